	.target	sm_80

	.elftype	@"ET_EXEC"


//--------------------- .note.nv.tkinfo           --------------------------
	.section	.note.nv.tkinfo,"",@"SHT_NOTE"
	.sectionflags	@"SHF_NOTE_NV_TKINFO"
	.tkinfo
        /*0018*/ 	.word	0x00000002
        /*0030*/ 	.string	""
        /*0030*/ 	.string	"ptxas"
        /*0030*/ 	.string	"Cuda compilation tools, release 13.0, V13.0.88"
        /*0030*/ 	.string	"Build cuda_13.0.r13.0/compiler.36424714_0"
        /*0030*/ 	.string	"-v  -suppress-debug-info  -lineinfo  -arch sm_80 "



//--------------------- .note.nv.cuinfo           --------------------------
	.section	.note.nv.cuinfo,"",@"SHT_NOTE"
	.sectionflags	@"SHF_NOTE_NV_CUINFO"
        /*0018*/ 	.short	0x0002
        /*001a*/ 	.short	0x0050
        /*001c*/ 	.short	0x0082
	.zero		2


//--------------------- .nv.info                  --------------------------
	.section	.nv.info,"",@"SHT_CUDA_INFO"
	.align	4


	//----- nvinfo : EIATTR_REGCOUNT
	.align		4
        /*0000*/ 	.byte	0x04, 0x2f
        /*0002*/ 	.short	(.L_1 - .L_0)
	.align		4
.L_0:
        /*0004*/ 	.word	index@(matmul_kernel)
        /*0008*/ 	.word	0x000000ff


	//----- nvinfo : EIATTR_FRAME_SIZE
	.align		4
.L_1:
        /*000c*/ 	.byte	0x04, 0x11
        /*000e*/ 	.short	(.L_3 - .L_2)
	.align		4
.L_2:
        /*0010*/ 	.word	index@(matmul_kernel)
        /*0014*/ 	.word	0x000006b0


	//----- nvinfo : EIATTR_MIN_STACK_SIZE
	.align		4
.L_3:
        /*0018*/ 	.byte	0x04, 0x12
        /*001a*/ 	.short	(.L_5 - .L_4)
	.align		4
.L_4:
        /*001c*/ 	.word	index@(matmul_kernel)
        /*0020*/ 	.word	0x000006b0
.L_5:


//--------------------- .nv.info.matmul_kernel    --------------------------
	.section	.nv.info.matmul_kernel,"",@"SHT_CUDA_INFO"
	.sectionflags	@""
	.align	4


	//----- nvinfo : EIATTR_CUDA_API_VERSION
	.align		4
        /*0000*/ 	.byte	0x04, 0x37
        /*0002*/ 	.short	(.L_7 - .L_6)
.L_6:
        /*0004*/ 	.word	0x00000082


	//----- nvinfo : EIATTR_SW2861232_WAR
	.align		4
.L_7:
        /*0008*/ 	.byte	0x01, 0x35
	.zero		2


	//----- nvinfo : EIATTR_PARAM_CBANK
	.align		4
        /*000c*/ 	.byte	0x04, 0x0a
        /*000e*/ 	.short	(.L_9 - .L_8)
	.align		4
.L_8:
        /*0010*/ 	.word	index@(.nv.constant0.matmul_kernel)
        /*0014*/ 	.short	0x0160
        /*0016*/ 	.short	0x0050


	//----- nvinfo : EIATTR_CBANK_PARAM_SIZE
	.align		4
.L_9:
        /*0018*/ 	.byte	0x03, 0x19
        /*001a*/ 	.short	0x0050


	//----- nvinfo : EIATTR_KPARAM_INFO
	.align		4
        /*001c*/ 	.byte	0x04, 0x17
        /*001e*/ 	.short	(.L_11 - .L_10)
.L_10:
        /*0020*/ 	.word	0x00000000
        /*0024*/ 	.short	0x000d
        /*0026*/ 	.short	0x0048
        /*0028*/ 	.byte	0x00, 0xf4, 0x21, 0x00


	//----- nvinfo : EIATTR_KPARAM_INFO
	.align		4
.L_11:
        /*002c*/ 	.byte	0x04, 0x17
        /*002e*/ 	.short	(.L_13 - .L_12)
.L_12:
        /*0030*/ 	.word	0x00000000
        /*0034*/ 	.short	0x000c
        /*0036*/ 	.short	0x0040
        /*0038*/ 	.byte	0x00, 0xf4, 0x21, 0x00


	//----- nvinfo : EIATTR_KPARAM_INFO
	.align		4
.L_13:
        /*003c*/ 	.byte	0x04, 0x17
        /*003e*/ 	.short	(.L_15 - .L_14)
.L_14:
        /*0040*/ 	.word	0x00000000
        /*0044*/ 	.short	0x000b
        /*0046*/ 	.short	0x0038
        /*0048*/ 	.byte	0x00, 0xf0, 0x11, 0x00


	//----- nvinfo : EIATTR_KPARAM_INFO
	.align		4
.L_15:
        /*004c*/ 	.byte	0x04, 0x17
        /*004e*/ 	.short	(.L_17 - .L_16)
.L_16:
        /*0050*/ 	.word	0x00000000
        /*0054*/ 	.short	0x000a
        /*0056*/ 	.short	0x0034
        /*0058*/ 	.byte	0x00, 0xf0, 0x11, 0x00


	//----- nvinfo : EIATTR_KPARAM_INFO
	.align		4
.L_17:
        /*005c*/ 	.byte	0x04, 0x17
        /*005e*/ 	.short	(.L_19 - .L_18)
.L_18:
        /*0060*/ 	.word	0x00000000
        /*0064*/ 	.short	0x0009
        /*0066*/ 	.short	0x0030
        /*0068*/ 	.byte	0x00, 0xf0, 0x11, 0x00


	//----- nvinfo : EIATTR_KPARAM_INFO
	.align		4
.L_19:
        /*006c*/ 	.byte	0x04, 0x17
        /*006e*/ 	.short	(.L_21 - .L_20)
.L_20:
        /*0070*/ 	.word	0x00000000
        /*0074*/ 	.short	0x0008
        /*0076*/ 	.short	0x002c
        /*0078*/ 	.byte	0x00, 0xf0, 0x11, 0x00


	//----- nvinfo : EIATTR_KPARAM_INFO
	.align		4
.L_21:
        /*007c*/ 	.byte	0x04, 0x17
        /*007e*/ 	.short	(.L_23 - .L_22)
.L_22:
        /*0080*/ 	.word	0x00000000
        /*0084*/ 	.short	0x0007
        /*0086*/ 	.short	0x0028
        /*0088*/ 	.byte	0x00, 0xf0, 0x11, 0x00


	//----- nvinfo : EIATTR_KPARAM_INFO
	.align		4
.L_23:
        /*008c*/ 	.byte	0x04, 0x17
        /*008e*/ 	.short	(.L_25 - .L_24)
.L_24:
        /*0090*/ 	.word	0x00000000
        /*0094*/ 	.short	0x0006
        /*0096*/ 	.short	0x0024
        /*0098*/ 	.byte	0x00, 0xf0, 0x11, 0x00


	//----- nvinfo : EIATTR_KPARAM_INFO
	.align		4
.L_25:
        /*009c*/ 	.byte	0x04, 0x17
        /*009e*/ 	.short	(.L_27 - .L_26)
.L_26:
        /*00a0*/ 	.word	0x00000000
        /*00a4*/ 	.short	0x0005
        /*00a6*/ 	.short	0x0020
        /*00a8*/ 	.byte	0x00, 0xf0, 0x11, 0x00


	//----- nvinfo : EIATTR_KPARAM_INFO
	.align		4
.L_27:
        /*00ac*/ 	.byte	0x04, 0x17
        /*00ae*/ 	.short	(.L_29 - .L_28)
.L_28:
        /*00b0*/ 	.word	0x00000000
        /*00b4*/ 	.short	0x0004
        /*00b6*/ 	.short	0x001c
        /*00b8*/ 	.byte	0x00, 0xf0, 0x11, 0x00


	//----- nvinfo : EIATTR_KPARAM_INFO
	.align		4
.L_29:
        /*00bc*/ 	.byte	0x04, 0x17
        /*00be*/ 	.short	(.L_31 - .L_30)
.L_30:
        /*00c0*/ 	.word	0x00000000
        /*00c4*/ 	.short	0x0003
        /*00c6*/ 	.short	0x0018
        /*00c8*/ 	.byte	0x00, 0xf0, 0x11, 0x00


	//----- nvinfo : EIATTR_KPARAM_INFO
	.align		4
.L_31:
        /*00cc*/ 	.byte	0x04, 0x17
        /*00ce*/ 	.short	(.L_33 - .L_32)
.L_32:
        /*00d0*/ 	.word	0x00000000
        /*00d4*/ 	.short	0x0002
        /*00d6*/ 	.short	0x0010
        /*00d8*/ 	.byte	0x00, 0xf4, 0x21, 0x00


	//----- nvinfo : EIATTR_KPARAM_INFO
	.align		4
.L_33:
        /*00dc*/ 	.byte	0x04, 0x17
        /*00de*/ 	.short	(.L_35 - .L_34)
.L_34:
        /*00e0*/ 	.word	0x00000000
        /*00e4*/ 	.short	0x0001
        /*00e6*/ 	.short	0x0008
        /*00e8*/ 	.byte	0x00, 0xf4, 0x21, 0x00


	//----- nvinfo : EIATTR_KPARAM_INFO
	.align		4
.L_35:
        /*00ec*/ 	.byte	0x04, 0x17
        /*00ee*/ 	.short	(.L_37 - .L_36)
.L_36:
        /*00f0*/ 	.word	0x00000000
        /*00f4*/ 	.short	0x0000
        /*00f6*/ 	.short	0x0000
        /*00f8*/ 	.byte	0x00, 0xf4, 0x21, 0x00


	//----- nvinfo : EIATTR_MAXREG_COUNT
	.align		4
.L_37:
        /*00fc*/ 	.byte	0x03, 0x1b
        /*00fe*/ 	.short	0x00ff


	//----- nvinfo : EIATTR_NUM_BARRIERS
	.align		4
        /*0100*/ 	.byte	0x02, 0x4c
        /*0102*/ 	.byte	0x01
	.zero		1


	//----- nvinfo : EIATTR_ANNOTATIONS
	.align		4
        /*0104*/ 	.byte	0x04, 0x55
        /*0106*/ 	.short	(.L_39 - .L_38)


	//   ....[0]....
.L_38:
        /*0108*/ 	.word	0x00000001
        /*010c*/ 	.byte	0x30, 0x07, 0x00, 0x00, 0x01, 0x00, 0x00, 0x00, 0xa0, 0x0f, 0x00, 0x00, 0x01, 0x00, 0x00, 0x00
        /* <DEDUP_REMOVED lines=602> */
        /*26bc*/ 	.byte	0x20, 0x41, 0x01, 0x00


	//----- nvinfo : EIATTR_MERCURY_ISA_VERSION
	.align		4
.L_39:
        /*26c0*/ 	.byte	0x03, 0x5f
        /*26c2*/ 	.short	0x0000


	//----- nvinfo : EIATTR_EXIT_INSTR_OFFSETS
	.align		4
        /*26c4*/ 	.byte	0x04, 0x1c
        /*26c6*/ 	.short	(.L_41 - .L_40)


	//   ....[0]....
.L_40:
        /*26c8*/ 	.word	0x00017ea0


	//   ....[1]....
        /*26cc*/ 	.word	0x00017ec0


	//----- nvinfo : EIATTR_REQNTID
	.align		4
.L_41:
        /*26d0*/ 	.byte	0x04, 0x10
        /*26d2*/ 	.short	(.L_43 - .L_42)
.L_42:
        /*26d4*/ 	.word	0x00000080
        /*26d8*/ 	.word	0x00000001
        /*26dc*/ 	.word	0x00000001
.L_43:


//--------------------- .nv.callgraph             --------------------------
	.section	.nv.callgraph,"",@"SHT_CUDA_CALLGRAPH"
	.align	4
	.sectionentsize	8
	.align		4
        /*0000*/ 	.word	0x00000000
	.align		4
        /*0004*/ 	.word	0xffffffff
	.align		4
        /*0008*/ 	.word	0x00000000
	.align		4
        /*000c*/ 	.word	0xfffffffe
	.align		4
        /*0010*/ 	.word	0x00000000
	.align		4
        /*0014*/ 	.word	0xfffffffd
	.align		4
        /*0018*/ 	.word	0x00000000
	.align		4
        /*001c*/ 	.word	0xfffffffc


//--------------------- .nv.rel.action            --------------------------
	.section	.nv.rel.action,"",@"SHT_CUDA_RELOCINFO"
	.align	8
	.sectionentsize	8
        /*0000*/ 	.byte	0x73, 0x00, 0x00, 0x00, 0x00, 0x00, 0x00, 0x00, 0x00, 0x00, 0x00, 0x11, 0x25, 0x00, 0x05, 0x36


//--------------------- .nv.constant0.matmul_kernel --------------------------
	.section	.nv.constant0.matmul_kernel,"a",@progbits
	.sectionflags	@""
	.align	4
.nv.constant0.matmul_kernel:
	.zero		432


//--------------------- .text.matmul_kernel       --------------------------
	.section	.text.matmul_kernel,"ax",@progbits
	.sectioninfo	@"SHI_REGISTERS=255"
	.align	128
        .global         matmul_kernel
        .type           matmul_kernel,@function
        .size           matmul_kernel,(.L_x_4 - matmul_kernel)
        .other          matmul_kernel,@"STO_CUDA_ENTRY STV_DEFAULT"
matmul_kernel:
.text.matmul_kernel:
[----:B------:R-:W-:-:S03]  /*0000*/  IMAD.MOV.U32 R1, RZ, RZ, c[0x0][0x28] ;  /* 0x00000a00ff017624 */ /* 0x000fc600078e00ff */
[----:B------:R-:W-:Y:S01]  /*0010*/  IMAD.MOV.U32 R0, RZ, RZ, c[0x0][0x17c] ;  /* 0x00005f00ff007624 */ /* 0x000fe200078e00ff */
[----:B------:R-:W1:Y:S01]  /*0020*/  S2R R5, SR_CTAID.X ;  /* 0x0000000000057919 */ /* 0x000e620000002500 */
[----:B------:R-:W-:Y:S01]  /*0030*/  IADD3 R1, R1, -0x6b0, RZ ;  /* 0xfffff95001017810 */ /* 0x000fe20007ffe0ff */
[----:B------:R-:W-:Y:S01]  /*0040*/  IMAD.MOV.U32 R230, RZ, RZ, c[0x0][0x180] ;  /* 0x00006000ffe67624 */ /* 0x000fe200078e00ff */
[----:B------:R-:W-:Y:S01]  /*0050*/  ULDC.64 UR4, c[0x0][0x118] ;  /* 0x0000460000047ab9 */ /* 0x000fe20000000a00 */
[----:B------:R-:W-:Y:S01]  /*0060*/  IADD3 R0, R0, 0x7f, RZ ;  /* 0x0000007f00007810 */ /* 0x000fe20007ffe0ff */
[----:B------:R-:W2:Y:S01]  /*0070*/  S2R R231, SR_TID.X ;  /* 0x0000000000e77919 */ /* 0x000ea20000002100 */
[----:B------:R-:W-:Y:S01]  /*0080*/  IMAD.MOV.U32 R241, RZ, RZ, c[0x0][0x188] ;  /* 0x00006200fff17624 */ /* 0x000fe200078e00ff */
[C---:B------:R-:W-:Y:S02]  /*0090*/  IADD3 R107, R230.reuse, -0x40, RZ ;  /* 0xffffffc0e66b7810 */ /* 0x040fe40007ffe0ff */
[----:B------:R-:W-:Y:S01]  /*00a0*/  SHF.R.S32.HI R3, RZ, 0x1f, R0 ;  /* 0x0000001fff037819 */ /* 0x000fe20000011400 */
[C---:B------:R-:W-:Y:S01]  /*00b0*/  IMAD R249, R241.reuse, 0x18, RZ ;  /* 0x00000018f1f97824 */ /* 0x040fe200078e02ff */
[C---:B------:R-:W-:Y:S01]  /*00c0*/  IADD3 R105, R230.reuse, -0x55, RZ ;  /* 0xffffffabe6697810 */ /* 0x040fe20007ffe0ff */
[----:B------:R-:W-:Y:S01]  /*00d0*/  IMAD R245, R241, 0x1c, RZ ;  /* 0x0000001cf1f57824 */ /* 0x000fe200078e02ff */
[----:B------:R-:W-:Y:S01]  /*00e0*/  LEA.HI R3, R3, R0, RZ, 0x7 ;  /* 0x0000000003037211 */ /* 0x000fe200078f38ff */
[C---:B------:R-:W-:Y:S01]  /*00f0*/  IMAD R252, R241.reuse, 0x15, RZ ;  /* 0x00000015f1fc7824 */ /* 0x040fe200078e02ff */
[----:B------:R-:W-:Y:S01]  /*0100*/  IADD3 R103, R230, -0x20, RZ ;  /* 0xffffffe0e6677810 */ /* 0x000fe20007ffe0ff */
[C---:B------:R-:W-:Y:S01]  /*0110*/  IMAD R248, R241.reuse, 0x19, RZ ;  /* 0x00000019f1f87824 */ /* 0x040fe200078e02ff */
[----:B------:R-:W-:Y:S01]  /*0120*/  SHF.R.S32.HI R3, RZ, 0x7, R3 ;  /* 0x00000007ff037819 */ /* 0x000fe20000011403 */
[----:B------:R-:W-:-:S02]  /*0130*/  IMAD R244, R241, 0x1d, RZ ;  /* 0x0000001df1f47824 */ /* 0x000fc400078e02ff */
[----:B------:R-:W-:Y:S02]  /*0140*/  IMAD R251, R241, 0x16, RZ ;  /* 0x00000016f1fb7824 */ /* 0x000fe400078e02ff */
[----:B------:R-:W-:Y:S01]  /*0150*/  IMAD.SHL.U32 R4, R3, 0x8, RZ ;  /* 0x0000000803047824 */ /* 0x000fe200078e00ff */
[----:B-1----:R-:W-:Y:S01]  /*0160*/  IABS R8, R5 ;  /* 0x0000000500087213 */ /* 0x002fe20000000000 */
[----:B------:R-:W-:-:S03]  /*0170*/  IMAD R247, R241, 0x1a, RZ ;  /* 0x0000001af1f77824 */ /* 0x000fc600078e02ff */
[-C--:B------:R-:W-:Y:S01]  /*0180*/  IABS R7, R4.reuse ;  /* 0x0000000400077213 */ /* 0x080fe20000000000 */
[C---:B------:R-:W-:Y:S01]  /*0190*/  IMAD R243, R241.reuse, 0x1e, RZ ;  /* 0x0000001ef1f37824 */ /* 0x040fe200078e02ff */
[----:B------:R-:W-:Y:S01]  /*01a0*/  IABS R10, R4 ;  /* 0x00000004000a7213 */ /* 0x000fe20000000000 */
[----:B------:R-:W-:Y:S01]  /*01b0*/  IMAD R110, R241, 0x7, RZ ;  /* 0x00000007f16e7824 */ /* 0x000fe200078e02ff */
[----:B------:R-:W1:Y:S01]  /*01c0*/  I2F.RP R0, R7 ;  /* 0x0000000700007306 */ /* 0x000e620000209400 */
[----:B--2---:R-:W-:Y:S01]  /*01d0*/  LOP3.LUT R90, R231, 0x7f, RZ, 0xc0, !PT ;  /* 0x0000007fe75a7812 */ /* 0x004fe200078ec0ff */
[----:B------:R-:W-:Y:S01]  /*01e0*/  IMAD R235, R241, 0xf, RZ ;  /* 0x0000000ff1eb7824 */ /* 0x000fe200078e02ff */
[----:B------:R-:W-:Y:S01]  /*01f0*/  LOP3.LUT R106, R231, 0x1f, RZ, 0xc0, !PT ;  /* 0x0000001fe76a7812 */ /* 0x000fe200078ec0ff */
[----:B------:R-:W-:Y:S02]  /*0200*/  IMAD R234, R241, 0x13, RZ ;  /* 0x00000013f1ea7824 */ /* 0x000fe400078e02ff */
[----:B------:R-:W-:-:S02]  /*0210*/  IMAD.SHL.U32 R232, R90, 0x4, RZ ;  /* 0x000000045ae87824 */ /* 0x000fc400078e00ff */
[C---:B------:R-:W-:Y:S02]  /*0220*/  IMAD R250, R241.reuse, 0x17, RZ ;  /* 0x00000017f1fa7824 */ /* 0x040fe400078e02ff */
[C---:B------:R-:W-:Y:S01]  /*0230*/  IMAD R246, R241.reuse, 0x1b, RZ ;  /* 0x0000001bf1f67824 */ /* 0x040fe200078e02ff */
[C---:B------:R-:W-:Y:S01]  /*0240*/  LOP3.LUT R233, R232.reuse, 0x20, RZ, 0x3c, !PT ;  /* 0x00000020e8e97812 */ /* 0x040fe200078e3cff */
[----:B------:R-:W-:Y:S01]  /*0250*/  IMAD R242, R241, 0x1f, RZ ;  /* 0x0000001ff1f27824 */ /* 0x000fe200078e02ff */
[----:B------:R-:W-:Y:S01]  /*0260*/  LOP3.LUT R237, R232, 0x40, RZ, 0x3c, !PT ;  /* 0x00000040e8ed7812 */ /* 0x000fe200078e3cff */
[----:B-1----:R-:W1:Y:S02]  /*0270*/  MUFU.RCP R0, R0 ;  /* 0x0000000000007308 */ /* 0x002e640000001000 */
[----:B-1----:R-:W-:Y:S01]  /*0280*/  IADD3 R2, R0, 0xffffffe, RZ ;  /* 0x0ffffffe00027810 */ /* 0x002fe20007ffe0ff */
[----:B------:R-:W-:-:S05]  /*0290*/  IMAD.MOV R0, RZ, RZ, -R10 ;  /* 0x000000ffff007224 */ /* 0x000fca00078e0a0a */
[----:B------:R1:W2:Y:S02]  /*02a0*/  F2I.FTZ.U32.TRUNC.NTZ R3, R2 ;  /* 0x0000000200037305 */ /* 0x0002a4000021f000 */
[----:B-1----:R-:W-:Y:S02]  /*02b0*/  IMAD.MOV.U32 R2, RZ, RZ, RZ ;  /* 0x000000ffff027224 */ /* 0x002fe400078e00ff */
[----:B--2---:R-:W-:-:S04]  /*02c0*/  IMAD.MOV R6, RZ, RZ, -R3 ;  /* 0x000000ffff067224 */ /* 0x004fc800078e0a03 */
[----:B------:R-:W-:Y:S02]  /*02d0*/  IMAD R9, R6, R7, RZ ;  /* 0x0000000706097224 */ /* 0x000fe400078e02ff */
[----:B------:R-:W-:Y:S01]  /*02e0*/  IMAD.MOV.U32 R6, RZ, RZ, R8 ;  /* 0x000000ffff067224 */ /* 0x000fe200078e0008 */
[----:B------:R-:W-:Y:S01]  /*02f0*/  IABS R8, c[0x0][0x17c] ;  /* 0x00005f0000087a13 */ /* 0x000fe20000000000 */
[----:B------:R-:W-:-:S06]  /*0300*/  IMAD.HI.U32 R3, R3, R9, R2 ;  /* 0x0000000903037227 */ /* 0x000fcc00078e0002 */
[----:B------:R-:W-:-:S04]  /*0310*/  IMAD.HI.U32 R3, R3, R6, RZ ;  /* 0x0000000603037227 */ /* 0x000fc800078e00ff */
[----:B------:R-:W-:-:S05]  /*0320*/  IMAD R0, R3, R0, R6 ;  /* 0x0000000003007224 */ /* 0x000fca00078e0206 */
[----:B------:R-:W-:-:S13]  /*0330*/  ISETP.GT.U32.AND P1, PT, R7, R0, PT ;  /* 0x000000000700720c */ /* 0x000fda0003f24070 */
[----:B------:R-:W-:Y:S01]  /*0340*/  @!P1 IMAD.IADD R0, R0, 0x1, -R7 ;  /* 0x0000000100009824 */ /* 0x000fe200078e0a07 */
[----:B------:R-:W-:Y:S02]  /*0350*/  @!P1 IADD3 R3, R3, 0x1, RZ ;  /* 0x0000000103039810 */ /* 0x000fe40007ffe0ff */
[----:B------:R-:W-:Y:S02]  /*0360*/  ISETP.NE.AND P1, PT, R4, RZ, PT ;  /* 0x000000ff0400720c */ /* 0x000fe40003f25270 */
[----:B------:R-:W-:Y:S02]  /*0370*/  ISETP.GE.U32.AND P0, PT, R0, R7, PT ;  /* 0x000000070000720c */ /* 0x000fe40003f06070 */
[----:B------:R-:W-:-:S04]  /*0380*/  LOP3.LUT R0, R5, R4, RZ, 0x3c, !PT ;  /* 0x0000000405007212 */ /* 0x000fc800078e3cff */
[----:B------:R-:W-:Y:S01]  /*0390*/  ISETP.GE.AND P2, PT, R0, RZ, PT ;  /* 0x000000ff0000720c */ /* 0x000fe20003f46270 */
[----:B------:R-:W-:-:S05]  /*03a0*/  IMAD.MOV.U32 R0, RZ, RZ, c[0x0][0x178] ;  /* 0x00005e00ff007624 */ /* 0x000fca00078e00ff */
[----:B------:R-:W-:Y:S02]  /*03b0*/  IADD3 R0, R0, 0xff, RZ ;  /* 0x000000ff00007810 */ /* 0x000fe40007ffe0ff */
[----:B------:R-:W-:-:S05]  /*03c0*/  @P0 IADD3 R3, R3, 0x1, RZ ;  /* 0x0000000103030810 */ /* 0x000fca0007ffe0ff */
[----:B------:R-:W-:Y:S01]  /*03d0*/  IMAD.MOV.U32 R2, RZ, RZ, R3 ;  /* 0x000000ffff027224 */ /* 0x000fe200078e0003 */
[----:B------:R-:W-:-:S03]  /*03e0*/  SHF.R.S32.HI R3, RZ, 0x1f, R0 ;  /* 0x0000001fff037819 */ /* 0x000fc60000011400 */
[----:B------:R-:W-:Y:S01]  /*03f0*/  @!P2 IMAD.MOV R2, RZ, RZ, -R2 ;  /* 0x000000ffff02a224 */ /* 0x000fe200078e0a02 */
[----:B------:R-:W-:Y:S02]  /*0400*/  @!P1 LOP3.LUT R2, RZ, R4, RZ, 0x33, !PT ;  /* 0x00000004ff029212 */ /* 0x000fe400078e33ff */
[----:B------:R-:W-:-:S03]  /*0410*/  LEA.HI R3, R3, R0, RZ, 0x8 ;  /* 0x0000000003037211 */ /* 0x000fc600078f40ff */
[----:B------:R-:W-:Y:S02]  /*0420*/  IMAD.SHL.U32 R12, R2, 0x8, RZ ;  /* 0x00000008020c7824 */ /* 0x000fe400078e00ff */
[----:B------:R-:W-:-:S03]  /*0430*/  IMAD.MOV R2, RZ, RZ, -R2 ;  /* 0x000000ffff027224 */ /* 0x000fc600078e0a02 */
[----:B------:R-:W-:Y:S01]  /*0440*/  LEA.HI.SX32 R3, R3, -R12, 0x18 ;  /* 0x8000000c03037211 */ /* 0x000fe200078fc2ff */
[----:B------:R-:W-:Y:S02]  /*0450*/  IMAD R15, R4, R2, R5 ;  /* 0x00000002040f7224 */ /* 0x000fe400078e0205 */
[----:B------:R-:W-:Y:S01]  /*0460*/  IMAD.MOV.U32 R2, RZ, RZ, RZ ;  /* 0x000000ffff027224 */ /* 0x000fe200078e00ff */
[----:B------:R-:W-:Y:S02]  /*0470*/  IMNMX R14, R3, 0x8, PT ;  /* 0x00000008030e7817 */ /* 0x000fe40003800200 */
[----:B------:R-:W-:Y:S02]  /*0480*/  IABS R4, R15 ;  /* 0x0000000f00047213 */ /* 0x000fe40000000000 */
[----:B------:R-:W-:-:S04]  /*0490*/  IABS R7, R14 ;  /* 0x0000000e00077213 */ /* 0x000fc80000000000 */
[----:B------:R-:W1:Y:S08]  /*04a0*/  I2F.RP R0, R7 ;  /* 0x0000000700007306 */ /* 0x000e700000209400 */
[----:B-1----:R-:W1:Y:S02]  /*04b0*/  MUFU.RCP R0, R0 ;  /* 0x0000000000007308 */ /* 0x002e640000001000 */
[----:B-1----:R-:W-:-:S06]  /*04c0*/  IADD3 R3, R0, 0xffffffe, RZ ;  /* 0x0ffffffe00037810 */ /* 0x002fcc0007ffe0ff */
[----:B------:R-:W1:Y:S02]  /*04d0*/  F2I.FTZ.U32.TRUNC.NTZ R3, R3 ;  /* 0x0000000300037305 */ /* 0x000e64000021f000 */
[----:B-1----:R-:W-:-:S04]  /*04e0*/  IMAD.MOV R6, RZ, RZ, -R3 ;  /* 0x000000ffff067224 */ /* 0x002fc800078e0a03 */
[----:B------:R-:W-:Y:S01]  /*04f0*/  IMAD R5, R6, R7, RZ ;  /* 0x0000000706057224 */ /* 0x000fe200078e02ff */
[----:B------:R-:W-:-:S03]  /*0500*/  IABS R6, R14 ;  /* 0x0000000e00067213 */ /* 0x000fc60000000000 */
[----:B------:R-:W-:-:S04]  /*0510*/  IMAD.HI.U32 R0, R3, R5, R2 ;  /* 0x0000000503007227 */ /* 0x000fc800078e0002 */
[----:B------:R-:W-:Y:S02]  /*0520*/  IMAD.MOV.U32 R2, RZ, RZ, R8 ;  /* 0x000000ffff027224 */ /* 0x000fe400078e0008 */
[----:B------:R-:W-:Y:S01]  /*0530*/  IMAD.MOV R5, RZ, RZ, -R6 ;  /* 0x000000ffff057224 */ /* 0x000fe200078e0a06 */
[----:B------:R-:W-:Y:S01]  /*0540*/  IABS R6, c[0x0][0x178] ;  /* 0x00005e0000067a13 */ /* 0x000fe20000000000 */
[----:B------:R-:W-:Y:S01]  /*0550*/  IMAD.HI.U32 R3, R0, R4, RZ ;  /* 0x0000000400037227 */ /* 0x000fe200078e00ff */
[----:B------:R-:W1:Y:S03]  /*0560*/  I2F.RP R8, R2 ;  /* 0x0000000200087306 */ /* 0x000e660000209400 */
[----:B------:R-:W-:Y:S02]  /*0570*/  IMAD R4, R3, R5, R4 ;  /* 0x0000000503047224 */ /* 0x000fe400078e0204 */
[----:B------:R-:W-:-:S03]  /*0580*/  IMAD.MOV.U32 R0, RZ, RZ, R6 ;  /* 0x000000ffff007224 */ /* 0x000fc600078e0006 */
[----:B------:R-:W-:Y:S01]  /*0590*/  ISETP.GT.U32.AND P1, PT, R7, R4, PT ;  /* 0x000000040700720c */ /* 0x000fe20003f24070 */
[----:B------:R-:W2:Y:S08]  /*05a0*/  I2F.RP R5, R0 ;  /* 0x0000000000057306 */ /* 0x000eb00000209400 */
[----:B-1----:R-:W1:Y:S04]  /*05b0*/  MUFU.RCP R8, R8 ;  /* 0x0000000800087308 */ /* 0x002e680000001000 */
[----:B------:R-:W-:Y:S01]  /*05c0*/  @!P1 IMAD.IADD R4, R4, 0x1, -R7 ;  /* 0x0000000104049824 */ /* 0x000fe200078e0a07 */
[----:B------:R-:W-:-:S02]  /*05d0*/  @!P1 IADD3 R3, R3, 0x1, RZ ;  /* 0x0000000103039810 */ /* 0x000fc40007ffe0ff */
[----:B------:R-:W-:Y:S01]  /*05e0*/  ISETP.NE.AND P1, PT, R14, RZ, PT ;  /* 0x000000ff0e00720c */ /* 0x000fe20003f25270 */
[----:B--2---:R-:W2:Y:S01]  /*05f0*/  MUFU.RCP R5, R5 ;  /* 0x0000000500057308 */ /* 0x004ea20000001000 */
[----:B------:R-:W-:Y:S02]  /*0600*/  ISETP.GE.U32.AND P0, PT, R4, R7, PT ;  /* 0x000000070400720c */ /* 0x000fe40003f06070 */
[----:B------:R-:W-:-:S04]  /*0610*/  LOP3.LUT R4, R15, R14, RZ, 0x3c, !PT ;  /* 0x0000000e0f047212 */ /* 0x000fc800078e3cff */
[----:B------:R-:W-:Y:S02]  /*0620*/  ISETP.GE.AND P2, PT, R4, RZ, PT ;  /* 0x000000ff0400720c */ /* 0x000fe40003f46270 */
[----:B-1----:R-:W-:-:S04]  /*0630*/  IADD3 R6, R8, 0xffffffe, RZ ;  /* 0x0ffffffe08067810 */ /* 0x002fc80007ffe0ff */
[----:B------:R1:W3:Y:S01]  /*0640*/  F2I.FTZ.U32.TRUNC.NTZ R7, R6 ;  /* 0x0000000600077305 */ /* 0x0002e2000021f000 */
[----:B------:R-:W-:Y:S02]  /*0650*/  @P0 IADD3 R3, R3, 0x1, RZ ;  /* 0x0000000103030810 */ /* 0x000fe40007ffe0ff */
[----:B--2---:R-:W-:-:S03]  /*0660*/  IADD3 R4, R5, 0xffffffe, RZ ;  /* 0x0ffffffe05047810 */ /* 0x004fc60007ffe0ff */
[----:B------:R-:W-:Y:S01]  /*0670*/  IMAD.MOV.U32 R10, RZ, RZ, R3 ;  /* 0x000000ffff0a7224 */ /* 0x000fe200078e0003 */
[----:B------:R-:W-:Y:S01]  /*0680*/  SHF.R.U32.HI R3, RZ, 0x5, R231 ;  /* 0x00000005ff037819 */ /* 0x000fe200000116e7 */
[----:B------:R2:W4:Y:S01]  /*0690*/  F2I.FTZ.U32.TRUNC.NTZ R5, R4 ;  /* 0x0000000400057305 */ /* 0x000522000021f000 */
[----:B-1----:R-:W-:Y:S02]  /*06a0*/  IMAD.MOV.U32 R6, RZ, RZ, RZ ;  /* 0x000000ffff067224 */ /* 0x002fe400078e00ff */
[----:B------:R-:W-:Y:S01]  /*06b0*/  @!P2 IMAD.MOV R10, RZ, RZ, -R10 ;  /* 0x000000ffff0aa224 */ /* 0x000fe200078e0a0a */
[----:B------:R-:W-:Y:S02]  /*06c0*/  @!P1 LOP3.LUT R10, RZ, R14, RZ, 0x33, !PT ;  /* 0x0000000eff0a9212 */ /* 0x000fe400078e33ff */
[----:B------:R-:W-:Y:S01]  /*06d0*/  SGXT.U32 R3, R3, 0x2 ;  /* 0x000000020303781a */ /* 0x000fe20000000000 */
[----:B---3--:R-:W-:Y:S02]  /*06e0*/  IMAD.MOV R9, RZ, RZ, -R7 ;  /* 0x000000ffff097224 */ /* 0x008fe400078e0a07 */
[----:B------:R-:W-:-:S02]  /*06f0*/  IMAD.SHL.U32 R11, R10, 0x80, RZ ;  /* 0x000000800a0b7824 */ /* 0x000fc400078e00ff */
[----:B------:R-:W-:Y:S02]  /*0700*/  IMAD R9, R9, R2, RZ ;  /* 0x0000000209097224 */ /* 0x000fe400078e02ff */
[----:B--2---:R-:W-:Y:S01]  /*0710*/  IMAD.MOV.U32 R4, RZ, RZ, RZ ;  /* 0x000000ffff047224 */ /* 0x004fe200078e00ff */
[----:B------:R-:W-:Y:S01]  /*0720*/  LOP3.LUT R8, R11, R3, RZ, 0xfc, !PT ;  /* 0x000000030b087212 */ /* 0x000fe200078efcff */
[----:B------:R1:W-:Y:S01]  /*0730*/  STL [R1+0x238], R11 ;  /* 0x0002380b01007387 */ /* 0x0003e20000100800 */
[----:B------:R-:W-:Y:S01]  /*0740*/  IMAD.HI.U32 R6, R7, R9, R6 ;  /* 0x0000000907067227 */ /* 0x000fe200078e0006 */
[----:B------:R-:W-:Y:S02]  /*0750*/  IADD3 R3, R230, -0x52, RZ ;  /* 0xffffffaee6037810 */ /* 0x000fe40007ffe0ff */
[----:B------:R-:W-:Y:S01]  /*0760*/  LOP3.LUT R16, R8, 0x7c, RZ, 0xfc, !PT ;  /* 0x0000007c08107812 */ /* 0x000fe200078efcff */
[----:B----4-:R-:W-:Y:S01]  /*0770*/  IMAD.MOV R9, RZ, RZ, -R5 ;  /* 0x000000ffff097224 */ /* 0x010fe200078e0a05 */
[----:B------:R-:W-:-:S02]  /*0780*/  ISETP.GE.U32.AND P2, PT, R3, 0x7fffff8f, PT ;  /* 0x7fffff8f0300780c */ /* 0x000fc40003f46070 */
[C---:B------:R-:W-:Y:S01]  /*0790*/  LOP3.LUT R20, R8.reuse, 0x4, RZ, 0xfc, !PT ;  /* 0x0000000408147812 */ /* 0x040fe200078efcff */
[----:B------:R-:W-:Y:S01]  /*07a0*/  IMAD R9, R9, R0, RZ ;  /* 0x0000000009097224 */ /* 0x000fe200078e02ff */
[----:B-1----:R-:W-:Y:S02]  /*07b0*/  IABS R11, R8 ;  /* 0x00000008000b7213 */ /* 0x002fe40000000000 */
[----:B------:R-:W-:Y:S01]  /*07c0*/  IABS R17, R16 ;  /* 0x0000001000117213 */ /* 0x000fe20000000000 */
[----:B------:R-:W-:Y:S01]  /*07d0*/  IMAD.HI.U32 R4, R5, R9, R4 ;  /* 0x0000000905047227 */ /* 0x000fe200078e0004 */
[----:B------:R-:W-:Y:S02]  /*07e0*/  LOP3.LUT R21, R8, 0x8, RZ, 0xfc, !PT ;  /* 0x0000000808157812 */ /* 0x000fe400078efcff */
[----:B------:R-:W-:Y:S01]  /*07f0*/  IABS R13, R20 ;  /* 0x00000014000d7213 */ /* 0x000fe20000000000 */
[----:B------:R-:W-:Y:S01]  /*0800*/  IMAD.HI.U32 R3, R6, R11, RZ ;  /* 0x0000000b06037227 */ /* 0x000fe200078e00ff */
[----:B------:R-:W-:-:S02]  /*0810*/  LOP3.LUT R22, R8, 0xc, RZ, 0xfc, !PT ;  /* 0x0000000c08167812 */ /* 0x000fc400078efcff */
[----:B------:R-:W-:Y:S01]  /*0820*/  LOP3.LUT R23, R8, 0x10, RZ, 0xfc, !PT ;  /* 0x0000001008177812 */ /* 0x000fe200078efcff */
[----:B------:R-:W-:Y:S01]  /*0830*/  IMAD.MOV R3, RZ, RZ, -R3 ;  /* 0x000000ffff037224 */ /* 0x000fe200078e0a03 */
[----:B------:R-:W-:Y:S01]  /*0840*/  IABS R18, R22 ;  /* 0x0000001600127213 */ /* 0x000fe20000000000 */
[----:B------:R-:W-:Y:S01]  /*0850*/  IMAD.HI.U32 R7, R6, R17, RZ ;  /* 0x0000001106077227 */ /* 0x000fe200078e00ff */
[----:B------:R-:W-:Y:S02]  /*0860*/  IABS R19, R23 ;  /* 0x0000001700137213 */ /* 0x000fe40000000000 */
[----:B------:R-:W-:Y:S01]  /*0870*/  ISETP.GE.AND P6, PT, R20, RZ, PT ;  /* 0x000000ff1400720c */ /* 0x000fe20003fc6270 */
[----:B------:R-:W-:Y:S01]  /*0880*/  IMAD R5, R2, R3, R11 ;  /* 0x0000000302057224 */ /* 0x000fe200078e020b */
[----:B------:R-:W-:Y:S01]  /*0890*/  IABS R3, R21 ;  /* 0x0000001500037213 */ /* 0x000fe20000000000 */
[----:B------:R-:W-:Y:S01]  /*08a0*/  IMAD.MOV.U32 R11, RZ, RZ, R13 ;  /* 0x000000ffff0b7224 */ /* 0x000fe200078e000d */
[----:B------:R-:W-:Y:S01]  /*08b0*/  LOP3.LUT R20, R8, 0x34, RZ, 0xfc, !PT ;  /* 0x0000003408147812 */ /* 0x000fe200078efcff */
[----:B------:R-:W-:Y:S01]  /*08c0*/  IMAD.MOV R7, RZ, RZ, -R7 ;  /* 0x000000ffff077224 */ /* 0x000fe200078e0a07 */
[----:B------:R-:W-:Y:S01]  /*08d0*/  ISETP.GT.U32.AND P0, PT, R2, R5, PT ;  /* 0x000000050200720c */ /* 0x000fe20003f04070 */
[----:B------:R-:W-:Y:S01]  /*08e0*/  IMAD.MOV.U32 R13, RZ, RZ, R3 ;  /* 0x000000ffff0d7224 */ /* 0x000fe200078e0003 */
[----:B------:R-:W-:Y:S01]  /*08f0*/  IABS R33, R20 ;  /* 0x0000001400217213 */ /* 0x000fe20000000000 */
[----:B------:R-:W-:Y:S01]  /*0900*/  IMAD.HI.U32 R3, R6, R11, RZ ;  /* 0x0000000b06037227 */ /* 0x000fe200078e00ff */
[----:B------:R-:W-:-:S02]  /*0910*/  LOP3.LUT R26, R8, 0x48, RZ, 0xfc, !PT ;  /* 0x00000048081a7812 */ /* 0x000fc400078efcff */
[----:B------:R-:W-:Y:S01]  /*0920*/  LOP3.LUT R24, R8, 0x40, RZ, 0xfc, !PT ;  /* 0x0000004008187812 */ /* 0x000fe200078efcff */
[----:B------:R-:W-:Y:S01]  /*0930*/  IMAD R17, R2, R7, R17 ;  /* 0x0000000702117224 */ /* 0x000fe200078e0211 */
[----:B------:R-:W-:Y:S01]  /*0940*/  IABS R43, R26 ;  /* 0x0000001a002b7213 */ /* 0x000fe20000000000 */
[----:B------:R-:W-:Y:S01]  /*0950*/  IMAD.MOV R9, RZ, RZ, -R10 ;  /* 0x000000ffff097224 */ /* 0x000fe200078e0a0a */
[----:B------:R-:W-:Y:S01]  /*0960*/  IABS R39, R24 ;  /* 0x0000001800277213 */ /* 0x000fe20000000000 */
[----:B------:R-:W-:Y:S01]  /*0970*/  IMAD.HI.U32 R7, R6, R13, RZ ;  /* 0x0000000d06077227 */ /* 0x000fe200078e00ff */
[----:B------:R-:W-:Y:S02]  /*0980*/  ISETP.GT.U32.AND P1, PT, R2, R17, PT ;  /* 0x000000110200720c */ /* 0x000fe40003f24070 */
[C---:B------:R-:W-:Y:S01]  /*0990*/  LOP3.LUT R30, R8.reuse, 0x50, RZ, 0xfc, !PT ;  /* 0x00000050081e7812 */ /* 0x040fe200078efcff */
[----:B------:R-:W-:Y:S01]  /*09a0*/  IMAD.MOV R10, RZ, RZ, -R3 ;  /* 0x000000ffff0a7224 */ /* 0x000fe200078e0a03 */
[----:B------:R-:W-:Y:S01]  /*09b0*/  LOP3.LUT R32, R8, 0x54, RZ, 0xfc, !PT ;  /* 0x0000005408207812 */ /* 0x000fe200078efcff */
[----:B------:R-:W-:Y:S01]  /*09c0*/  IMAD R3, R14, R9, R15 ;  /* 0x000000090e037224 */ /* 0x000fe200078e020f */
[----:B------:R-:W-:Y:S01]  /*09d0*/  LOP3.LUT R14, R8, 0x18, RZ, 0xfc, !PT ;  /* 0x00000018080e7812 */ /* 0x000fe200078efcff */
[----:B------:R-:W-:Y:S01]  /*09e0*/  IMAD.MOV R7, RZ, RZ, -R7 ;  /* 0x000000ffff077224 */ /* 0x000fe200078e0a07 */
[----:B------:R-:W-:Y:S01]  /*09f0*/  IABS R47, R30 ;  /* 0x0000001e002f7213 */ /* 0x000fe20000000000 */
[----:B------:R-:W-:Y:S01]  /*0a00*/  IMAD R9, R2, R10, R11 ;  /* 0x0000000a02097224 */ /* 0x000fe200078e020b */
[----:B------:R-:W-:Y:S01]  /*0a10*/  LOP3.LUT R28, R8, 0x4c, RZ, 0xfc, !PT ;  /* 0x0000004c081c7812 */ /* 0x000fe200078efcff */
[C---:B------:R-:W-:Y:S01]  /*0a20*/  IMAD R11, R2.reuse, R7, R13 ;  /* 0x00000007020b7224 */ /* 0x040fe200078e020d */
[----:B------:R-:W-:Y:S01]  /*0a30*/  IABS R49, R32 ;  /* 0x0000002000317213 */ /* 0x000fe20000000000 */
[----:B------:R-:W-:Y:S01]  /*0a40*/  @!P0 IMAD.IADD R5, R5, 0x1, -R2 ;  /* 0x0000000105058824 */ /* 0x000fe200078e0a02 */
[C---:B------:R-:W-:Y:S01]  /*0a50*/  ISETP.GT.U32.AND P5, PT, R2.reuse, R9, PT ;  /* 0x000000090200720c */ /* 0x040fe20003fa4070 */
[----:B------:R-:W-:Y:S01]  /*0a60*/  IMAD.MOV.U32 R15, RZ, RZ, R18 ;  /* 0x000000ffff0f7224 */ /* 0x000fe200078e0012 */
[----:B------:R-:W-:Y:S01]  /*0a70*/  ISETP.GT.U32.AND P0, PT, R2, R11, PT ;  /* 0x0000000b0200720c */ /* 0x000fe20003f04070 */
[----:B------:R-:W-:Y:S01]  /*0a80*/  IMAD.HI.U32 R10, R6, R19, RZ ;  /* 0x00000013060a7227 */ /* 0x000fe200078e00ff */
[----:B------:R-:W-:-:S02]  /*0a90*/  ISETP.GT.U32.AND P3, PT, R2, R5, PT ;  /* 0x000000050200720c */ /* 0x000fc40003f64070 */
[----:B------:R-:W-:Y:S01]  /*0aa0*/  LOP3.LUT R18, R8, 0x2c, RZ, 0xfc, !PT ;  /* 0x0000002c08127812 */ /* 0x000fe200078efcff */
[----:B------:R-:W-:Y:S01]  /*0ab0*/  IMAD.HI.U32 R7, R6, R15, RZ ;  /* 0x0000000f06077227 */ /* 0x000fe200078e00ff */
[----:B------:R-:W-:Y:S02]  /*0ac0*/  IABS R45, R28 ;  /* 0x0000001c002d7213 */ /* 0x000fe40000000000 */
[----:B------:R-:W-:Y:S01]  /*0ad0*/  IABS R29, R18 ;  /* 0x00000012001d7213 */ /* 0x000fe20000000000 */
[----:B------:R-:W-:Y:S01]  /*0ae0*/  IMAD.MOV R7, RZ, RZ, -R7 ;  /* 0x000000ffff077224 */ /* 0x000fe200078e0a07 */
[----:B------:R-:W-:Y:S01]  /*0af0*/  SEL R240, RZ, 0x4, P2 ;  /* 0x00000004fff07807 */ /* 0x000fe20001000000 */
[----:B------:R-:W-:Y:S01]  /*0b00*/  IMAD.IADD R3, R12, 0x1, R3 ;  /* 0x000000010c037824 */ /* 0x000fe200078e0203 */
[C---:B------:R-:W-:Y:S01]  /*0b10*/  LOP3.LUT R12, R8.reuse, 0x14, RZ, 0xfc, !PT ;  /* 0x00000014080c7812 */ /* 0x040fe200078efcff */
[----:B------:R-:W-:Y:S02]  /*0b20*/  IMAD.MOV R10, RZ, RZ, -R10 ;  /* 0x000000ffff0a7224 */ /* 0x000fe400078e0a0a */
[----:B------:R-:W-:Y:S01]  /*0b30*/  @!P5 IMAD.IADD R9, R9, 0x1, -R2 ;  /* 0x000000010909d824 */ /* 0x000fe200078e0a02 */
[----:B------:R-:W-:Y:S01]  /*0b40*/  ISETP.GE.AND P5, PT, R8, RZ, PT ;  /* 0x000000ff0800720c */ /* 0x000fe20003fa6270 */
[----:B------:R-:W-:-:S02]  /*0b50*/  IMAD R13, R2, R7, R15 ;  /* 0x00000007020d7224 */ /* 0x000fc400078e020f */
[C---:B------:R-:W-:Y:S01]  /*0b60*/  IMAD R15, R2.reuse, R10, R19 ;  /* 0x0000000a020f7224 */ /* 0x040fe200078e0213 */
[----:B------:R-:W-:Y:S01]  /*0b70*/  IABS R19, R12 ;  /* 0x0000000c00137213 */ /* 0x000fe20000000000 */
[--C-:B------:R-:W-:Y:S01]  /*0b80*/  @!P0 IMAD.IADD R11, R11, 0x1, -R2.reuse ;  /* 0x000000010b0b8824 */ /* 0x100fe200078e0a02 */
[----:B------:R-:W-:Y:S01]  /*0b90*/  ISETP.GT.U32.AND P0, PT, R2, R9, PT ;  /* 0x000000090200720c */ /* 0x000fe20003f04070 */
[--C-:B------:R-:W-:Y:S01]  /*0ba0*/  @!P3 IMAD.IADD R5, R5, 0x1, -R2.reuse ;  /* 0x000000010505b824 */ /* 0x100fe200078e0a02 */
[----:B------:R-:W-:Y:S01]  /*0bb0*/  IABS R10, R14 ;  /* 0x0000000e000a7213 */ /* 0x000fe20000000000 */
[----:B------:R-:W-:Y:S01]  /*0bc0*/  @!P1 IMAD.IADD R17, R17, 0x1, -R2 ;  /* 0x0000000111119824 */ /* 0x000fe200078e0a02 */
[----:B------:R-:W-:Y:S01]  /*0bd0*/  ISETP.GE.AND P1, PT, R16, RZ, PT ;  /* 0x000000ff1000720c */ /* 0x000fe20003f26270 */
[----:B------:R-:W-:Y:S01]  /*0be0*/  IMAD.MOV.U32 R7, RZ, RZ, R5 ;  /* 0x000000ffff077224 */ /* 0x000fe200078e0005 */
[----:B------:R-:W-:Y:S01]  /*0bf0*/  LOP3.LUT R16, R8, 0x1c, RZ, 0xfc, !PT ;  /* 0x0000001c08107812 */ /* 0x000fe200078efcff */
[----:B------:R-:W-:Y:S01]  /*0c00*/  IMAD.HI.U32 R5, R6, R19, RZ ;  /* 0x0000001306057227 */ /* 0x000fe200078e00ff */
[----:B------:R-:W-:-:S02]  /*0c10*/  ISETP.GT.U32.AND P4, PT, R2, R17, PT ;  /* 0x000000110200720c */ /* 0x000fc40003f84070 */
[C---:B------:R-:W-:Y:S01]  /*0c20*/  ISETP.GT.U32.AND P3, PT, R2.reuse, R11, PT ;  /* 0x0000000b0200720c */ /* 0x040fe20003f64070 */
[----:B------:R-:W-:Y:S01]  /*0c30*/  @!P5 IMAD.MOV R7, RZ, RZ, -R7 ;  /* 0x000000ffff07d224 */ /* 0x000fe200078e0a07 */
[----:B------:R-:W-:Y:S01]  /*0c40*/  ISETP.GT.U32.AND P5, PT, R2, R15, PT ;  /* 0x0000000f0200720c */ /* 0x000fe20003fa4070 */
[----:B------:R-:W-:Y:S02]  /*0c50*/  IMAD.MOV R5, RZ, RZ, -R5 ;  /* 0x000000ffff057224 */ /* 0x000fe400078e0a05 */
[--C-:B------:R-:W-:Y:S01]  /*0c60*/  @!P0 IMAD.IADD R9, R9, 0x1, -R2.reuse ;  /* 0x0000000109098824 */ /* 0x100fe200078e0a02 */
[----:B------:R-:W-:Y:S01]  /*0c70*/  ISETP.GE.AND P0, PT, R22, RZ, PT ;  /* 0x000000ff1600720c */ /* 0x000fe20003f06270 */
[----:B------:R-:W-:Y:S01]  /*0c80*/  IMAD R5, R2, R5, R19 ;  /* 0x0000000502057224 */ /* 0x000fe200078e0213 */
[----:B------:R-:W-:Y:S01]  /*0c90*/  LOP3.LUT R22, R8, 0x3c, RZ, 0xfc, !PT ;  /* 0x0000003c08167812 */ /* 0x000fe200078efcff */
[----:B------:R-:W-:Y:S02]  /*0ca0*/  @!P6 IMAD.MOV R9, RZ, RZ, -R9 ;  /* 0x000000ffff09e224 */ /* 0x000fe400078e0a09 */
[----:B------:R-:W-:Y:S01]  /*0cb0*/  @!P4 IMAD.IADD R17, R17, 0x1, -R2 ;  /* 0x000000011111c824 */ /* 0x000fe200078e0a02 */
[C---:B------:R-:W-:Y:S01]  /*0cc0*/  ISETP.GT.U32.AND P6, PT, R2.reuse, R5, PT ;  /* 0x000000050200720c */ /* 0x040fe20003fc4070 */
[----:B------:R-:W-:Y:S01]  /*0cd0*/  IMAD.MOV.U32 R19, RZ, RZ, R10 ;  /* 0x000000ffff137224 */ /* 0x000fe200078e000a */
[----:B------:R-:W-:Y:S01]  /*0ce0*/  ISETP.GT.U32.AND P4, PT, R2, R13, PT ;  /* 0x0000000d0200720c */ /* 0x000fe20003f84070 */
[----:B------:R-:W-:Y:S01]  /*0cf0*/  @!P5 IMAD.IADD R15, R15, 0x1, -R2 ;  /* 0x000000010f0fd824 */ /* 0x000fe200078e0a02 */
[----:B------:R-:W-:Y:S01]  /*0d00*/  IABS R37, R22 ;  /* 0x0000001600257213 */ /* 0x000fe20000000000 */
[----:B------:R-:W-:Y:S01]  /*0d10*/  IMAD.MOV.U32 R69, RZ, RZ, R17 ;  /* 0x000000ffff457224 */ /* 0x000fe200078e0011 */
[----:B------:R-:W-:Y:S01]  /*0d20*/  LOP3.LUT R17, R8, 0x20, RZ, 0xfc, !PT ;  /* 0x0000002008117812 */ /* 0x000fe200078efcff */
[----:B------:R-:W-:Y:S01]  /*0d30*/  IMAD.HI.U32 R10, R6, R19, RZ ;  /* 0x00000013060a7227 */ /* 0x000fe200078e00ff */
[----:B------:R-:W-:-:S03]  /*0d40*/  ISETP.GT.U32.AND P5, PT, R2, R15, PT ;  /* 0x0000000f0200720c */ /* 0x000fc60003fa4070 */
[----:B------:R-:W-:Y:S01]  /*0d50*/  @!P1 IMAD.MOV R69, RZ, RZ, -R69 ;  /* 0x000000ffff459224 */ /* 0x000fe200078e0a45 */
[----:B------:R-:W-:Y:S01]  /*0d60*/  ISETP.GE.AND P1, PT, R21, RZ, PT ;  /* 0x000000ff1500720c */ /* 0x000fe20003f26270 */
[----:B------:R-:W-:Y:S01]  /*0d70*/  @!P6 IMAD.IADD R5, R5, 0x1, -R2 ;  /* 0x000000010505e824 */ /* 0x000fe200078e0a02 */
[----:B------:R-:W-:Y:S01]  /*0d80*/  IABS R21, R16 ;  /* 0x0000001000157213 */ /* 0x000fe20000000000 */
[----:B------:R-:W-:Y:S02]  /*0d90*/  IMAD.MOV R10, RZ, RZ, -R10 ;  /* 0x000000ffff0a7224 */ /* 0x000fe400078e0a0a */
[----:B------:R-:W-:Y:S01]  /*0da0*/  @!P4 IMAD.IADD R13, R13, 0x1, -R2 ;  /* 0x000000010d0dc824 */ /* 0x000fe200078e0a02 */
[C---:B------:R-:W-:Y:S01]  /*0db0*/  ISETP.GT.U32.AND P6, PT, R2.reuse, R5, PT ;  /* 0x000000050200720c */ /* 0x040fe20003fc4070 */
[----:B------:R-:W-:Y:S02]  /*0dc0*/  IMAD R19, R2, R10, R19 ;  /* 0x0000000a02137224 */ /* 0x000fe400078e0213 */
[----:B------:R-:W-:Y:S01]  /*0dd0*/  IMAD.HI.U32 R10, R6, R21, RZ ;  /* 0x00000015060a7227 */ /* 0x000fe200078e00ff */
[----:B------:R-:W-:-:S03]  /*0de0*/  ISETP.GT.U32.AND P4, PT, R2, R13, PT ;  /* 0x0000000d0200720c */ /* 0x000fc60003f84070 */
[----:B------:R-:W-:Y:S01]  /*0df0*/  @!P5 IMAD.IADD R15, R15, 0x1, -R2 ;  /* 0x000000010f0fd824 */ /* 0x000fe200078e0a02 */
[C---:B------:R-:W-:Y:S01]  /*0e00*/  ISETP.GT.U32.AND P5, PT, R2.reuse, R19, PT ;  /* 0x000000130200720c */ /* 0x040fe20003fa4070 */
[----:B------:R-:W-:Y:S02]  /*0e10*/  IMAD.MOV R10, RZ, RZ, -R10 ;  /* 0x000000ffff0a7224 */ /* 0x000fe400078e0a0a */
[--C-:B------:R-:W-:Y:S01]  /*0e20*/  @!P3 IMAD.IADD R11, R11, 0x1, -R2.reuse ;  /* 0x000000010b0bb824 */ /* 0x100fe200078e0a02 */
[----:B------:R-:W-:Y:S01]  /*0e30*/  ISETP.GE.AND P3, PT, R23, RZ, PT ;  /* 0x000000ff1700720c */ /* 0x000fe20003f66270 */
[C---:B------:R-:W-:Y:S01]  /*0e40*/  IMAD R21, R2.reuse, R10, R21 ;  /* 0x0000000a02157224 */ /* 0x040fe200078e0215 */
[----:B------:R-:W-:Y:S01]  /*0e50*/  IABS R23, R17 ;  /* 0x0000001100177213 */ /* 0x000fe20000000000 */
[--C-:B------:R-:W-:Y:S02]  /*0e60*/  @!P6 IMAD.IADD R5, R5, 0x1, -R2.reuse ;  /* 0x000000010505e824 */ /* 0x100fe400078e0a02 */
[--C-:B------:R-:W-:Y:S01]  /*0e70*/  @!P4 IMAD.IADD R13, R13, 0x1, -R2.reuse ;  /* 0x000000010d0dc824 */ /* 0x100fe200078e0a02 */
[----:B------:R-:W-:Y:S01]  /*0e80*/  ISETP.GT.U32.AND P6, PT, R2, R21, PT ;  /* 0x000000150200720c */ /* 0x000fe20003fc4070 */
[----:B------:R-:W-:Y:S01]  /*0e90*/  @!P1 IMAD.MOV R11, RZ, RZ, -R11 ;  /* 0x000000ffff0b9224 */ /* 0x000fe200078e0a0b */
[----:B------:R-:W-:Y:S01]  /*0ea0*/  ISETP.GE.AND P4, PT, R14, RZ, PT ;  /* 0x000000ff0e00720c */ /* 0x000fe20003f86270 */
[----:B------:R-:W-:Y:S01]  /*0eb0*/  @!P5 IMAD.IADD R19, R19, 0x1, -R2 ;  /* 0x000000011313d824 */ /* 0x000fe200078e0a02 */
[----:B------:R-:W-:Y:S01]  /*0ec0*/  LOP3.LUT R14, R8, 0x24, RZ, 0xfc, !PT ;  /* 0x00000024080e7812 */ /* 0x000fe200078efcff */
[----:B------:R-:W-:Y:S01]  /*0ed0*/  @!P0 IMAD.MOV R13, RZ, RZ, -R13 ;  /* 0x000000ffff0d8224 */ /* 0x000fe200078e0a0d */
[----:B------:R-:W-:Y:S01]  /*0ee0*/  ISETP.GE.AND P0, PT, R16, RZ, PT ;  /* 0x000000ff1000720c */ /* 0x000fe20003f06270 */
[----:B------:R-:W-:Y:S01]  /*0ef0*/  @!P3 IMAD.MOV R15, RZ, RZ, -R15 ;  /* 0x000000ffff0fb224 */ /* 0x000fe200078e0a0f */
[----:B------:R-:W-:Y:S01]  /*0f00*/  IABS R25, R14 ;  /* 0x0000000e00197213 */ /* 0x000fe20000000000 */
[----:B------:R-:W-:Y:S01]  /*0f10*/  IMAD R36, R3, 0x100, R90 ;  /* 0x0000010003247824 */ /* 0x000fe200078e025a */
[----:B------:R-:W-:-:S02]  /*0f20*/  ISETP.GT.U32.AND P5, PT, R2, R19, PT ;  /* 0x000000130200720c */ /* 0x000fc40003fa4070 */
[----:B------:R-:W-:Y:S01]  /*0f30*/  LOP3.LUT R16, R8, 0x28, RZ, 0xfc, !PT ;  /* 0x0000002808107812 */ /* 0x000fe200078efcff */
[----:B------:R-:W-:Y:S01]  /*0f40*/  @!P6 IMAD.IADD R21, R21, 0x1, -R2 ;  /* 0x000000011515e824 */ /* 0x000fe200078e0a02 */
[----:B------:R-:W-:Y:S01]  /*0f50*/  ISETP.GE.AND P3, PT, R17, RZ, PT ;  /* 0x000000ff1100720c */ /* 0x000fe20003f66270 */
[----:B------:R-:W-:Y:S01]  /*0f60*/  IMAD.MOV.U32 R17, RZ, RZ, R5 ;  /* 0x000000ffff117224 */ /* 0x000fe200078e0005 */
[----:B------:R-:W-:Y:S01]  /*0f70*/  IABS R27, R16 ;  /* 0x00000010001b7213 */ /* 0x000fe20000000000 */
[----:B------:R-:W-:Y:S01]  /*0f80*/  IMAD.HI.U32 R5, R6, R25, RZ ;  /* 0x0000001906057227 */ /* 0x000fe200078e00ff */
[----:B------:R-:W-:Y:S01]  /*0f90*/  ISETP.GE.AND P1, PT, R12, RZ, PT ;  /* 0x000000ff0c00720c */ /* 0x000fe20003f26270 */
[----:B------:R1:W-:Y:S01]  /*0fa0*/  STL [R1+0x23c], R36 ;  /* 0x00023c2401007387 */ /* 0x0003e20000100800 */
[----:B------:R-:W-:Y:S01]  /*0fb0*/  ISETP.GT.U32.AND P6, PT, R2, R21, PT ;  /* 0x000000150200720c */ /* 0x000fe20003fc4070 */
[----:B------:R-:W-:Y:S01]  /*0fc0*/  IMAD.HI.U32 R12, R6, R23, RZ ;  /* 0x00000017060c7227 */ /* 0x000fe200078e00ff */
[----:B------:R-:W-:-:S02]  /*0fd0*/  IADD3 R34, R36, 0x80, RZ ;  /* 0x0000008024227810 */ /* 0x000fc40007ffe0ff */
[----:B------:R-:W-:Y:S01]  /*0fe0*/  IABS R71, R36 ;  /* 0x0000002400477213 */ /* 0x000fe20000000000 */
[----:B------:R-:W-:Y:S01]  /*0ff0*/  IMAD.MOV R5, RZ, RZ, -R5 ;  /* 0x000000ffff057224 */ /* 0x000fe200078e0a05 */
[----:B------:R-:W-:Y:S01]  /*1000*/  IABS R73, R34 ;  /* 0x0000002200497213 */ /* 0x000fe20000000000 */
[----:B------:R-:W-:Y:S01]  /*1010*/  IMAD.HI.U32 R10, R6, R27, RZ ;  /* 0x0000001b060a7227 */ /* 0x000fe200078e00ff */
[----:B------:R2:W-:Y:S03]  /*1020*/  STL [R1+0x240], R34 ;  /* 0x0002402201007387 */ /* 0x0005e60000100800 */
[----:B------:R-:W-:Y:S02]  /*1030*/  IMAD.MOV R12, RZ, RZ, -R12 ;  /* 0x000000ffff0c7224 */ /* 0x000fe400078e0a0c */
[----:B------:R-:W-:Y:S01]  /*1040*/  @!P5 IMAD.IADD R19, R19, 0x1, -R2 ;  /* 0x000000011313d824 */ /* 0x000fe200078e0a02 */
[----:B------:R-:W-:Y:S01]  /*1050*/  ISETP.GE.AND P5, PT, R14, RZ, PT ;  /* 0x000000ff0e00720c */ /* 0x000fe20003fa6270 */
[----:B------:R-:W-:Y:S01]  /*1060*/  IMAD R5, R2, R5, R25 ;  /* 0x0000000502057224 */ /* 0x000fe200078e0219 */
[----:B------:R-:W-:Y:S01]  /*1070*/  LOP3.LUT R14, R8, 0x30, RZ, 0xfc, !PT ;  /* 0x00000030080e7812 */ /* 0x000fe200078efcff */
[----:B------:R-:W-:-:S02]  /*1080*/  IMAD.MOV R10, RZ, RZ, -R10 ;  /* 0x000000ffff0a7224 */ /* 0x000fc400078e0a0a */
[C---:B------:R-:W-:Y:S01]  /*1090*/  IMAD R23, R2.reuse, R12, R23 ;  /* 0x0000000c02177224 */ /* 0x040fe200078e0217 */
[----:B------:R-:W-:Y:S01]  /*10a0*/  IABS R31, R14 ;  /* 0x0000000e001f7213 */ /* 0x000fe20000000000 */
[----:B------:R-:W-:Y:S01]  /*10b0*/  @!P4 IMAD.MOV R19, RZ, RZ, -R19 ;  /* 0x000000ffff13c224 */ /* 0x000fe200078e0a13 */
[C---:B------:R-:W-:Y:S01]  /*10c0*/  ISETP.GT.U32.AND P4, PT, R2.reuse, R5, PT ;  /* 0x000000050200720c */ /* 0x040fe20003f84070 */
[C---:B------:R-:W-:Y:S02]  /*10d0*/  IMAD R27, R2.reuse, R10, R27 ;  /* 0x0000000a021b7224 */ /* 0x040fe400078e021b */
[----:B------:R-:W-:Y:S01]  /*10e0*/  @!P1 IMAD.MOV R17, RZ, RZ, -R17 ;  /* 0x000000ffff119224 */ /* 0x000fe200078e0a11 */
[C---:B------:R-:W-:Y:S01]  /*10f0*/  ISETP.GT.U32.AND P1, PT, R2.reuse, R23, PT ;  /* 0x000000170200720c */ /* 0x040fe20003f24070 */
[----:B------:R-:W-:Y:S01]  /*1100*/  @!P6 IMAD.IADD R21, R21, 0x1, -R2 ;  /* 0x000000011515e824 */ /* 0x000fe200078e0a02 */
[----:B------:R-:W-:Y:S01]  /*1110*/  ISETP.GT.U32.AND P6, PT, R2, R27, PT ;  /* 0x0000001b0200720c */ /* 0x000fe20003fc4070 */
[----:B------:R-:W-:-:S04]  /*1120*/  IMAD.HI.U32 R12, R6, R29, RZ ;  /* 0x0000001d060c7227 */ /* 0x000fc800078e00ff */
[----:B------:R-:W-:Y:S02]  /*1130*/  IMAD.MOV R12, RZ, RZ, -R12 ;  /* 0x000000ffff0c7224 */ /* 0x000fe400078e0a0c */
[----:B------:R-:W-:-:S04]  /*1140*/  IMAD.HI.U32 R10, R6, R31, RZ ;  /* 0x0000001f060a7227 */ /* 0x000fc800078e00ff */
[C---:B------:R-:W-:Y:S02]  /*1150*/  IMAD R29, R2.reuse, R12, R29 ;  /* 0x0000000c021d7224 */ /* 0x040fe400078e021d */
[----:B------:R-:W-:Y:S02]  /*1160*/  @!P4 IMAD.IADD R5, R5, 0x1, -R2 ;  /* 0x000000010505c824 */ /* 0x000fe400078e0a02 */
[----:B------:R-:W-:Y:S01]  /*1170*/  IMAD.MOV R10, RZ, RZ, -R10 ;  /* 0x000000ffff0a7224 */ /* 0x000fe200078e0a0a */
[C---:B------:R-:W-:Y:S01]  /*1180*/  ISETP.GT.U32.AND P4, PT, R2.reuse, R29, PT ;  /* 0x0000001d0200720c */ /* 0x040fe20003f84070 */
[--C-:B------:R-:W-:Y:S02]  /*1190*/  @!P1 IMAD.IADD R23, R23, 0x1, -R2.reuse ;  /* 0x0000000117179824 */ /* 0x100fe400078e0a02 */
[----:B------:R-:W-:Y:S01]  /*11a0*/  @!P6 IMAD.IADD R27, R27, 0x1, -R2 ;  /* 0x000000011b1be824 */ /* 0x000fe200078e0a02 */
[C---:B------:R-:W-:Y:S01]  /*11b0*/  ISETP.GT.U32.AND P6, PT, R2.reuse, R5, PT ;  /* 0x000000050200720c */ /* 0x040fe20003fc4070 */
[C---:B------:R-:W-:Y:S01]  /*11c0*/  IMAD R31, R2.reuse, R10, R31 ;  /* 0x0000000a021f7224 */ /* 0x040fe200078e021f */
[----:B------:R-:W-:Y:S01]  /*11d0*/  ISETP.GT.U32.AND P1, PT, R2, R23, PT ;  /* 0x000000170200720c */ /* 0x000fe20003f24070 */
[----:B------:R-:W-:-:S04]  /*11e0*/  IMAD.HI.U32 R10, R6, R33, RZ ;  /* 0x00000021060a7227 */ /* 0x000fc800078e00ff */
[----:B------:R-:W-:Y:S02]  /*11f0*/  IMAD.MOV R10, RZ, RZ, -R10 ;  /* 0x000000ffff0a7224 */ /* 0x000fe400078e0a0a */
[--C-:B------:R-:W-:Y:S02]  /*1200*/  @!P4 IMAD.IADD R29, R29, 0x1, -R2.reuse ;  /* 0x000000011d1dc824 */ /* 0x100fe400078e0a02 */
[C---:B------:R-:W-:Y:S02]  /*1210*/  IMAD R33, R2.reuse, R10, R33 ;  /* 0x0000000a02217224 */ /* 0x040fe400078e0221 */
[--C-:B------:R-:W-:Y:S01]  /*1220*/  @!P6 IMAD.IADD R5, R5, 0x1, -R2.reuse ;  /* 0x000000010505e824 */ /* 0x100fe200078e0a02 */
[C---:B------:R-:W-:Y:S01]  /*1230*/  ISETP.GT.U32.AND P4, PT, R2.reuse, R29, PT ;  /* 0x0000001d0200720c */ /* 0x040fe20003f84070 */
[----:B------:R-:W-:Y:S01]  /*1240*/  @!P1 IMAD.IADD R23, R23, 0x1, -R2 ;  /* 0x0000000117179824 */ /* 0x000fe200078e0a02 */
[----:B------:R-:W-:Y:S01]  /*1250*/  ISETP.GT.U32.AND P6, PT, R2, R33, PT ;  /* 0x000000210200720c */ /* 0x000fe20003fc4070 */
[----:B------:R-:W-:Y:S01]  /*1260*/  @!P0 IMAD.MOV R21, RZ, RZ, -R21 ;  /* 0x000000ffff158224 */ /* 0x000fe200078e0a15 */
[----:B------:R-:W-:Y:S01]  /*1270*/  ISETP.GE.AND P1, PT, R16, RZ, PT ;  /* 0x000000ff1000720c */ /* 0x000fe20003f26270 */
[----:B------:R-:W-:Y:S01]  /*1280*/  @!P3 IMAD.MOV R23, RZ, RZ, -R23 ;  /* 0x000000ffff17b224 */ /* 0x000fe200078e0a17 */
[----:B------:R-:W-:Y:S01]  /*1290*/  LOP3.LUT R16, R8, 0x38, RZ, 0xfc, !PT ;  /* 0x0000003808107812 */ /* 0x000fe200078efcff */
[----:B------:R-:W-:Y:S01]  /*12a0*/  IMAD.HI.U32 R12, R6, R39, RZ ;  /* 0x00000027060c7227 */ /* 0x000fe200078e00ff */
[----:B------:R-:W-:-:S02]  /*12b0*/  ISETP.GT.U32.AND P0, PT, R2, R27, PT ;  /* 0x0000001b0200720c */ /* 0x000fc40003f04070 */
[----:B------:R-:W-:Y:S01]  /*12c0*/  IABS R35, R16 ;  /* 0x0000001000237213 */ /* 0x000fe20000000000 */
[----:B------:R-:W-:Y:S01]  /*12d0*/  IMAD.MOV R12, RZ, RZ, -R12 ;  /* 0x000000ffff0c7224 */ /* 0x000fe200078e0a0c */
[----:B------:R-:W-:Y:S01]  /*12e0*/  ISETP.GT.U32.AND P3, PT, R2, R31, PT ;  /* 0x0000001f0200720c */ /* 0x000fe20003f64070 */
[--C-:B------:R-:W-:Y:S01]  /*12f0*/  @!P4 IMAD.IADD R29, R29, 0x1, -R2.reuse ;  /* 0x000000011d1dc824 */ /* 0x100fe200078e0a02 */
[----:B------:R-:W-:Y:S01]  /*1300*/  ISETP.GE.AND P4, PT, R14, RZ, PT ;  /* 0x000000ff0e00720c */ /* 0x000fe20003f86270 */
[----:B------:R-:W-:Y:S02]  /*1310*/  @!P6 IMAD.IADD R33, R33, 0x1, -R2 ;  /* 0x000000012121e824 */ /* 0x000fe400078e0a02 */
[----:B------:R-:W-:-:S03]  /*1320*/  IMAD.HI.U32 R10, R6, R35, RZ ;  /* 0x00000023060a7227 */ /* 0x000fc600078e00ff */
[----:B------:R-:W-:Y:S01]  /*1330*/  ISETP.GT.U32.AND P6, PT, R2, R33, PT ;  /* 0x000000210200720c */ /* 0x000fe20003fc4070 */
[----:B------:R-:W-:Y:S02]  /*1340*/  IMAD.MOV R14, RZ, RZ, -R10 ;  /* 0x000000ffff0e7224 */ /* 0x000fe400078e0a0a */
[----:B------:R-:W-:-:S04]  /*1350*/  IMAD.HI.U32 R10, R6, R37, RZ ;  /* 0x00000025060a7227 */ /* 0x000fc800078e00ff */
[----:B------:R-:W-:Y:S01]  /*1360*/  @!P0 IMAD.IADD R27, R27, 0x1, -R2 ;  /* 0x000000011b1b8824 */ /* 0x000fe200078e0a02 */
[----:B------:R-:W-:Y:S01]  /*1370*/  ISETP.GE.AND P0, PT, R18, RZ, PT ;  /* 0x000000ff1200720c */ /* 0x000fe20003f06270 */
[----:B------:R-:W-:Y:S01]  /*1380*/  IMAD.MOV R10, RZ, RZ, -R10 ;  /* 0x000000ffff0a7224 */ /* 0x000fe200078e0a0a */
[----:B------:R-:W-:Y:S01]  /*1390*/  LOP3.LUT R18, R8, 0x44, RZ, 0xfc, !PT ;  /* 0x0000004408127812 */ /* 0x000fe200078efcff */
[--C-:B------:R-:W-:Y:S02]  /*13a0*/  @!P3 IMAD.IADD R31, R31, 0x1, -R2.reuse ;  /* 0x000000011f1fb824 */ /* 0x100fe400078e0a02 */
[C---:B------:R-:W-:Y:S01]  /*13b0*/  IMAD R37, R2.reuse, R10, R37 ;  /* 0x0000000a02257224 */ /* 0x040fe200078e0225 */
[----:B------:R-:W-:Y:S01]  /*13c0*/  IABS R41, R18 ;  /* 0x0000001200297213 */ /* 0x000fe20000000000 */
[----:B------:R-:W-:Y:S01]  /*13d0*/  @!P6 IMAD.IADD R33, R33, 0x1, -R2 ;  /* 0x000000012121e824 */ /* 0x000fe200078e0a02 */
[C---:B------:R-:W-:Y:S01]  /*13e0*/  ISETP.GT.U32.AND P3, PT, R2.reuse, R31, PT ;  /* 0x0000001f0200720c */ /* 0x040fe20003f64070 */
[C---:B------:R-:W-:Y:S01]  /*13f0*/  IMAD R35, R2.reuse, R14, R35 ;  /* 0x0000000e02237224 */ /* 0x040fe200078e0223 */
[----:B------:R-:W-:Y:S01]  /*1400*/  ISETP.GT.U32.AND P6, PT, R2, R37, PT ;  /* 0x000000250200720c */ /* 0x000fe20003fc4070 */
[----:B------:R-:W-:-:S04]  /*1410*/  IMAD.HI.U32 R10, R6, R41, RZ ;  /* 0x00000029060a7227 */ /* 0x000fc800078e00ff */
[----:B------:R-:W-:Y:S02]  /*1420*/  IMAD.MOV R10, RZ, RZ, -R10 ;  /* 0x000000ffff0a7224 */ /* 0x000fe400078e0a0a */
[C---:B------:R-:W-:Y:S02]  /*1430*/  IMAD R39, R2.reuse, R12, R39 ;  /* 0x0000000c02277224 */ /* 0x040fe400078e0227 */
[----:B------:R-:W-:Y:S02]  /*1440*/  IMAD R41, R2, R10, R41 ;  /* 0x0000000a02297224 */ /* 0x000fe400078e0229 */
[----:B------:R-:W-:-:S04]  /*1450*/  IMAD.HI.U32 R10, R6, R43, RZ ;  /* 0x0000002b060a7227 */ /* 0x000fc800078e00ff */
[--C-:B------:R-:W-:Y:S01]  /*1460*/  @!P3 IMAD.IADD R31, R31, 0x1, -R2.reuse ;  /* 0x000000011f1fb824 */ /* 0x100fe200078e0a02 */
[C---:B------:R-:W-:Y:S01]  /*1470*/  ISETP.GT.U32.AND P3, PT, R2.reuse, R35, PT ;  /* 0x000000230200720c */ /* 0x040fe20003f64070 */
[----:B------:R-:W-:Y:S01]  /*1480*/  @!P6 IMAD.IADD R37, R37, 0x1, -R2 ;  /* 0x000000012525e824 */ /* 0x000fe200078e0a02 */
[C---:B------:R-:W-:Y:S01]  /*1490*/  ISETP.GT.U32.AND P6, PT, R2.reuse, R41, PT ;  /* 0x000000290200720c */ /* 0x040fe20003fc4070 */
[----:B------:R-:W-:Y:S02]  /*14a0*/  IMAD.MOV R14, RZ, RZ, -R10 ;  /* 0x000000ffff0e7224 */ /* 0x000fe400078e0a0a */
[----:B------:R-:W-:Y:S02]  /*14b0*/  @!P4 IMAD.MOV R31, RZ, RZ, -R31 ;  /* 0x000000ffff1fc224 */ /* 0x000fe400078e0a1f */
[----:B------:R-:W-:Y:S01]  /*14c0*/  IMAD R43, R2, R14, R43 ;  /* 0x0000000e022b7224 */ /* 0x000fe200078e022b */
[----:B------:R-:W-:Y:S01]  /*14d0*/  LOP3.LUT R14, R8, 0x58, RZ, 0xfc, !PT ;  /* 0x00000058080e7812 */ /* 0x000fe200078efcff */
[----:B------:R-:W-:-:S03]  /*14e0*/  IMAD.HI.U32 R10, R6, R47, RZ ;  /* 0x0000002f060a7227 */ /* 0x000fc600078e00ff */
[C---:B------:R-:W-:Y:S01]  /*14f0*/  ISETP.GT.U32.AND P4, PT, R2.reuse, R43, PT ;  /* 0x0000002b0200720c */ /* 0x040fe20003f84070 */
[--C-:B------:R-:W-:Y:S01]  /*1500*/  @!P3 IMAD.IADD R35, R35, 0x1, -R2.reuse ;  /* 0x000000012323b824 */ /* 0x100fe200078e0a02 */
[C---:B------:R-:W-:Y:S01]  /*1510*/  ISETP.GT.U32.AND P3, PT, R2.reuse, R39, PT ;  /* 0x000000270200720c */ /* 0x040fe20003f64070 */
[----:B------:R-:W-:Y:S01]  /*1520*/  @!P6 IMAD.IADD R41, R41, 0x1, -R2 ;  /* 0x000000012929e824 */ /* 0x000fe200078e0a02 */
[----:B------:R-:W-:Y:S01]  /*1530*/  IABS R51, R14 ;  /* 0x0000000e00337213 */ /* 0x000fe20000000000 */
[----:B------:R-:W-:Y:S02]  /*1540*/  @!P0 IMAD.MOV R29, RZ, RZ, -R29 ;  /* 0x000000ffff1d8224 */ /* 0x000fe400078e0a1d */
[----:B------:R-:W-:Y:S01]  /*1550*/  IMAD.MOV R10, RZ, RZ, -R10 ;  /* 0x000000ffff0a7224 */ /* 0x000fe200078e0a0a */
[C---:B------:R-:W-:Y:S01]  /*1560*/  ISETP.GT.U32.AND P0, PT, R2.reuse, R41, PT ;  /* 0x000000290200720c */ /* 0x040fe20003f04070 */
[----:B------:R-:W-:Y:S02]  /*1570*/  IMAD.MOV.U32 R25, RZ, RZ, R5 ;  /* 0x000000ffff197224 */ /* 0x000fe400078e0005 */
[----:B------:R-:W-:-:S02]  /*1580*/  IMAD R5, R2, R10, R47 ;  /* 0x0000000a02057224 */ /* 0x000fc400078e022f */
[----:B------:R-:W-:Y:S01]  /*1590*/  @!P4 IMAD.IADD R43, R43, 0x1, -R2 ;  /* 0x000000012b2bc824 */ /* 0x000fe200078e0a02 */
[----:B------:R-:W-:Y:S01]  /*15a0*/  ISETP.GE.AND P4, PT, R18, RZ, PT ;  /* 0x000000ff1200720c */ /* 0x000fe20003f86270 */
[----:B------:R-:W-:Y:S01]  /*15b0*/  IMAD.HI.U32 R10, R6, R49, RZ ;  /* 0x00000031060a7227 */ /* 0x000fe200078e00ff */
[----:B------:R-:W-:-:S03]  /*15c0*/  LOP3.LUT R18, R8, 0x68, RZ, 0xfc, !PT ;  /* 0x0000006808127812 */ /* 0x000fc600078efcff */
[----:B------:R-:W-:Y:S01]  /*15d0*/  @!P3 IMAD.IADD R39, R39, 0x1, -R2 ;  /* 0x000000012727b824 */ /* 0x000fe200078e0a02 */
[----:B------:R-:W-:Y:S01]  /*15e0*/  ISETP.GE.AND P3, PT, R20, RZ, PT ;  /* 0x000000ff1400720c */ /* 0x000fe20003f66270 */
[----:B------:R-:W-:Y:S01]  /*15f0*/  IMAD.HI.U32 R12, R6, R45, RZ ;  /* 0x0000002d060c7227 */ /* 0x000fe200078e00ff */
[----:B------:R-:W-:Y:S02]  /*1600*/  LOP3.LUT R20, R8, 0x6c, RZ, 0xfc, !PT ;  /* 0x0000006c08147812 */ /* 0x000fe400078efcff */
[----:B------:R-:W-:Y:S01]  /*1610*/  ISETP.GT.U32.AND P6, PT, R2, R39, PT ;  /* 0x000000270200720c */ /* 0x000fe20003fc4070 */
[----:B------:R-:W-:Y:S01]  /*1620*/  IMAD.MOV R10, RZ, RZ, -R10 ;  /* 0x000000ffff0a7224 */ /* 0x000fe200078e0a0a */
[----:B------:R-:W-:Y:S01]  /*1630*/  IABS R59, R18 ;  /* 0x00000012003b7213 */ /* 0x000fe20000000000 */
[----:B------:R-:W-:Y:S01]  /*1640*/  IMAD.MOV R12, RZ, RZ, -R12 ;  /* 0x000000ffff0c7224 */ /* 0x000fe200078e0a0c */
[----:B------:R-:W-:Y:S01]  /*1650*/  IABS R61, R20 ;  /* 0x00000014003d7213 */ /* 0x000fe20000000000 */
[----:B------:R-:W-:Y:S01]  /*1660*/  @!P0 IMAD.IADD R41, R41, 0x1, -R2 ;  /* 0x0000000129298824 */ /* 0x000fe200078e0a02 */
[----:B------:R-:W-:Y:S01]  /*1670*/  ISETP.GE.AND P0, PT, R24, RZ, PT ;  /* 0x000000ff1800720c */ /* 0x000fe20003f06270 */
[----:B------:R-:W-:-:S02]  /*1680*/  IMAD R49, R2, R10, R49 ;  /* 0x0000000a02317224 */ /* 0x000fc400078e0231 */
[C---:B------:R-:W-:Y:S02]  /*1690*/  IMAD R45, R2.reuse, R12, R45 ;  /* 0x0000000c022d7224 */ /* 0x040fe400078e022d */
[----:B------:R-:W-:Y:S01]  /*16a0*/  @!P4 IMAD.MOV R41, RZ, RZ, -R41 ;  /* 0x000000ffff29c224 */ /* 0x000fe200078e0a29 */
[C---:B------:R-:W-:Y:S01]  /*16b0*/  ISETP.GT.U32.AND P4, PT, R2.reuse, R49, PT ;  /* 0x000000310200720c */ /* 0x040fe20003f84070 */
[----:B------:R-:W-:Y:S01]  /*16c0*/  @!P3 IMAD.MOV R33, RZ, RZ, -R33 ;  /* 0x000000ffff21b224 */ /* 0x000fe200078e0a21 */
[C---:B------:R-:W-:Y:S01]  /*16d0*/  ISETP.GT.U32.AND P3, PT, R2.reuse, R45, PT ;  /* 0x0000002d0200720c */ /* 0x040fe20003f64070 */
[----:B------:R-:W-:Y:S01]  /*16e0*/  @!P1 IMAD.MOV R27, RZ, RZ, -R27 ;  /* 0x000000ffff1b9224 */ /* 0x000fe200078e0a1b */
[C---:B------:R-:W-:Y:S01]  /*16f0*/  ISETP.GT.U32.AND P1, PT, R2.reuse, R37, PT ;  /* 0x000000250200720c */ /* 0x040fe20003f24070 */
[----:B------:R-:W-:Y:S01]  /*1700*/  @!P6 IMAD.IADD R39, R39, 0x1, -R2 ;  /* 0x000000012727e824 */ /* 0x000fe200078e0a02 */
[C---:B------:R-:W-:Y:S01]  /*1710*/  ISETP.GT.U32.AND P6, PT, R2.reuse, R5, PT ;  /* 0x000000050200720c */ /* 0x040fe20003fc4070 */
[----:B------:R-:W-:Y:S01]  /*1720*/  @!P5 IMAD.MOV R25, RZ, RZ, -R25 ;  /* 0x000000ffff19d224 */ /* 0x000fe200078e0a19 */
[----:B------:R-:W-:Y:S01]  /*1730*/  ISETP.GT.U32.AND P5, PT, R2, R35, PT ;  /* 0x000000230200720c */ /* 0x000fe20003fa4070 */
[----:B------:R-:W-:-:S04]  /*1740*/  IMAD.HI.U32 R10, R6, R51, RZ ;  /* 0x00000033060a7227 */ /* 0x000fc800078e00ff */
[--C-:B------:R-:W-:Y:S02]  /*1750*/  @!P4 IMAD.IADD R49, R49, 0x1, -R2.reuse ;  /* 0x000000013131c824 */ /* 0x100fe400078e0a02 */
[--C-:B------:R-:W-:Y:S01]  /*1760*/  @!P3 IMAD.IADD R45, R45, 0x1, -R2.reuse ;  /* 0x000000012d2db824 */ /* 0x100fe200078e0a02 */
[----:B------:R-:W-:Y:S01]  /*1770*/  ISETP.GE.AND P3, PT, R26, RZ, PT ;  /* 0x000000ff1a00720c */ /* 0x000fe20003f66270 */
[--C-:B------:R-:W-:Y:S01]  /*1780*/  @!P1 IMAD.IADD R37, R37, 0x1, -R2.reuse ;  /* 0x0000000125259824 */ /* 0x100fe200078e0a02 */
[----:B------:R-:W-:Y:S01]  /*1790*/  ISETP.GT.U32.AND P4, PT, R2, R49, PT ;  /* 0x000000310200720c */ /* 0x000fe20003f84070 */
[----:B------:R-:W-:Y:S01]  /*17a0*/  @!P6 IMAD.IADD R5, R5, 0x1, -R2 ;  /* 0x000000010505e824 */ /* 0x000fe200078e0a02 */
[----:B------:R-:W-:Y:S01]  /*17b0*/  ISETP.GE.AND P1, PT, R22, RZ, PT ;  /* 0x000000ff1600720c */ /* 0x000fe20003f26270 */
[----:B------:R-:W-:Y:S01]  /*17c0*/  IMAD.MOV R10, RZ, RZ, -R10 ;  /* 0x000000ffff0a7224 */ /* 0x000fe200078e0a0a */
[----:B------:R-:W-:Y:S01]  /*17d0*/  ISETP.GT.U32.AND P6, PT, R2, R45, PT ;  /* 0x0000002d0200720c */ /* 0x000fe20003fc4070 */
[----:B------:R-:W-:Y:S01]  /*17e0*/  @!P5 IMAD.IADD R35, R35, 0x1, -R2 ;  /* 0x000000012323d824 */ /* 0x000fe200078e0a02 */
[----:B------:R-:W-:Y:S01]  /*17f0*/  ISETP.GE.AND P5, PT, R16, RZ, PT ;  /* 0x000000ff1000720c */ /* 0x000fe20003fa6270 */
[----:B------:R-:W-:Y:S01]  /*1800*/  IMAD R51, R2, R10, R51 ;  /* 0x0000000a02337224 */ /* 0x000fe200078e0233 */
[C---:B------:R-:W-:Y:S01]  /*1810*/  LOP3.LUT R16, R8.reuse, 0x5c, RZ, 0xfc, !PT ;  /* 0x0000005c08107812 */ /* 0x040fe200078efcff */
[----:B------:R-:W-:Y:S01]  /*1820*/  @!P0 IMAD.MOV R39, RZ, RZ, -R39 ;  /* 0x000000ffff278224 */ /* 0x000fe200078e0a27 */
[----:B------:R-:W-:-:S02]  /*1830*/  LOP3.LUT R10, R8, 0x60, RZ, 0xfc, !PT ;  /* 0x00000060080a7812 */ /* 0x000fc400078efcff */
[----:B------:R-:W-:Y:S01]  /*1840*/  IABS R53, R16 ;  /* 0x0000001000357213 */ /* 0x000fe20000000000 */
[--C-:B------:R-:W-:Y:S01]  /*1850*/  @!P4 IMAD.IADD R49, R49, 0x1, -R2.reuse ;  /* 0x000000013131c824 */ /* 0x100fe200078e0a02 */
[C---:B------:R-:W-:Y:S01]  /*1860*/  ISETP.GT.U32.AND P4, PT, R2.reuse, R51, PT ;  /* 0x000000330200720c */ /* 0x040fe20003f84070 */
[----:B------:R-:W-:Y:S01]  /*1870*/  @!P1 IMAD.MOV R37, RZ, RZ, -R37 ;  /* 0x000000ffff259224 */ /* 0x000fe200078e0a25 */
[----:B------:R-:W-:Y:S01]  /*1880*/  ISETP.GT.U32.AND P1, PT, R2, R5, PT ;  /* 0x000000050200720c */ /* 0x000fe20003f24070 */
[----:B------:R-:W-:Y:S01]  /*1890*/  @!P6 IMAD.IADD R45, R45, 0x1, -R2 ;  /* 0x000000012d2de824 */ /* 0x000fe200078e0a02 */
[----:B------:R-:W-:Y:S01]  /*18a0*/  ISETP.GE.AND P6, PT, R32, RZ, PT ;  /* 0x000000ff2000720c */ /* 0x000fe20003fc6270 */
[----:B------:R-:W-:Y:S01]  /*18b0*/  IMAD.HI.U32 R12, R6, R53, RZ ;  /* 0x00000035060c7227 */ /* 0x000fe200078e00ff */
[----:B------:R-:W-:Y:S02]  /*18c0*/  ISETP.GE.AND P0, PT, R28, RZ, PT ;  /* 0x000000ff1c00720c */ /* 0x000fe40003f06270 */
[----:B------:R-:W-:Y:S01]  /*18d0*/  IABS R55, R10 ;  /* 0x0000000a00377213 */ /* 0x000fe20000000000 */
[----:B------:R-:W-:Y:S01]  /*18e0*/  @!P5 IMAD.MOV R35, RZ, RZ, -R35 ;  /* 0x000000ffff23d224 */ /* 0x000fe200078e0a23 */
[----:B------:R-:W-:Y:S01]  /*18f0*/  ISETP.GT.U32.AND P5, PT, R2, R43, PT ;  /* 0x0000002b0200720c */ /* 0x000fe20003fa4070 */
[----:B------:R-:W-:Y:S01]  /*1900*/  IMAD.MOV R12, RZ, RZ, -R12 ;  /* 0x000000ffff0c7224 */ /* 0x000fe200078e0a0c */
[----:B------:R-:W-:Y:S01]  /*1910*/  LOP3.LUT R22, R8, 0x70, RZ, 0xfc, !PT ;  /* 0x0000007008167812 */ /* 0x000fe200078efcff */
[--C-:B------:R-:W-:Y:S01]  /*1920*/  @!P4 IMAD.IADD R51, R51, 0x1, -R2.reuse ;  /* 0x000000013333c824 */ /* 0x100fe200078e0a02 */
[----:B------:R-:W-:Y:S01]  /*1930*/  IADD3 R28, R230, -0x15, RZ ;  /* 0xffffffebe61c7810 */ /* 0x000fe20007ffe0ff */
[----:B------:R-:W-:Y:S01]  /*1940*/  IMAD R53, R2, R12, R53 ;  /* 0x0000000c02357224 */ /* 0x000fe200078e0235 */
[----:B------:R-:W-:Y:S01]  /*1950*/  LOP3.LUT R12, R8, 0x64, RZ, 0xfc, !PT ;  /* 0x00000064080c7812 */ /* 0x000fe200078efcff */
[----:B------:R-:W-:Y:S01]  /*1960*/  @!P1 IMAD.IADD R5, R5, 0x1, -R2 ;  /* 0x0000000105059824 */ /* 0x000fe200078e0a02 */
[C---:B------:R-:W-:Y:S01]  /*1970*/  ISETP.GT.U32.AND P4, PT, R2.reuse, R51, PT ;  /* 0x000000330200720c */ /* 0x040fe20003f84070 */
[----:B------:R-:W-:Y:S01]  /*1980*/  @!P6 IMAD.MOV R49, RZ, RZ, -R49 ;  /* 0x000000ffff31e224 */ /* 0x000fe200078e0a31 */
[----:B------:R-:W-:Y:S01]  /*1990*/  ISETP.GT.U32.AND P6, PT, R2, R53, PT ;  /* 0x000000350200720c */ /* 0x000fe20003fc4070 */
[----:B------:R-:W-:Y:S01]  /*19a0*/  IMAD.MOV.U32 R47, RZ, RZ, R5 ;  /* 0x000000ffff2f7224 */ /* 0x000fe200078e0005 */
[----:B------:R-:W-:Y:S01]  /*19b0*/  IABS R57, R12 ;  /* 0x0000000c00397213 */ /* 0x000fe20000000000 */
[----:B------:R-:W-:Y:S01]  /*19c0*/  IMAD.HI.U32 R5, R6, R55, RZ ;  /* 0x0000003706057227 */ /* 0x000fe200078e00ff */
[----:B------:R-:W-:-:S02]  /*19d0*/  ISETP.GE.AND P1, PT, R14, RZ, PT ;  /* 0x000000ff0e00720c */ /* 0x000fc40003f26270 */
[----:B------:R-:W-:Y:S01]  /*19e0*/  IABS R63, R22 ;  /* 0x00000016003f7213 */ /* 0x000fe20000000000 */
[----:B------:R-:W-:Y:S01]  /*19f0*/  @!P5 IMAD.IADD R43, R43, 0x1, -R2 ;  /* 0x000000012b2bd824 */ /* 0x000fe200078e0a02 */
[----:B------:R-:W-:Y:S01]  /*1a00*/  ISETP.GE.AND P5, PT, R30, RZ, PT ;  /* 0x000000ff1e00720c */ /* 0x000fe20003fa6270 */
[----:B------:R-:W-:Y:S02]  /*1a10*/  IMAD.MOV R5, RZ, RZ, -R5 ;  /* 0x000000ffff057224 */ /* 0x000fe400078e0a05 */
[----:B------:R-:W-:Y:S01]  /*1a20*/  @!P0 IMAD.MOV R45, RZ, RZ, -R45 ;  /* 0x000000ffff2d8224 */ /* 0x000fe200078e0a2d */
[----:B------:R-:W-:Y:S01]  /*1a30*/  ISETP.GE.AND P0, PT, R10, RZ, PT ;  /* 0x000000ff0a00720c */ /* 0x000fe20003f06270 */
[----:B------:R-:W-:-:S04]  /*1a40*/  IMAD.HI.U32 R10, R6, R57, RZ ;  /* 0x00000039060a7227 */ /* 0x000fc800078e00ff */
[----:B------:R-:W-:Y:S02]  /*1a50*/  IMAD R5, R2, R5, R55 ;  /* 0x0000000502057224 */ /* 0x000fe400078e0237 */
[----:B------:R-:W-:Y:S01]  /*1a60*/  @!P3 IMAD.MOV R43, RZ, RZ, -R43 ;  /* 0x000000ffff2bb224 */ /* 0x000fe200078e0a2b */
[----:B------:R-:W-:Y:S01]  /*1a70*/  ISETP.GE.AND P3, PT, R16, RZ, PT ;  /* 0x000000ff1000720c */ /* 0x000fe20003f66270 */
[----:B------:R-:W-:Y:S02]  /*1a80*/  IMAD.MOV R16, RZ, RZ, -R10 ;  /* 0x000000ffff107224 */ /* 0x000fe400078e0a0a */
[--C-:B------:R-:W-:Y:S02]  /*1a90*/  @!P6 IMAD.IADD R53, R53, 0x1, -R2.reuse ;  /* 0x000000013535e824 */ /* 0x100fe400078e0a02 */
[----:B------:R-:W-:Y:S01]  /*1aa0*/  @!P4 IMAD.IADD R51, R51, 0x1, -R2 ;  /* 0x000000013333c824 */ /* 0x000fe200078e0a02 */
[----:B------:R-:W-:Y:S01]  /*1ab0*/  ISETP.GT.U32.AND P4, PT, R2, R5, PT ;  /* 0x000000050200720c */ /* 0x000fe20003f84070 */
[----:B------:R-:W-:Y:S01]  /*1ac0*/  @!P5 IMAD.MOV R47, RZ, RZ, -R47 ;  /* 0x000000ffff2fd224 */ /* 0x000fe200078e0a2f */
[----:B------:R-:W-:Y:S01]  /*1ad0*/  ISETP.GE.AND P5, PT, R12, RZ, PT ;  /* 0x000000ff0c00720c */ /* 0x000fe20003fa6270 */
[C---:B------:R-:W-:Y:S01]  /*1ae0*/  IMAD R57, R2.reuse, R16, R57 ;  /* 0x0000001002397224 */ /* 0x040fe200078e0239 */
[----:B------:R-:W-:Y:S01]  /*1af0*/  ISETP.GT.U32.AND P6, PT, R2, R53, PT ;  /* 0x000000350200720c */ /* 0x000fe20003fc4070 */
[----:B------:R-:W-:-:S04]  /*1b00*/  IMAD.HI.U32 R12, R6, R59, RZ ;  /* 0x0000003b060c7227 */ /* 0x000fc800078e00ff */
[----:B------:R-:W-:Y:S01]  /*1b10*/  @!P1 IMAD.MOV R51, RZ, RZ, -R51 ;  /* 0x000000ffff339224 */ /* 0x000fe200078e0a33 */
[----:B------:R-:W-:Y:S01]  /*1b20*/  ISETP.GT.U32.AND P1, PT, R2, R57, PT ;  /* 0x000000390200720c */ /* 0x000fe20003f24070 */
[----:B------:R-:W-:-:S04]  /*1b30*/  IMAD.HI.U32 R10, R6, R61, RZ ;  /* 0x0000003d060a7227 */ /* 0x000fc800078e00ff */
[----:B------:R-:W-:Y:S02]  /*1b40*/  IMAD.MOV R12, RZ, RZ, -R12 ;  /* 0x000000ffff0c7224 */ /* 0x000fe400078e0a0c */
[----:B------:R-:W-:Y:S02]  /*1b50*/  IMAD.MOV R10, RZ, RZ, -R10 ;  /* 0x000000ffff0a7224 */ /* 0x000fe400078e0a0a */
[----:B------:R-:W-:Y:S01]  /*1b60*/  IMAD R59, R2, R12, R59 ;  /* 0x0000000c023b7224 */ /* 0x000fe200078e023b */
[----:B------:R-:W-:Y:S01]  /*1b70*/  IADD3 R12, R230, -0x51, RZ ;  /* 0xffffffafe60c7810 */ /* 0x000fe20007ffe0ff */
[--C-:B------:R-:W-:Y:S02]  /*1b80*/  @!P4 IMAD.IADD R5, R5, 0x1, -R2.reuse ;  /* 0x000000010505c824 */ /* 0x100fe400078e0a02 */
[----:B------:R-:W-:Y:S01]  /*1b90*/  IMAD R61, R2, R10, R61 ;  /* 0x0000000a023d7224 */ /* 0x000fe200078e023d */
[----:B------:R-:W-:Y:S01]  /*1ba0*/  LOP3.LUT R10, R8, 0x74, RZ, 0xfc, !PT ;  /* 0x00000074080a7812 */ /* 0x000fe200078efcff */
[----:B------:R-:W-:Y:S01]  /*1bb0*/  @!P6 IMAD.IADD R53, R53, 0x1, -R2 ;  /* 0x000000013535e824 */ /* 0x000fe200078e0a02 */
[----:B------:R-:W-:Y:S01]  /*1bc0*/  ISETP.GT.U32.AND P6, PT, R2, R59, PT ;  /* 0x0000003b0200720c */ /* 0x000fe20003fc4070 */
[----:B------:R-:W-:Y:S01]  /*1bd0*/  IMAD.HI.U32 R14, R6, R63, RZ ;  /* 0x0000003f060e7227 */ /* 0x000fe200078e00ff */
[----:B------:R-:W-:-:S02]  /*1be0*/  ISETP.GT.U32.AND P4, PT, R2, R5, PT ;  /* 0x000000050200720c */ /* 0x000fc40003f84070 */
[----:B------:R-:W-:Y:S01]  /*1bf0*/  IABS R65, R10 ;  /* 0x0000000a00417213 */ /* 0x000fe20000000000 */
[----:B------:R-:W-:Y:S01]  /*1c00*/  @!P1 IMAD.IADD R57, R57, 0x1, -R2 ;  /* 0x0000000139399824 */ /* 0x000fe200078e0a02 */
[----:B------:R-:W-:Y:S01]  /*1c10*/  ISETP.GT.U32.AND P1, PT, R2, R61, PT ;  /* 0x0000003d0200720c */ /* 0x000fe20003f24070 */
[----:B------:R-:W-:Y:S01]  /*1c20*/  IMAD.MOV R14, RZ, RZ, -R14 ;  /* 0x000000ffff0e7224 */ /* 0x000fe200078e0a0e */
[----:B------:R-:W-:Y:S01]  /*1c30*/  LOP3.LUT R8, R8, 0x78, RZ, 0xfc, !PT ;  /* 0x0000007808087812 */ /* 0x000fe200078efcff */
[----:B------:R-:W-:Y:S01]  /*1c40*/  @!P3 IMAD.MOV R53, RZ, RZ, -R53 ;  /* 0x000000ffff35b224 */ /* 0x000fe200078e0a35 */
[----:B------:R-:W-:Y:S01]  /*1c50*/  ISETP.GT.U32.AND P3, PT, R2, R57, PT ;  /* 0x000000390200720c */ /* 0x000fe20003f64070 */
[----:B------:R-:W-:Y:S01]  /*1c60*/  IMAD.HI.U32 R3, R6, R65, RZ ;  /* 0x0000004106037227 */ /* 0x000fe200078e00ff */
[----:B------:R-:W-:-:S03]  /*1c70*/  IABS R67, R8 ;  /* 0x0000000800437213 */ /* 0x000fc60000000000 */
[C---:B------:R-:W-:Y:S02]  /*1c80*/  IMAD R63, R2.reuse, R14, R63 ;  /* 0x0000000e023f7224 */ /* 0x040fe400078e023f */
[--C-:B------:R-:W-:Y:S02]  /*1c90*/  @!P6 IMAD.IADD R59, R59, 0x1, -R2.reuse ;  /* 0x000000013b3be824 */ /* 0x100fe400078e0a02 */
[----:B------:R-:W-:Y:S02]  /*1ca0*/  IMAD.MOV R3, RZ, RZ, -R3 ;  /* 0x000000ffff037224 */ /* 0x000fe400078e0a03 */
[--C-:B------:R-:W-:Y:S01]  /*1cb0*/  @!P4 IMAD.IADD R5, R5, 0x1, -R2.reuse ;  /* 0x000000010505c824 */ /* 0x100fe200078e0a02 */
[C---:B------:R-:W-:Y:S01]  /*1cc0*/  ISETP.GT.U32.AND P4, PT, R2.reuse, R63, PT ;  /* 0x0000003f0200720c */ /* 0x040fe20003f84070 */
[C---:B------:R-:W-:Y:S01]  /*1cd0*/  IMAD R65, R2.reuse, R3, R65 ;  /* 0x0000000302417224 */ /* 0x040fe200078e0241 */
[----:B------:R-:W-:Y:S01]  /*1ce0*/  ISETP.GT.U32.AND P6, PT, R2, R59, PT ;  /* 0x0000003b0200720c */ /* 0x000fe20003fc4070 */
[----:B------:R-:W-:-:S02]  /*1cf0*/  @!P1 IMAD.IADD R61, R61, 0x1, -R2 ;  /* 0x000000013d3d9824 */ /* 0x000fc400078e0a02 */
[----:B------:R-:W-:-:S03]  /*1d00*/  IMAD.HI.U32 R6, R6, R67, RZ ;  /* 0x0000004306067227 */ /* 0x000fc600078e00ff */
[C---:B------:R-:W-:Y:S01]  /*1d10*/  ISETP.GT.U32.AND P1, PT, R2.reuse, R61, PT ;  /* 0x0000003d0200720c */ /* 0x040fe20003f24070 */
[----:B------:R-:W-:Y:S01]  /*1d20*/  @!P3 IMAD.IADD R57, R57, 0x1, -R2 ;  /* 0x000000013939b824 */ /* 0x000fe200078e0a02 */
[C---:B------:R-:W-:Y:S01]  /*1d30*/  ISETP.GT.U32.AND P3, PT, R2.reuse, R65, PT ;  /* 0x000000410200720c */ /* 0x040fe20003f64070 */
[----:B------:R-:W-:Y:S02]  /*1d40*/  IMAD.MOV R6, RZ, RZ, -R6 ;  /* 0x000000ffff067224 */ /* 0x000fe400078e0a06 */
[----:B------:R-:W-:Y:S02]  /*1d50*/  IMAD.MOV.U32 R55, RZ, RZ, R5 ;  /* 0x000000ffff377224 */ /* 0x000fe400078e0005 */
[C---:B------:R-:W-:Y:S02]  /*1d60*/  IMAD R67, R2.reuse, R6, R67 ;  /* 0x0000000602437224 */ /* 0x040fe400078e0243 */
[--C-:B------:R-:W-:Y:S02]  /*1d70*/  @!P4 IMAD.IADD R63, R63, 0x1, -R2.reuse ;  /* 0x000000013f3fc824 */ /* 0x100fe400078e0a02 */
[----:B------:R-:W-:Y:S01]  /*1d80*/  @!P6 IMAD.IADD R59, R59, 0x1, -R2 ;  /* 0x000000013b3be824 */ /* 0x000fe200078e0a02 */
[----:B------:R-:W-:Y:S01]  /*1d90*/  ISETP.GT.U32.AND P6, PT, R2, R67, PT ;  /* 0x000000430200720c */ /* 0x000fe20003fc4070 */
[----:B------:R-:W-:Y:S01]  /*1da0*/  @!P0 IMAD.MOV R55, RZ, RZ, -R55 ;  /* 0x000000ffff378224 */ /* 0x000fe200078e0a37 */
[----:B------:R-:W-:Y:S01]  /*1db0*/  ISETP.GE.AND P0, PT, R18, RZ, PT ;  /* 0x000000ff1200720c */ /* 0x000fe20003f06270 */
[----:B------:R-:W-:Y:S01]  /*1dc0*/  IMAD.HI.U32 R3, R4, R71, RZ ;  /* 0x0000004704037227 */ /* 0x000fe200078e00ff */
[----:B------:R-:W-:-:S03]  /*1dd0*/  ISETP.GT.U32.AND P4, PT, R2, R63, PT ;  /* 0x0000003f0200720c */ /* 0x000fc60003f84070 */
[----:B------:R-:W-:-:S04]  /*1de0*/  IMAD.HI.U32 R4, R4, R73, RZ ;  /* 0x0000004904047227 */ /* 0x000fc800078e00ff */
[--C-:B------:R-:W-:Y:S01]  /*1df0*/  @!P3 IMAD.IADD R65, R65, 0x1, -R2.reuse ;  /* 0x000000014141b824 */ /* 0x100fe200078e0a02 */
[----:B------:R-:W-:Y:S01]  /*1e00*/  ISETP.GE.AND P3, PT, R22, RZ, PT ;  /* 0x000000ff1600720c */ /* 0x000fe20003f66270 */
[----:B------:R-:W-:Y:S01]  /*1e10*/  @!P1 IMAD.IADD R61, R61, 0x1, -R2 ;  /* 0x000000013d3d9824 */ /* 0x000fe200078e0a02 */
[----:B------:R-:W-:Y:S01]  /*1e20*/  ISETP.GE.AND P1, PT, R20, RZ, PT ;  /* 0x000000ff1400720c */ /* 0x000fe20003f26270 */
[----:B------:R-:W-:Y:S02]  /*1e30*/  IMAD.MOV R3, RZ, RZ, -R3 ;  /* 0x000000ffff037224 */ /* 0x000fe400078e0a03 */
[----:B------:R-:W-:Y:S02]  /*1e40*/  IMAD.MOV R4, RZ, RZ, -R4 ;  /* 0x000000ffff047224 */ /* 0x000fe400078e0a04 */
[----:B------:R-:W-:Y:S01]  /*1e50*/  @!P5 IMAD.MOV R57, RZ, RZ, -R57 ;  /* 0x000000ffff39d224 */ /* 0x000fe200078e0a39 */
[----:B------:R-:W-:Y:S01]  /*1e60*/  ISETP.GT.U32.AND P5, PT, R2, R65, PT ;  /* 0x000000410200720c */ /* 0x000fe20003fa4070 */
[----:B------:R-:W-:-:S02]  /*1e70*/  IMAD R3, R0, R3, R71 ;  /* 0x0000000300037224 */ /* 0x000fc400078e0247 */
[----:B------:R-:W-:Y:S01]  /*1e80*/  IMAD R5, R0, R4, R73 ;  /* 0x0000000400057224 */ /* 0x000fe200078e0249 */
[----:B------:R-:W-:Y:S01]  /*1e90*/  IADD3 R4, R230, -0x54, RZ ;  /* 0xfffffface6047810 */ /* 0x000fe20007ffe0ff */
[--C-:B------:R-:W-:Y:S02]  /*1ea0*/  @!P6 IMAD.IADD R67, R67, 0x1, -R2.reuse ;  /* 0x000000014343e824 */ /* 0x100fe400078e0a02 */
[--C-:B------:R-:W-:Y:S01]  /*1eb0*/  @!P4 IMAD.IADD R63, R63, 0x1, -R2.reuse ;  /* 0x000000013f3fc824 */ /* 0x100fe200078e0a02 */
[C---:B------:R-:W-:Y:S01]  /*1ec0*/  ISETP.GT.U32.AND P4, PT, R0.reuse, R3, PT ;  /* 0x000000030000720c */ /* 0x040fe20003f84070 */
[----:B------:R-:W-:Y:S01]  /*1ed0*/  @!P0 IMAD.MOV R59, RZ, RZ, -R59 ;  /* 0x000000ffff3b8224 */ /* 0x000fe200078e0a3b */
[----:B------:R-:W-:Y:S01]  /*1ee0*/  ISETP.GT.U32.AND P0, PT, R0, R5, PT ;  /* 0x000000050000720c */ /* 0x000fe20003f04070 */
[----:B------:R-:W-:Y:S01]  /*1ef0*/  @!P1 IMAD.MOV R61, RZ, RZ, -R61 ;  /* 0x000000ffff3d9224 */ /* 0x000fe200078e0a3d */
[----:B------:R-:W-:Y:S01]  /*1f00*/  ISETP.GT.U32.AND P6, PT, R2, R67, PT ;  /* 0x000000430200720c */ /* 0x000fe20003fc4070 */
[----:B------:R-:W-:Y:S01]  /*1f10*/  @!P5 IMAD.IADD R65, R65, 0x1, -R2 ;  /* 0x000000014141d824 */ /* 0x000fe200078e0a02 */
[----:B------:R-:W-:Y:S01]  /*1f20*/  ISETP.GE.AND P1, PT, R10, RZ, PT ;  /* 0x000000ff0a00720c */ /* 0x000fe20003f26270 */
[----:B------:R-:W-:Y:S01]  /*1f30*/  @!P3 IMAD.MOV R63, RZ, RZ, -R63 ;  /* 0x000000ffff3fb224 */ /* 0x000fe200078e0a3f */
[----:B------:R-:W-:-:S02]  /*1f40*/  ISETP.GE.AND P5, PT, R8, RZ, PT ;  /* 0x000000ff0800720c */ /* 0x000fc40003fa6270 */
[----:B------:R-:W-:Y:S02]  /*1f50*/  ISETP.GE.U32.AND P3, PT, R4, 0x7fffff8d, PT ;  /* 0x7fffff8d0400780c */ /* 0x000fe40003f66070 */
[----:B------:R-:W-:Y:S01]  /*1f60*/  IADD3 R4, R230, -0x53, RZ ;  /* 0xffffffade6047810 */ /* 0x000fe20007ffe0ff */
[--C-:B------:R-:W-:Y:S01]  /*1f70*/  @!P4 IMAD.IADD R3, R3, 0x1, -R0.reuse ;  /* 0x000000010303c824 */ /* 0x100fe200078e0a00 */
[----:B------:R-:W-:Y:S01]  /*1f80*/  ISETP.GE.AND P4, PT, R36, RZ, PT ;  /* 0x000000ff2400720c */ /* 0x000fe20003f86270 */
[----:B------:R-:W-:Y:S01]  /*1f90*/  @!P0 IMAD.IADD R5, R5, 0x1, -R0 ;  /* 0x0000000105058824 */ /* 0x000fe200078e0a00 */
[----:B------:R-:W-:Y:S01]  /*1fa0*/  SEL R93, RZ, 0x1, P3 ;  /* 0x00000001ff5d7807 */ /* 0x000fe20001800000 */
[----:B------:R-:W-:Y:S01]  /*1fb0*/  @!P6 IMAD.IADD R67, R67, 0x1, -R2 ;  /* 0x000000014343e824 */ /* 0x000fe200078e0a02 */
[----:B------:R-:W-:Y:S01]  /*1fc0*/  ISETP.NE.AND P6, PT, RZ, c[0x0][0x17c], PT ;  /* 0x00005f00ff007a0c */ /* 0x000fe20003fc5270 */
[----:B------:R-:W-:Y:S01]  /*1fd0*/  @!P1 IMAD.MOV R65, RZ, RZ, -R65 ;  /* 0x000000ffff419224 */ /* 0x000fe200078e0a41 */
[C---:B------:R-:W-:Y:S01]  /*1fe0*/  ISETP.GT.U32.AND P1, PT, R0.reuse, R3, PT ;  /* 0x000000030000720c */ /* 0x040fe20003f24070 */
[----:B------:R-:W-:Y:S01]  /*1ff0*/  @!P5 IMAD.MOV R67, RZ, RZ, -R67 ;  /* 0x000000ffff43d224 */ /* 0x000fe200078e0a43 */
[----:B------:R-:W-:-:S02]  /*2000*/  ISETP.GT.U32.AND P0, PT, R0, R5, PT ;  /* 0x000000050000720c */ /* 0x000fc40003f04070 */
[----:B------:R-:W-:Y:S02]  /*2010*/  LOP3.LUT R2, RZ, c[0x0][0x17c], RZ, 0x33, !PT ;  /* 0x00005f00ff027a12 */ /* 0x000fe400078e33ff */
[----:B------:R-:W-:Y:S02]  /*2020*/  ISETP.GE.AND P5, PT, R34, RZ, PT ;  /* 0x000000ff2200720c */ /* 0x000fe40003fa6270 */
[C---:B------:R-:W-:Y:S02]  /*2030*/  SEL R229, R2.reuse, R7, !P6 ;  /* 0x0000000702e57207 */ /* 0x040fe40007000000 */
[C---:B------:R-:W-:Y:S02]  /*2040*/  SEL R228, R2.reuse, R9, !P6 ;  /* 0x0000000902e47207 */ /* 0x040fe40007000000 */
[C---:B------:R-:W-:Y:S01]  /*2050*/  SEL R227, R2.reuse, R11, !P6 ;  /* 0x0000000b02e37207 */ /* 0x040fe20007000000 */
[--C-:B------:R-:W-:Y:S01]  /*2060*/  @!P1 IMAD.IADD R3, R3, 0x1, -R0.reuse ;  /* 0x0000000103039824 */ /* 0x100fe200078e0a00 */
[C---:B------:R-:W-:Y:S01]  /*2070*/  SEL R226, R2.reuse, R13, !P6 ;  /* 0x0000000d02e27207 */ /* 0x040fe20007000000 */
[----:B------:R-:W-:Y:S01]  /*2080*/  @!P0 IMAD.IADD R5, R5, 0x1, -R0 ;  /* 0x0000000105058824 */ /* 0x000fe200078e0a00 */
[C---:B------:R-:W-:Y:S01]  /*2090*/  SEL R225, R2.reuse, R15, !P6 ;  /* 0x0000000f02e17207 */ /* 0x040fe20007000000 */
[----:B------:R-:W-:Y:S01]  /*20a0*/  @!P4 IMAD.MOV R3, RZ, RZ, -R3 ;  /* 0x000000ffff03c224 */ /* 0x000fe200078e0a03 */
[C---:B------:R-:W-:Y:S01]  /*20b0*/  SEL R224, R2.reuse, R17, !P6 ;  /* 0x0000001102e07207 */ /* 0x040fe20007000000 */
[----:B------:R-:W-:Y:S01]  /*20c0*/  @!P5 IMAD.MOV R5, RZ, RZ, -R5 ;  /* 0x000000ffff05d224 */ /* 0x000fe200078e0a05 */
[C---:B------:R-:W-:Y:S01]  /*20d0*/  SEL R223, R2.reuse, R19, !P6 ;  /* 0x0000001302df7207 */ /* 0x040fe20007000000 */
[----:B------:R-:W-:Y:S01]  /*20e0*/  IMAD R229, R229, c[0x0][0x190], RZ ;  /* 0x00006400e5e57a24 */ /* 0x000fe200078e02ff */
[----:B------:R-:W-:Y:S01]  /*20f0*/  SEL R222, R2, R21, !P6 ;  /* 0x0000001502de7207 */ /* 0x000fe20007000000 */
[----:B------:R-:W-:Y:S01]  /*2100*/  IMAD R228, R228, c[0x0][0x190], RZ ;  /* 0x00006400e4e47a24 */ /* 0x000fe200078e02ff */
        /* <DEDUP_REMOVED lines=48> */
[----:B------:R-:W-:Y:S01]  /*2410*/  ISETP.GE.U32.AND P6, PT, R4, 0x7fffff8e, PT ;  /* 0x7fffff8e0400780c */ /* 0x000fe20003fc6070 */
[----:B------:R-:W-:Y:S01]  /*2420*/  IMAD R9, R9, c[0x0][0x190], RZ ;  /* 0x0000640009097a24 */ /* 0x000fe200078e02ff */
[----:B------:R-:W-:Y:S01]  /*2430*/  IADD3 R4, R230, -0x1, RZ ;  /* 0xffffffffe6047810 */ /* 0x000fe20007ffe0ff */
[----:B------:R-:W-:Y:S01]  /*2440*/  IMAD R8, R8, c[0x0][0x190], RZ ;  /* 0x0000640008087a24 */ /* 0x000fe200078e02ff */
[----:B------:R-:W-:Y:S01]  /*2450*/  ISETP.GE.U32.AND P1, PT, R12, 0x7fffff90, PT ;  /* 0x7fffff900c00780c */ /* 0x000fe20003f26070 */
[----:B------:R-:W-:Y:S01]  /*2460*/  IMAD R12, R106, c[0x0][0x18c], RZ ;  /* 0x000063006a0c7a24 */ /* 0x000fe200078e02ff */
[----:B------:R-:W-:Y:S01]  /*2470*/  ISETP.GE.U32.AND P0, PT, R4, 0x7fffffe0, PT ;  /* 0x7fffffe00400780c */ /* 0x000fe20003f06070 */
[----:B------:R-:W-:Y:S01]  /*2480*/  IMAD R7, R7, c[0x0][0x190], RZ ;  /* 0x0000640007077a24 */ /* 0x000fe200078e02ff */
[----:B------:R-:W-:Y:S01]  /*2490*/  IADD3 R4, R230, -0x5, RZ ;  /* 0xfffffffbe6047810 */ /* 0x000fe20007ffe0ff */
[----:B------:R-:W-:Y:S01]  /*24a0*/  IMAD R6, R6, c[0x0][0x190], RZ ;  /* 0x0000640006067a24 */ /* 0x000fe200078e02ff */
[----:B------:R-:W-:-:S02]  /*24b0*/  ISETP.NE.AND P4, PT, RZ, c[0x0][0x178], PT ;  /* 0x00005e00ff007a0c */ /* 0x000fc40003f85270 */
[----:B------:R-:W-:Y:S02]  /*24c0*/  LOP3.LUT R0, RZ, c[0x0][0x178], RZ, 0x33, !PT ;  /* 0x00005e00ff007a12 */ /* 0x000fe400078e33ff */
[----:B------:R-:W-:Y:S02]  /*24d0*/  ISETP.GE.U32.AND P5, PT, R4, 0x7fffffdc, PT ;  /* 0x7fffffdc0400780c */ /* 0x000fe40003fa6070 */
[----:B------:R-:W-:Y:S02]  /*24e0*/  IADD3 R4, R230, -0x9, RZ ;  /* 0xfffffff7e6047810 */ /* 0x000fe40007ffe0ff */
[----:B------:R-:W-:Y:S02]  /*24f0*/  LEA R62, P3, R12, c[0x0][0x168], 0x2 ;  /* 0x00005a000c3e7a11 */ /* 0x000fe400078610ff */
[C---:B------:R-:W-:Y:S02]  /*2500*/  SEL R25, R0.reuse, R3, !P4 ;  /* 0x0000000300197207 */ /* 0x040fe40006000000 */
[----:B------:R-:W-:Y:S01]  /*2510*/  SEL R0, R0, R5, !P4 ;  /* 0x0000000500007207 */ /* 0x000fe20006000000 */
[----:B------:R-:W-:Y:S01]  /*2520*/  IMAD R5, R67, c[0x0][0x190], RZ ;  /* 0x0000640043057a24 */ /* 0x000fe200078e02ff */
[----:B------:R-:W-:-:S02]  /*2530*/  ISETP.GE.U32.AND P4, PT, R4, 0x7fffffd8, PT ;  /* 0x7fffffd80400780c */ /* 0x000fc40003f86070 */
[----:B------:R-:W-:Y:S01]  /*2540*/  LEA.HI.X.SX32 R4, R12, c[0x0][0x16c], 0x2, P3 ;  /* 0x00005b000c047a11 */ /* 0x000fe200018f16ff */
[----:B------:R-:W-:Y:S01]  /*2550*/  IMAD R0, R0, c[0x0][0x184], RZ ;  /* 0x0000610000007a24 */ /* 0x000fe200078e02ff */
[----:B------:R-:W-:Y:S01]  /*2560*/  SEL R95, RZ, 0x7fff8, P1 ;  /* 0x0007fff8ff5f7807 */ /* 0x000fe20000800000 */
[----:B------:R-:W-:Y:S01]  /*2570*/  IMAD.SHL.U32 R12, R241, 0x8, RZ ;  /* 0x00000008f10c7824 */ /* 0x000fe200078e00ff */
[CC--:B------:R-:W-:Y:S01]  /*2580*/  LEA R88, P3, R229.reuse, R62.reuse, 0x2 ;  /* 0x0000003ee5587211 */ /* 0x0c0fe200078610ff */
[----:B------:R-:W-:Y:S01]  /*2590*/  IMAD.SHL.U32 R29, R0, 0x4, RZ ;  /* 0x00000004001d7824 */ /* 0x000fe200078e00ff */
[----:B------:R-:W-:Y:S02]  /*25a0*/  LEA R60, P1, R228, R62, 0x2 ;  /* 0x0000003ee43c7211 */ /* 0x000fe400078210ff */
[----:B------:R-:W-:Y:S02]  /*25b0*/  LEA.HI.X.SX32 R89, R229, R4, 0x2, P3 ;  /* 0x00000004e5597211 */ /* 0x000fe400018f16ff */
[----:B------:R-:W-:-:S02]  /*25c0*/  LEA R86, P3, R227, R62, 0x2 ;  /* 0x0000003ee3567211 */ /* 0x000fc400078610ff */
[----:B------:R-:W-:Y:S02]  /*25d0*/  LEA.HI.X.SX32 R61, R228, R4, 0x2, P1 ;  /* 0x00000004e43d7211 */ /* 0x000fe400008f16ff */
[C---:B------:R-:W-:Y:S02]  /*25e0*/  LEA R58, P1, R226.reuse, R62, 0x2 ;  /* 0x0000003ee23a7211 */ /* 0x040fe400078210ff */
[----:B------:R-:W-:Y:S02]  /*25f0*/  LEA.HI.X.SX32 R87, R227, R4, 0x2, P3 ;  /* 0x00000004e3577211 */ /* 0x000fe400018f16ff */
        /* <DEDUP_REMOVED lines=40> */
[----:B------:R-:W-:Y:S02]  /*2880*/  IADD3 R3, R230, -0xd, RZ ;  /* 0xfffffff3e6037810 */ /* 0x000fe40007ffe0ff */
[----:B------:R-:W-:Y:S02]  /*2890*/  LEA R38, P3, R11, R62, 0x2 ;  /* 0x0000003e0b267211 */ /* 0x000fe400078610ff */
[----:B------:R-:W-:Y:S02]  /*28a0*/  LEA.HI.X.SX32 R71, R24, R4, 0x2, P1 ;  /* 0x0000000418477211 */ /* 0x000fe400008f16ff */
[----:B------:R-:W-:Y:S02]  /*28b0*/  LEA R68, P1, R10, R62, 0x2 ;  /* 0x0000003e0a447211 */ /* 0x000fe400078210ff */
[----:B------:R-:W-:-:S02]  /*28c0*/  ISETP.GE.U32.AND P2, PT, R3, 0x7fffffd4, PT ;  /* 0x7fffffd40300780c */ /* 0x000fc40003f46070 */
[----:B------:R-:W-:Y:S02]  /*28d0*/  LEA.HI.X.SX32 R39, R11, R4, 0x2, P3 ;  /* 0x000000040b277211 */ /* 0x000fe400018f16ff */
[----:B------:R-:W-:Y:S02]  /*28e0*/  IADD3 R3, R230, -0x11, RZ ;  /* 0xffffffefe6037810 */ /* 0x000fe40007ffe0ff */
[----:B-1----:R-:W-:Y:S02]  /*28f0*/  LEA R36, P3, R9, R62, 0x2 ;  /* 0x0000003e09247211 */ /* 0x002fe400078610ff */
[----:B------:R-:W-:Y:S02]  /*2900*/  LEA.HI.X.SX32 R69, R10, R4, 0x2, P1 ;  /* 0x000000040a457211 */ /* 0x000fe400008f16ff */
[----:B------:R-:W-:Y:S02]  /*2910*/  LEA R66, P1, R8, R62, 0x2 ;  /* 0x0000003e08427211 */ /* 0x000fe400078210ff */
[----:B------:R-:W-:-:S02]  /*2920*/  SEL R94, RZ, 0x1fffe, P6 ;  /* 0x0001fffeff5e7807 */ /* 0x000fc40003000000 */
[----:B------:R-:W-:Y:S01]  /*2930*/  ISETP.GE.U32.AND P6, PT, R3, 0x7fffffd0, PT ;  /* 0x7fffffd00300780c */ /* 0x000fe20003fc6070 */
[----:B------:R-:W-:Y:S01]  /*2940*/  IMAD R3, R2, c[0x0][0x190], RZ ;  /* 0x0000640002037a24 */ /* 0x000fe200078e02ff */
[----:B------:R-:W-:Y:S01]  /*2950*/  LEA.HI.X.SX32 R37, R9, R4, 0x2, P3 ;  /* 0x0000000409257211 */ /* 0x000fe200018f16ff */
[----:B------:R-:W-:Y:S01]  /*2960*/  IMAD R2, R25, c[0x0][0x184], RZ ;  /* 0x0000610019027a24 */ /* 0x000fe200078e02ff */
[----:B--2---:R-:W-:Y:S01]  /*2970*/  LEA R34, P3, R7, R62, 0x2 ;  /* 0x0000003e07227211 */ /* 0x004fe200078610ff */
[----:B------:R-:W-:Y:S01]  /*2980*/  IMAD.IADD R93, R93, 0x1, R94 ;  /* 0x000000015d5d7824 */ /* 0x000fe200078e025e */
[----:B------:R-:W-:Y:S01]  /*2990*/  LEA.HI.X.SX32 R67, R8, R4, 0x2, P1 ;  /* 0x0000000408437211 */ /* 0x000fe200008f16ff */
[----:B------:R-:W-:Y:S01]  /*29a0*/  IMAD.SHL.U32 R32, R2, 0x4, RZ ;  /* 0x0000000402207824 */ /* 0x000fe200078e00ff */
[----:B------:R-:W-:Y:S02]  /*29b0*/  LEA R64, P1, R6, R62, 0x2 ;  /* 0x0000003e06407211 */ /* 0x000fe400078210ff */
[----:B------:R-:W-:-:S02]  /*29c0*/  LEA.HI.X.SX32 R35, R7, R4, 0x2, P3 ;  /* 0x0000000407237211 */ /* 0x000fc400018f16ff */
[----:B------:R-:W-:Y:S01]  /*29d0*/  LEA R30, P3, R5, R62, 0x2 ;  /* 0x0000003e051e7211 */ /* 0x000fe200078610ff */
[----:B------:R-:W-:Y:S01]  /*29e0*/  STL [R1+0x564], R32 ;  /* 0x0005642001007387 */ /* 0x000fe20000100800 */
[----:B------:R-:W-:Y:S02]  /*29f0*/  LEA.HI.X.SX32 R65, R6, R4, 0x2, P1 ;  /* 0x0000000406417211 */ /* 0x000fe400008f16ff */
[----:B------:R-:W-:Y:S01]  /*2a00*/  LEA R62, P1, R3, R62, 0x2 ;  /* 0x0000003e033e7211 */ /* 0x000fe200078210ff */
[----:B------:R1:W-:Y:S01]  /*2a10*/  STL [R1+0x560], R29 ;  /* 0x0005601d01007387 */ /* 0x0003e20000100800 */
[-C--:B------:R-:W-:Y:S02]  /*2a20*/  LEA.HI.X.SX32 R31, R5, R4.reuse, 0x2, P3 ;  /* 0x00000004051f7211 */ /* 0x080fe400018f16ff */
[----:B------:R-:W-:Y:S02]  /*2a30*/  IADD3 R212, P3, R32, c[0x0][0x160], RZ ;  /* 0x0000580020d47a10 */ /* 0x000fe40007f7e0ff */
[----:B------:R-:W-:-:S02]  /*2a40*/  LEA.HI.X.SX32 R63, R3, R4, 0x2, P1 ;  /* 0x00000004033f7211 */ /* 0x000fc400008f16ff */
[----:B------:R-:W-:Y:S02]  /*2a50*/  IADD3 R210, P1, R29, c[0x0][0x160], RZ ;  /* 0x000058001dd27a10 */ /* 0x000fe40007f3e0ff */
[----:B------:R-:W-:Y:S01]  /*2a60*/  LEA.HI.X.SX32 R213, R2, c[0x0][0x164], 0x2, P3 ;  /* 0x0000590002d57a11 */ /* 0x000fe200018f16ff */
[----:B-1----:R-:W-:Y:S01]  /*2a70*/  IMAD.SHL.U32 R29, R241, 0x4, RZ ;  /* 0x00000004f11d7824 */ /* 0x002fe200078e00ff */
[----:B------:R-:W-:Y:S02]  /*2a80*/  IADD3 R25, R230, -0x19, RZ ;  /* 0xffffffe7e6197810 */ /* 0x000fe40007ffe0ff */
[----:B------:R-:W-:Y:S01]  /*2a90*/  LEA.HI.X.SX32 R211, R0, c[0x0][0x164], 0x2, P1 ;  /* 0x0000590000d37a11 */ /* 0x000fe200008f16ff */
[----:B------:R-:W-:Y:S01]  /*2aa0*/  IMAD.WIDE R208, R29, 0x4, R212 ;  /* 0x000000041dd07825 */ /* 0x000fe200078e02d4 */
[----:B------:R-:W-:Y:S01]  /*2ab0*/  ISETP.GE.U32.AND P1, PT, R25, 0x7fffffc8, PT ;  /* 0x7fffffc81900780c */ /* 0x000fe20003f26070 */
[----:B------:R1:W-:Y:S01]  /*2ac0*/  LDGSTS.E [R232], [R212.64], !P0 ;  /* 0x00000000d4e87fae */ /* 0x0003e2000c121844 */
[C---:B------:R-:W-:Y:S01]  /*2ad0*/  IADD3 R25, R230.reuse, -0x1d, RZ ;  /* 0xffffffe3e6197810 */ /* 0x040fe20007ffe0ff */
[----:B------:R-:W-:Y:S01]  /*2ae0*/  IMAD.WIDE R206, R29, 0x4, R210 ;  /* 0x000000041dce7825 */ /* 0x000fe200078e02d2 */
[----:B------:R-:W-:Y:S01]  /*2af0*/  IADD3 R4, R230, -0x2, RZ ;  /* 0xfffffffee6047810 */ /* 0x000fe20007ffe0ff */
[----:B------:R2:W-:Y:S01]  /*2b00*/  LDGSTS.E [R232+0x200], [R210.64], !P0 ;  /* 0x00200000d2e87fae */ /* 0x0005e2000c121844 */
[----:B------:R-:W-:Y:S01]  /*2b10*/  ISETP.GE.U32.AND P0, PT, R25, 0x7fffffc4, PT ;  /* 0x7fffffc41900780c */ /* 0x000fe20003f06070 */
[----:B------:R-:W-:Y:S01]  /*2b20*/  IMAD.WIDE R204, R12, 0x4, R212 ;  /* 0x000000040ccc7825 */ /* 0x000fe200078e02d4 */
[----:B------:R-:W-:Y:S01]  /*2b30*/  ISETP.GE.U32.AND P3, PT, R28, 0x7fffffcc, PT ;  /* 0x7fffffcc1c00780c */ /* 0x000fe20003f66070 */
[----:B------:R3:W-:Y:S01]  /*2b40*/  LDGSTS.E [R232+0x1000], [R208.64], !P5 ;  /* 0x01000000d0e87fae */ /* 0x0007e2000e921844 */
[----:B------:R-:W-:Y:S01]  /*2b50*/  IADD3 R28, R230, -0x36, RZ ;  /* 0xffffffcae61c7810 */ /* 0x000fe20007ffe0ff */
[----:B------:R-:W-:Y:S01]  /*2b60*/  IMAD.WIDE R202, R12, 0x4, R210 ;  /* 0x000000040cca7825 */ /* 0x000fe200078e02d2 */
[----:B------:R-:W-:Y:S01]  /*2b70*/  IADD3 R29, R230, -0x3d, RZ ;  /* 0xffffffc3e61d7810 */ /* 0x000fe20007ffe0ff */
[----:B------:R4:W-:Y:S01]  /*2b80*/  LDGSTS.E [R232+0x1200], [R206.64], !P5 ;  /* 0x01200000cee87fae */ /* 0x0009e2000e921844 */
[----:B------:R-:W-:Y:S01]  /*2b90*/  ISETP.GE.U32.AND P5, PT, R4, 0x7fffffdf, PT ;  /* 0x7fffffdf0400780c */ /* 0x000fe20003fa6070 */
[C---:B------:R-:W-:Y:S01]  /*2ba0*/  IMAD R25, R241.reuse, 0xc, RZ ;  /* 0x0000000cf1197824 */ /* 0x040fe200078e02ff */
[C---:B------:R-:W-:Y:S01]  /*2bb0*/  IADD3 R4, R230.reuse, -0x6, RZ ;  /* 0xfffffffae6047810 */ /* 0x040fe20007ffe0ff */
[----:B------:R5:W-:Y:S01]  /*2bc0*/  LDGSTS.E [R232+0x2000], [R204.64], !P4 ;  /* 0x02000000cce87fae */ /* 0x000be2000e121844 */
[----:B------:R-:W-:Y:S01]  /*2bd0*/  IMAD.SHL.U32 R12, R241, 0x10, RZ ;  /* 0x00000010f10c7824 */ /* 0x000fe200078e00ff */
[----:B------:R-:W-:Y:S01]  /*2be0*/  IADD3 R32, R230, -0x57, RZ ;  /* 0xffffffa9e6207810 */ /* 0x000fe20007ffe0ff */
[----:B------:R-:W-:Y:S01]  /*2bf0*/  IMAD.WIDE R196, R25, 0x4, R212 ;  /* 0x0000000419c47825 */ /* 0x000fe200078e02d4 */
[----:B------:R1:W-:Y:S01]  /*2c00*/  LDGSTS.E [R232+0x2200], [R202.64], !P4 ;  /* 0x02200000cae87fae */ /* 0x0003e2000e121844 */
[----:B------:R-:W-:-:S02]  /*2c10*/  ISETP.GE.U32.AND P4, PT, R4, 0x7fffffdb, PT ;  /* 0x7fffffdb0400780c */ /* 0x000fc40003f86070 */
[----:B------:R-:W-:Y:S01]  /*2c20*/  IMAD.WIDE R200, R25, 0x4, R210 ;  /* 0x0000000419c87825 */ /* 0x000fe200078e02d2 */
[----:B------:R-:W-:Y:S01]  /*2c30*/  IADD3 R4, R230, -0xa, RZ ;  /* 0xfffffff6e6047810 */ /* 0x000fe20007ffe0ff */
[----:B------:R1:W-:Y:S01]  /*2c40*/  LDGSTS.E [R232+0x3000], [R196.64], !P2 ;  /* 0x03000000c4e87fae */ /* 0x0003e2000d121844 */
[----:B------:R-:W-:Y:S01]  /*2c50*/  LOP3.LUT R93, R93, 0x3, RZ, 0xc0, !PT ;  /* 0x000000035d5d7812 */ /* 0x000fe200078ec0ff */
[----:B------:R-:W-:Y:S02]  /*2c60*/  IMAD.WIDE R198, R12, 0x4, R212 ;  /* 0x000000040cc67825 */ /* 0x000fe400078e02d4 */
[----:B------:R1:W-:Y:S01]  /*2c70*/  LDGSTS.E [R232+0x3200], [R200.64], !P2 ;  /* 0x03200000c8e87fae */ /* 0x0003e2000d121844 */
[----:B------:R-:W-:Y:S01]  /*2c80*/  ISETP.GE.U32.AND P2, PT, R4, 0x7fffffd7, PT ;  /* 0x7fffffd70400780c */ /* 0x000fe20003f46070 */
[----:B------:R-:W-:Y:S01]  /*2c90*/  IMAD.WIDE R188, R12, 0x4, R210 ;  /* 0x000000040cbc7825 */ /* 0x000fe200078e02d2 */
[----:B------:R-:W-:Y:S01]  /*2ca0*/  IADD3 R4, R230, -0xe, RZ ;  /* 0xfffffff2e6047810 */ /* 0x000fe20007ffe0ff */
[----:B------:R1:W-:Y:S01]  /*2cb0*/  LDGSTS.E [R232+0x4000], [R198.64], !P6 ;  /* 0x04000000c6e87fae */ /* 0x0003e2000f121844 */
[----:B------:R-:W-:Y:S01]  /*2cc0*/  IADD3 R240, R93, R95, R240 ;  /* 0x0000005f5df07210 */ /* 0x000fe20007ffe0f0 */
[----:B------:R-:W-:-:S02]  /*2cd0*/  IMAD R12, R241, 0x14, RZ ;  /* 0x00000014f10c7824 */ /* 0x000fc400078e02ff */
[----:B------:R1:W-:Y:S01]  /*2ce0*/  LDGSTS.E [R232+0x4200], [R188.64], !P6 ;  /* 0x04200000bce87fae */ /* 0x0003e2000f121844 */
[----:B------:R-:W-:Y:S01]  /*2cf0*/  ISETP.GE.U32.AND P6, PT, R4, 0x7fffffd3, PT ;  /* 0x7fffffd30400780c */ /* 0x000fe20003fc6070 */
[----:B------:R-:W-:Y:S01]  /*2d00*/  IMAD.WIDE R194, R12, 0x4, R212 ;  /* 0x000000040cc27825 */ /* 0x000fe200078e02d4 */
[----:B------:R-:W-:-:S03]  /*2d10*/  IADD3 R4, R230, -0x12, RZ ;  /* 0xffffffeee6047810 */ /* 0x000fc60007ffe0ff */
[----:B------:R-:W-:Y:S01]  /*2d20*/  IMAD.WIDE R192, R12, 0x4, R210 ;  /* 0x000000040cc07825 */ /* 0x000fe200078e02d2 */
[----:B------:R1:W-:Y:S03]  /*2d30*/  LDGSTS.E [R232+0x5000], [R194.64], !P3 ;  /* 0x05000000c2e87fae */ /* 0x0003e6000d921844 */
[C---:B------:R-:W-:Y:S01]  /*2d40*/  IMAD.WIDE R190, R249.reuse, 0x4, R212 ;  /* 0x00000004f9be7825 */ /* 0x040fe200078e02d4 */
[----:B------:R1:W-:Y:S01]  /*2d50*/  LDGSTS.E [R232+0x5200], [R192.64], !P3 ;  /* 0x05200000c0e87fae */ /* 0x0003e2000d921844 */
[----:B------:R-:W-:Y:S02]  /*2d60*/  ISETP.GE.U32.AND P3, PT, R4, 0x7fffffcf, PT ;  /* 0x7fffffcf0400780c */ /* 0x000fe40003f66070 */
[----:B------:R-:W-:Y:S01]  /*2d70*/  IMAD.WIDE R180, R249, 0x4, R210 ;  /* 0x00000004f9b47825 */ /* 0x000fe200078e02d2 */
[----:B------:R-:W-:Y:S01]  /*2d80*/  IADD3 R4, R230, -0x16, RZ ;  /* 0xffffffeae6047810 */ /* 0x000fe20007ffe0ff */
[----:B------:R1:W-:Y:S02]  /*2d90*/  LDGSTS.E [R232+0x6000], [R190.64], !P1 ;  /* 0x06000000bee87fae */ /* 0x0003e4000c921844 */
[----:B------:R-:W-:-:S02]  /*2da0*/  IMAD.WIDE R186, R245, 0x4, R212 ;  /* 0x00000004f5ba7825 */ /* 0x000fc400078e02d4 */
[----:B------:R1:W-:Y:S01]  /*2db0*/  LDGSTS.E [R232+0x6200], [R180.64], !P1 ;  /* 0x06200000b4e87fae */ /* 0x0003e2000c921844 */
[----:B------:R-:W-:Y:S01]  /*2dc0*/  ISETP.GE.U32.AND P1, PT, R4, 0x7fffffcb, PT ;  /* 0x7fffffcb0400780c */ /* 0x000fe20003f26070 */
[----:B------:R-:W-:Y:S01]  /*2dd0*/  IMAD.WIDE R184, R245, 0x4, R210 ;  /* 0x00000004f5b87825 */ /* 0x000fe200078e02d2 */
[----:B------:R-:W-:Y:S01]  /*2de0*/  IADD3 R4, R230, -0x1a, RZ ;  /* 0xffffffe6e6047810 */ /* 0x000fe20007ffe0ff */
[----:B------:R1:W-:Y:S02]  /*2df0*/  LDGSTS.E [R232+0x7000], [R186.64], !P0 ;  /* 0x07000000bae87fae */ /* 0x0003e4000c121844 */
[C---:B------:R-:W-:Y:S02]  /*2e00*/  IMAD.WIDE R182, R241.reuse, 0x4, R212 ;  /* 0x00000004f1b67825 */ /* 0x040fe400078e02d4 */
[----:B------:R1:W-:Y:S01]  /*2e10*/  LDGSTS.E [R232+0x7200], [R184.64], !P0 ;  /* 0x07200000b8e87fae */ /* 0x0003e2000c121844 */
[----:B------:R-:W-:Y:S01]  /*2e20*/  ISETP.GE.U32.AND P0, PT, R4, 0x7fffffc7, PT ;  /* 0x7fffffc70400780c */ /* 0x000fe20003f06070 */
[C---:B------:R-:W-:Y:S01]  /*2e30*/  IMAD.WIDE R176, R241.reuse, 0x4, R210 ;  /* 0x00000004f1b07825 */ /* 0x040fe200078e02d2 */
[----:B------:R-:W-:Y:S01]  /*2e40*/  IADD3 R4, R230, -0x1e, RZ ;  /* 0xffffffe2e6047810 */ /* 0x000fe20007ffe0ff */
[----:B------:R1:W-:Y:S02]  /*2e50*/  LDGSTS.E [R233+0x400], [R182.64], !P5 ;  /* 0x00400000b6e97fae */ /* 0x0003e4000e921844 */
[----:B------:R-:W-:-:S02]  /*2e60*/  IMAD R25, R241, 0x5, RZ ;  /* 0x00000005f1197824 */ /* 0x000fc400078e02ff */
[----:B------:R1:W-:Y:S01]  /*2e70*/  LDGSTS.E [R233+0x600], [R176.64], !P5 ;  /* 0x00600000b0e97fae */ /* 0x0003e2000e921844 */
[----:B------:R-:W-:Y:S01]  /*2e80*/  IMAD R12, R241, 0x9, RZ ;  /* 0x00000009f10c7824 */ /* 0x000fe200078e02ff */
[----:B------:R-:W-:Y:S01]  /*2e90*/  ISETP.GE.U32.AND P5, PT, R4, 0x7fffffc3, PT ;  /* 0x7fffffc30400780c */ /* 0x000fe20003fa6070 */
[----:B------:R-:W-:Y:S01]  /*2ea0*/  IMAD.WIDE R178, R25, 0x4, R212 ;  /* 0x0000000419b27825 */ /* 0x000fe200078e02d4 */
[----:B------:R-:W-:-:S03]  /*2eb0*/  IADD3 R4, R230, -0x3, RZ ;  /* 0xfffffffde6047810 */ /* 0x000fc60007ffe0ff */
[----:B------:R-:W-:Y:S01]  /*2ec0*/  IMAD.WIDE R168, R25, 0x4, R210 ;  /* 0x0000000419a87825 */ /* 0x000fe200078e02d2 */
[----:B------:R1:W-:Y:S03]  /*2ed0*/  LDGSTS.E [R233+0x1400], [R178.64], !P4 ;  /* 0x01400000b2e97fae */ /* 0x0003e6000e121844 */
[----:B------:R-:W-:Y:S01]  /*2ee0*/  IMAD.WIDE R174, R12, 0x4, R212 ;  /* 0x000000040cae7825 */ /* 0x000fe200078e02d4 */
[----:B------:R1:W-:Y:S01]  /*2ef0*/  LDGSTS.E [R233+0x1600], [R168.64], !P4 ;  /* 0x01600000a8e97fae */ /* 0x0003e2000e121844 */
[----:B------:R-:W-:Y:S02]  /*2f00*/  ISETP.GE.U32.AND P4, PT, R4, 0x7fffffde, PT ;  /* 0x7fffffde0400780c */ /* 0x000fe40003f86070 */
[----:B------:R-:W-:Y:S01]  /*2f10*/  IMAD.WIDE R172, R12, 0x4, R210 ;  /* 0x000000040cac7825 */ /* 0x000fe200078e02d2 */
        /* <DEDUP_REMOVED lines=22> */
[----:B------:R-:W-:Y:S02]  /*3080*/  IMAD.WIDE R158, R248, 0x4, R212 ;  /* 0x00000004f89e7825 */ /* 0x000fe400078e02d4 */
[----:B------:R1:W-:Y:S01]  /*3090*/  LDGSTS.E [R233+0x5600], [R156.64], !P1 ;  /* 0x056000009ce97fae */ /* 0x0003e2000c921844 */
[----:B------:R-:W-:Y:S01]  /*30a0*/  ISETP.GE.U32.AND P1, PT, R4, 0x7fffffce, PT ;  /* 0x7fffffce0400780c */ /* 0x000fe20003f26070 */
[----:B------:R-:W-:Y:S01]  /*30b0*/  IMAD.WIDE R148, R248, 0x4, R210 ;  /* 0x00000004f8947825 */ /* 0x000fe200078e02d2 */
[----:B------:R-:W-:Y:S01]  /*30c0*/  IADD3 R4, R230, -0x17, RZ ;  /* 0xffffffe9e6047810 */ /* 0x000fe20007ffe0ff */
[----:B------:R1:W-:Y:S02]  /*30d0*/  LDGSTS.E [R233+0x6400], [R158.64], !P0 ;  /* 0x064000009ee97fae */ /* 0x0003e4000c121844 */
[----:B------:R-:W-:-:S02]  /*30e0*/  IMAD.WIDE R154, R244, 0x4, R212 ;  /* 0x00000004f49a7825 */ /* 0x000fc400078e02d4 */
[----:B------:R1:W-:Y:S01]  /*30f0*/  LDGSTS.E [R233+0x6600], [R148.64], !P0 ;  /* 0x0660000094e97fae */ /* 0x0003e2000c121844 */
[----:B------:R-:W-:Y:S01]  /*3100*/  ISETP.GE.U32.AND P0, PT, R4, 0x7fffffca, PT ;  /* 0x7fffffca0400780c */ /* 0x000fe20003f06070 */
[----:B------:R-:W-:Y:S01]  /*3110*/  IMAD.SHL.U32 R12, R241, 0x2, RZ ;  /* 0x00000002f10c7824 */ /* 0x000fe200078e00ff */
[----:B------:R-:W-:Y:S01]  /*3120*/  IADD3 R4, R230, -0x1b, RZ ;  /* 0xffffffe5e6047810 */ /* 0x000fe20007ffe0ff */
[----:B------:R-:W-:Y:S01]  /*3130*/  IMAD.WIDE R152, R244, 0x4, R210 ;  /* 0x00000004f4987825 */ /* 0x000fe200078e02d2 */
[----:B------:R1:W-:Y:S03]  /*3140*/  LDGSTS.E [R233+0x7400], [R154.64], !P5 ;  /* 0x074000009ae97fae */ /* 0x0003e6000e921844 */
[----:B------:R-:W-:Y:S01]  /*3150*/  IMAD.WIDE R150, R12, 0x4, R212 ;  /* 0x000000040c967825 */ /* 0x000fe200078e02d4 */
[----:B------:R1:W-:Y:S01]  /*3160*/  LDGSTS.E [R233+0x7600], [R152.64], !P5 ;  /* 0x0760000098e97fae */ /* 0x0003e2000e921844 */
[----:B------:R-:W-:-:S02]  /*3170*/  ISETP.GE.U32.AND P5, PT, R4, 0x7fffffc6, PT ;  /* 0x7fffffc60400780c */ /* 0x000fc40003fa6070 */
[----:B------:R-:W-:Y:S01]  /*3180*/  IMAD.WIDE R140, R12, 0x4, R210 ;  /* 0x000000040c8c7825 */ /* 0x000fe200078e02d2 */
[----:B------:R-:W-:Y:S01]  /*3190*/  IADD3 R4, R230, -0x1f, RZ ;  /* 0xffffffe1e6047810 */ /* 0x000fe20007ffe0ff */
[----:B------:R1:W-:Y:S02]  /*31a0*/  LDGSTS.E [R237+0x800], [R150.64], !P4 ;  /* 0x0080000096ed7fae */ /* 0x0003e4000e121844 */
[C---:B------:R-:W-:Y:S02]  /*31b0*/  IMAD R25, R241.reuse, 0x6, RZ ;  /* 0x00000006f1197824 */ /* 0x040fe400078e02ff */
        /* <DEDUP_REMOVED lines=26> */
[----:B------:R1:W-:Y:S01]  /*3360*/  LDGSTS.E [R237+0x4800], [R134.64], !P1 ;  /* 0x0480000086ed7fae */ /* 0x0003e2000c921844 */
[----:B------:R-:W-:Y:S01]  /*3370*/  LOP3.LUT R12, R232, 0x60, RZ, 0x3c, !PT ;  /* 0x00000060e80c7812 */ /* 0x000fe200078e3cff */
        /* <DEDUP_REMOVED lines=9> */
[----:B------:R-:W-:Y:S01]  /*3410*/  IMAD.WIDE R124, R247, 0x4, R210 ;  /* 0x00000004f77c7825 */ /* 0x000fe200078e02d2 */
[----:B------:R-:W-:Y:S01]  /*3420*/  IADD3 R4, R230, -0x34, RZ ;  /* 0xffffffcce6047810 */ /* 0x000fe20007ffe0ff */
[----:B------:R1:W-:Y:S02]  /*3430*/  LDGSTS.E [R237+0x6800], [R126.64], !P5 ;  /* 0x068000007eed7fae */ /* 0x0003e4000e921844 */
[----:B------:R-:W-:-:S02]  /*3440*/  IMAD R25, R241, 0x3, RZ ;  /* 0x00000003f1197824 */ /* 0x000fc400078e02ff */
[C---:B------:R-:W-:Y:S01]  /*3450*/  IMAD.WIDE R122, R243.reuse, 0x4, R212 ;  /* 0x00000004f37a7825 */ /* 0x040fe200078e02d4 */
[----:B------:R1:W-:Y:S01]  /*3460*/  LDGSTS.E [R237+0x6a00], [R124.64], !P5 ;  /* 0x06a000007ced7fae */ /* 0x0003e2000e921844 */
[----:B------:R-:W-:Y:S02]  /*3470*/  ISETP.GE.U32.AND P5, PT, R4, 0x7fffffad, PT ;  /* 0x7fffffad0400780c */ /* 0x000fe40003fa6070 */
[----:B------:R-:W-:Y:S01]  /*3480*/  IMAD.WIDE R116, R243, 0x4, R210 ;  /* 0x00000004f3747825 */ /* 0x000fe200078e02d2 */
[----:B------:R-:W-:Y:S01]  /*3490*/  IADD3 R4, R230, -0x33, RZ ;  /* 0xffffffcde6047810 */ /* 0x000fe20007ffe0ff */
[----:B------:R1:W-:Y:S01]  /*34a0*/  LDGSTS.E [R237+0x7800], [R122.64], !P4 ;  /* 0x078000007aed7fae */ /* 0x0003e2000e121844 */
[----:B------:R-:W-:Y:S01]  /*34b0*/  SEL R96, RZ, 0x1, P5 ;  /* 0x00000001ff607807 */ /* 0x000fe20002800000 */
[C---:B------:R-:W-:Y:S02]  /*34c0*/  IMAD.WIDE R118, R25.reuse, 0x4, R212 ;  /* 0x0000000419767825 */ /* 0x040fe400078e02d4 */
[----:B------:R1:W-:Y:S01]  /*34d0*/  LDGSTS.E [R237+0x7a00], [R116.64], !P4 ;  /* 0x07a0000074ed7fae */ /* 0x0003e2000e121844 */
[----:B------:R-:W-:Y:S01]  /*34e0*/  ISETP.GE.U32.AND P4, PT, R4, 0x7fffffae, PT ;  /* 0x7fffffae0400780c */ /* 0x000fe20003f86070 */
[----:B------:R-:W-:Y:S01]  /*34f0*/  IMAD.WIDE R108, R25, 0x4, R210 ;  /* 0x00000004196c7825 */ /* 0x000fe200078e02d2 */
[C---:B------:R-:W-:Y:S01]  /*3500*/  IADD3 R25, R230.reuse, -0x32, RZ ;  /* 0xffffffcee6197810 */ /* 0x040fe20007ffe0ff */
[----:B------:R1:W-:Y:S01]  /*3510*/  LDGSTS.E [R12+0xc00], [R118.64], !P2 ;  /* 0x00c00000760c7fae */ /* 0x0003e2000d121844 */
[----:B------:R-:W-:Y:S01]  /*3520*/  IADD3 R4, R230, -0x31, RZ ;  /* 0xffffffcfe6047810 */ /* 0x000fe20007ffe0ff */
[C---:B------:R-:W-:Y:S01]  /*3530*/  IMAD.WIDE R114, R110.reuse, 0x4, R212 ;  /* 0x000000046e727825 */ /* 0x040fe200078e02d4 */
[----:B------:R-:W-:Y:S01]  /*3540*/  SEL R97, RZ, 0x1fffe, P4 ;  /* 0x0001fffeff617807 */ /* 0x000fe20002000000 */
[----:B------:R1:W-:Y:S01]  /*3550*/  LDGSTS.E [R12+0xe00], [R108.64], !P2 ;  /* 0x00e000006c0c7fae */ /* 0x0003e2000d121844 */
[----:B------:R-:W-:Y:S01]  /*3560*/  ISETP.GE.U32.AND P2, PT, R25, 0x7fffffaf, PT ;  /* 0x7fffffaf1900780c */ /* 0x000fe20003f46070 */
[----:B------:R-:W-:Y:S01]  /*3570*/  IMAD.WIDE R112, R110, 0x4, R210 ;  /* 0x000000046e707825 */ /* 0x000fe200078e02d2 */
[----:B------:R-:W-:Y:S01]  /*3580*/  IADD3 R25, R230, -0x38, RZ ;  /* 0xffffffc8e6197810 */ /* 0x000fe20007ffe0ff */
[----:B------:R1:W-:Y:S01]  /*3590*/  LDGSTS.E [R12+0x1c00], [R114.64], !P6 ;  /* 0x01c00000720c7fae */ /* 0x0003e2000f121844 */
[----:B------:R-:W-:Y:S01]  /*35a0*/  ISETP.GE.U32.AND P5, PT, R4, 0x7fffffb0, PT ;  /* 0x7fffffb00400780c */ /* 0x000fe20003fa6070 */
[----:B------:R-:W-:Y:S01]  /*35b0*/  IMAD.IADD R96, R96, 0x1, R97 ;  /* 0x0000000160607824 */ /* 0x000fe200078e0261 */
[----:B------:R-:W-:Y:S01]  /*35c0*/  IADD3 R4, R230, -0x37, RZ ;  /* 0xffffffc9e6047810 */ /* 0x000fe20007ffe0ff */
[----:B------:R1:W-:Y:S01]  /*35d0*/  LDGSTS.E [R12+0x1e00], [R112.64], !P6 ;  /* 0x01e00000700c7fae */ /* 0x0003e2000f121844 */
[----:B------:R-:W-:Y:S01]  /*35e0*/  ISETP.GE.U32.AND P4, PT, R25, 0x7fffffa9, PT ;  /* 0x7fffffa91900780c */ /* 0x000fe20003f86070 */
[----:B------:R-:W-:Y:S01]  /*35f0*/  IMAD.SHL.U32 R249, R241, 0x20, RZ ;  /* 0x00000020f1f97824 */ /* 0x000fe200078e00ff */
[----:B------:R-:W-:-:S02]  /*3600*/  SEL R25, RZ, 0x4, P2 ;  /* 0x00000004ff197807 */ /* 0x000fc40001000000 */
[----:B------:R-:W-:Y:S01]  /*3610*/  ISETP.GE.U32.AND P2, PT, R4, 0x7fffffaa, PT ;  /* 0x7fffffaa0400780c */ /* 0x000fe20003f46070 */
[C---:B---3--:R-:W-:Y:S01]  /*3620*/  IMAD.WIDE R208, R249.reuse, 0x4, R208 ;  /* 0x00000004f9d07825 */ /* 0x048fe200078e02d0 */
[----:B------:R-:W-:Y:S02]  /*3630*/  IADD3 R4, R230, -0x35, RZ ;  /* 0xffffffcbe6047810 */ /* 0x000fe40007ffe0ff */
[----:B------:R-:W-:Y:S01]  /*3640*/  SEL R92, RZ, 0x7fff8, P5 ;  /* 0x0007fff8ff5c7807 */ /* 0x000fe20002800000 */
[C---:B----4-:R-:W-:Y:S01]  /*3650*/  IMAD.WIDE R206, R249.reuse, 0x4, R206 ;  /* 0x00000004f9ce7825 */ /* 0x050fe200078e02ce */
[----:B------:R-:W-:Y:S02]  /*3660*/  ISETP.GE.U32.AND P5, PT, R28, 0x7fffffab, PT ;  /* 0x7fffffab1c00780c */ /* 0x000fe40003fa6070 */
[----:B------:R-:W-:Y:S01]  /*3670*/  IADD3 R28, R230, -0x3c, RZ ;  /* 0xffffffc4e61c7810 */ /* 0x000fe20007ffe0ff */
[----:B-----5:R-:W-:Y:S01]  /*3680*/  IMAD.WIDE R204, R249, 0x4, R204 ;  /* 0x00000004f9cc7825 */ /* 0x020fe200078e02cc */
[----:B------:R-:W-:-:S02]  /*3690*/  SEL R98, RZ, 0x1, P4 ;  /* 0x00000001ff627807 */ /* 0x000fc40002000000 */
[----:B------:R-:W-:Y:S01]  /*36a0*/  ISETP.GE.U32.AND P4, PT, R4, 0x7fffffac, PT ;  /* 0x7fffffac0400780c */ /* 0x000fe20003f86070 */
[C---:B-1----:R-:W-:Y:S01]  /*36b0*/  IMAD.WIDE R202, R249.reuse, 0x4, R202 ;  /* 0x00000004f9ca7825 */ /* 0x042fe200078e02ca */
[----:B------:R-:W-:Y:S02]  /*36c0*/  IADD3 R4, R230, -0x3b, RZ ;  /* 0xffffffc5e6047810 */ /* 0x000fe40007ffe0ff */
[----:B------:R-:W-:Y:S01]  /*36d0*/  SEL R99, RZ, 0x1fffe, P2 ;  /* 0x0001fffeff637807 */ /* 0x000fe20001000000 */
[C---:B------:R-:W-:Y:S01]  /*36e0*/  IMAD.WIDE R196, R249.reuse, 0x4, R196 ;  /* 0x00000004f9c47825 */ /* 0x040fe200078e02c4 */
[----:B------:R-:W-:Y:S02]  /*36f0*/  ISETP.GE.U32.AND P2, PT, R28, 0x7fffffa5, PT ;  /* 0x7fffffa51c00780c */ /* 0x000fe40003f46070 */
[----:B------:R-:W-:Y:S01]  /*3700*/  IADD3 R28, R230, -0x3a, RZ ;  /* 0xffffffc6e61c7810 */ /* 0x000fe20007ffe0ff */
[----:B------:R-:W-:Y:S01]  /*3710*/  IMAD.IADD R98, R98, 0x1, R99 ;  /* 0x0000000162627824 */ /* 0x000fe200078e0263 */
[----:B------:R-:W-:Y:S01]  /*3720*/  SEL R33, RZ, 0x4, P5 ;  /* 0x00000004ff217807 */ /* 0x000fe20002800000 */
[----:B------:R-:W-:Y:S01]  /*3730*/  IMAD.WIDE R200, R249, 0x4, R200 ;  /* 0x00000004f9c87825 */ /* 0x000fe200078e02c8 */
[----:B------:R-:W-:-:S02]  /*3740*/  ISETP.GE.U32.AND P5, PT, R4, 0x7fffffa6, PT ;  /* 0x7fffffa60400780c */ /* 0x000fc40003fa6070 */
[----:B------:R-:W-:Y:S01]  /*3750*/  IADD3 R4, R230, -0x39, RZ ;  /* 0xffffffc7e6047810 */ /* 0x000fe20007ffe0ff */
[C---:B------:R-:W-:Y:S01]  /*3760*/  IMAD.WIDE R198, R249.reuse, 0x4, R198 ;  /* 0x00000004f9c67825 */ /* 0x040fe200078e02c6 */
[----:B------:R-:W-:Y:S02]  /*3770*/  SEL R91, RZ, 0x7fff8, P4 ;  /* 0x0007fff8ff5b7807 */ /* 0x000fe40002000000 */
[----:B------:R-:W-:Y:S01]  /*3780*/  ISETP.GE.U32.AND P4, PT, R28, 0x7fffffa7, PT ;  /* 0x7fffffa71c00780c */ /* 0x000fe20003f86070 */
[C---:B------:R-:W-:Y:S01]  /*3790*/  IMAD.WIDE R188, R249.reuse, 0x4, R188 ;  /* 0x00000004f9bc7825 */ /* 0x040fe200078e02bc */
[----:B------:R-:W-:Y:S02]  /*37a0*/  IADD3 R28, R230, -0x3f, RZ ;  /* 0xffffffc1e61c7810 */ /* 0x000fe40007ffe0ff */
        /* <DEDUP_REMOVED lines=8> */
[----:B------:R-:W-:Y:S02]  /*3830*/  SEL R28, RZ, 0x4, P4 ;  /* 0x00000004ff1c7807 */ /* 0x000fe40002000000 */
[----:B------:R-:W-:Y:S01]  /*3840*/  ISETP.GE.U32.AND P4, PT, R4, 0x7fffffa3, PT ;  /* 0x7fffffa30400780c */ /* 0x000fe20003f86070 */
[----:B------:R-:W-:Y:S01]  /*3850*/  IMAD.IADD R100, R100, 0x1, R101 ;  /* 0x0000000164647824 */ /* 0x000fe200078e0265 */
[----:B------:R-:W-:Y:S01]  /*3860*/  IADD3 R4, R230, -0x58, RZ ;  /* 0xffffffa8e6047810 */ /* 0x000fe20007ffe0ff */
[----:B------:R-:W-:Y:S01]  /*3870*/  IMAD.WIDE R180, R249, 0x4, R180 ;  /* 0x00000004f9b47825 */ /* 0x000fe200078e02b4 */
[----:B------:R-:W-:-:S02]  /*3880*/  SEL R90, RZ, 0x7fff8, P2 ;  /* 0x0007fff8ff5a7807 */ /* 0x000fc40001000000 */
[----:B------:R-:W-:Y:S01]  /*3890*/  ISETP.GE.U32.AND P2, PT, R29, 0x7fffffa4, PT ;  /* 0x7fffffa41d00780c */ /* 0x000fe20003f46070 */
        /* <DEDUP_REMOVED lines=8> */
[----:B------:R-:W-:Y:S01]  /*3920*/  SEL R32, RZ, 0x7fff8, P2 ;  /* 0x0007fff8ff207807 */ /* 0x000fe20001000000 */
[----:B------:R-:W-:Y:S01]  /*3930*/  IMAD.WIDE R176, R249, 0x4, R176 ;  /* 0x00000004f9b07825 */ /* 0x000fe200078e02b0 */
[----:B------:R-:W-:Y:S02]  /*3940*/  ISETP.GE.U32.AND P2, PT, R29, 0x7fffff8b, PT ;  /* 0x7fffff8b1d00780c */ /* 0x000fe40003f46070 */
[----:B------:R-:W-:Y:S01]  /*3950*/  SEL R104, RZ, 0x1, P5 ;  /* 0x00000001ff687807 */ /* 0x000fe20002800000 */
[----:B------:R-:W-:Y:S01]  /*3960*/  IMAD.WIDE R178, R249, 0x4, R178 ;  /* 0x00000004f9b27825 */ /* 0x000fe200078e02b2 */
[----:B------:R-:W-:Y:S02]  /*3970*/  SEL R239, RZ, 0x4, P2 ;  /* 0x00000004ffef7807 */ /* 0x000fe40001000000 */
[----:B------:R-:W-:Y:S01]  /*3980*/  ISETP.GE.U32.AND P2, PT, R107, 0x7fffffa1, PT ;  /* 0x7fffffa16b00780c */ /* 0x000fe20003f46070 */
[----:B------:R-:W-:Y:S01]  /*3990*/  IMAD R107, R241, 0xb, RZ ;  /* 0x0000000bf16b7824 */ /* 0x000fe200078e02ff */
[----:B------:R-:W-:Y:S01]  /*39a0*/  ISETP.GE.U32.AND P5, PT, R105, 0x7fffff8c, PT ;  /* 0x7fffff8c6900780c */ /* 0x000fe20003fa6070 */
[----:B------:R-:W-:Y:S01]  /*39b0*/  IMAD.WIDE R168, R249, 0x4, R168 ;  /* 0x00000004f9a87825 */ /* 0x000fe200078e02a8 */
[----:B------:R-:W-:-:S02]  /*39c0*/  SEL R105, RZ, 0x1fffe, P4 ;  /* 0x0001fffeff697807 */ /* 0x000fc40002000000 */
[----:B------:R-:W-:Y:S01]  /*39d0*/  SEL R94, RZ, 0x1, P2 ;  /* 0x00000001ff5e7807 */ /* 0x000fe20001000000 */
[C---:B------:R-:W-:Y:S01]  /*39e0*/  IMAD.WIDE R110, R107.reuse, 0x4, R212 ;  /* 0x000000046b6e7825 */ /* 0x040fe200078e02d4 */
[----:B------:R-:W-:Y:S02]  /*39f0*/  LOP3.LUT R98, R98, 0x3, RZ, 0xc0, !PT ;  /* 0x0000000362627812 */ /* 0x000fe400078ec0ff */
[----:B------:R-:W-:Y:S01]  /*3a00*/  SEL R29, RZ, 0x7fff8, P5 ;  /* 0x0007fff8ff1d7807 */ /* 0x000fe20002800000 */
[----:B------:R-:W-:Y:S01]  /*3a10*/  IMAD.IADD R104, R104, 0x1, R105 ;  /* 0x0000000168687824 */ /* 0x000fe200078e0269 */
[----:B------:R-:W-:Y:S01]  /*3a20*/  IADD3 R33, R98, R91, R33 ;  /* 0x0000005b62217210 */ /* 0x000fe20007ffe021 */
[----:B------:R-:W-:Y:S01]  /*3a30*/  IMAD.IADD R94, R94, 0x1, R102 ;  /* 0x000000015e5e7824 */ /* 0x000fe200078e0266 */
[----:B------:R1:W-:Y:S01]  /*3a40*/  LDGSTS.E [R12+0x2c00], [R110.64], !P3 ;  /* 0x02c000006e0c7fae */ /* 0x0003e2000d921844 */
[----:B------:R-:W-:Y:S01]  /*3a50*/  IMAD.WIDE R98, R107, 0x4, R210 ;  /* 0x000000046b627825 */ /* 0x000fe200078e02d2 */
[----:B------:R-:W-:-:S02]  /*3a60*/  LOP3.LUT R104, R104, 0x3, RZ, 0xc0, !PT ;  /* 0x0000000368687812 */ /* 0x000fc400078ec0ff */
[----:B------:R-:W-:Y:S01]  /*3a70*/  LOP3.LUT R95, R94, 0x3, RZ, 0xc0, !PT ;  /* 0x000000035e5f7812 */ /* 0x000fe200078ec0ff */
[----:B------:R-:W-:Y:S01]  /*3a80*/  IMAD.MOV.U32 R91, RZ, RZ, 0x1f ;  /* 0x0000001fff5b7424 */ /* 0x000fe200078e00ff */
[----:B------:R3:W-:Y:S01]  /*3a90*/  LDGSTS.E [R12+0x2e00], [R98.64], !P3 ;  /* 0x02e00000620c7fae */ /* 0x0007e2000d921844 */
[C---:B------:R-:W-:Y:S01]  /*3aa0*/  ISETP.GE.AND P5, PT, R106.reuse, R103, PT ;  /* 0x000000676a00720c */ /* 0x040fe20003fa6270 */
[----:B------:R-:W-:Y:S01]  /*3ab0*/  IMAD.SHL.U32 R33, R33, 0x100, RZ ;  /* 0x0000010021217824 */ /* 0x000fe200078e00ff */
[----:B------:R-:W-:Y:S01]  /*3ac0*/  ISETP.GE.AND P3, PT, R106, c[0x0][0x180], PT ;  /* 0x000060006a007a0c */ /* 0x000fe20003f66270 */
[----:B------:R-:W-:Y:S01]  /*3ad0*/  IMAD.WIDE R106, R235, 0x4, R212 ;  /* 0x00000004eb6a7825 */ /* 0x000fe200078e02d4 */
[----:B------:R-:W-:Y:S02]  /*3ae0*/  IADD3 R236, R91, c[0x0][0x180], RZ ;  /* 0x000060005bec7a10 */ /* 0x000fe40007ffe0ff */
[----:B------:R-:W-:Y:S01]  /*3af0*/  IADD3 R239, R104, R29, R239 ;  /* 0x0000001d68ef7210 */ /* 0x000fe20007ffe0ef */
[----:B------:R-:W-:Y:S01]  /*3b00*/  IMAD.WIDE R104, R235, 0x4, R210 ;  /* 0x00000004eb687825 */ /* 0x000fe200078e02d2 */
[----:B------:R-:W-:Y:S01]  /*3b10*/  IADD3 R4, R95, R32, R4 ;  /* 0x000000205f047210 */ /* 0x000fe20007ffe004 */
[----:B------:R4:W-:Y:S01]  /*3b20*/  LDGSTS.E [R12+0x3c00], [R106.64], !P1 ;  /* 0x03c000006a0c7fae */ /* 0x0009e2000c921844 */
[----:B------:R-:W-:Y:S01]  /*3b30*/  LOP3.LUT R93, R100, 0x3, RZ, 0xc0, !PT ;  /* 0x00000003645d7812 */ /* 0x000fe200078ec0ff */
[--C-:B------:R-:W-:Y:S01]  /*3b40*/  IMAD.WIDE R100, R234, 0x4, R210.reuse ;  /* 0x00000004ea647825 */ /* 0x100fe200078e02d2 */
[----:B------:R-:W-:Y:S01]  /*3b50*/  IADD3 R32, R230, -0x5c, RZ ;  /* 0xffffffa4e6207810 */ /* 0x000fe20007ffe0ff */
[----:B------:R5:W-:Y:S01]  /*3b60*/  LDGSTS.E [R12+0x3e00], [R104.64], !P1 ;  /* 0x03e00000680c7fae */ /* 0x000be2000c921844 */
[----:B------:R-:W-:Y:S01]  /*3b70*/  ISETP.GT.AND P6, PT, R236, 0x1f, PT ;  /* 0x0000001fec00780c */ /* 0x000fe20003fc4270 */
[----:B------:R-:W-:Y:S01]  /*3b80*/  IMAD.WIDE R94, R246, 0x4, R210 ;  /* 0x00000004f65e7825 */ /* 0x000fe200078e02d2 */
[----:B------:R-:W-:-:S02]  /*3b90*/  IADD3 R28, R93, R90, R28 ;  /* 0x0000005a5d1c7210 */ /* 0x000fc40007ffe01c */
[----:B------:R-:W-:Y:S01]  /*3ba0*/  SEL R29, RZ, 0x4, !P6 ;  /* 0x00000004ff1d7807 */ /* 0x000fe20007000000 */
[----:B------:R-:W-:Y:S01]  /*3bb0*/  IMAD.WIDE R90, R234, 0x4, R212 ;  /* 0x00000004ea5a7825 */ /* 0x000fe200078e02d4 */
[----:B------:R-:W-:Y:S02]  /*3bc0*/  ISETP.GE.U32.AND P1, PT, R32, 0x7fffff85, PT ;  /* 0x7fffff852000780c */ /* 0x000fe40003f26070 */
[----:B------:R-:W-:Y:S01]  /*3bd0*/  IADD3 R32, R230, -0x5b, RZ ;  /* 0xffffffa5e6207810 */ /* 0x000fe20007ffe0ff */
[----:B------:R-:W-:Y:S01]  /*3be0*/  IMAD.WIDE R174, R249, 0x4, R174 ;  /* 0x00000004f9ae7825 */ /* 0x000fe200078e02ae */
[----:B------:R-:W-:Y:S01]  /*3bf0*/  LOP3.LUT R96, R96, 0x3, RZ, 0xc0, !PT ;  /* 0x0000000360607812 */ /* 0x000fe200078ec0ff */
[----:B------:R1:W-:Y:S01]  /*3c00*/  LDGSTS.E [R12+0x4c00], [R90.64], !P0 ;  /* 0x04c000005a0c7fae */ /* 0x0003e2000c121844 */
[----:B------:R-:W-:Y:S01]  /*3c10*/  SEL R29, R29, RZ, !P3 ;  /* 0x000000ff1d1d7207 */ /* 0x000fe20005800000 */
[C---:B------:R-:W-:Y:S01]  /*3c20*/  IMAD.WIDE R172, R249.reuse, 0x4, R172 ;  /* 0x00000004f9ac7825 */ /* 0x040fe200078e02ac */
[----:B------:R-:W-:Y:S01]  /*3c30*/  ISETP.GE.U32.AND P3, PT, R32, 0x7fffff86, PT ;  /* 0x7fffff862000780c */ /* 0x000fe20003f66070 */
[----:B------:R1:W-:Y:S01]  /*3c40*/  LDGSTS.E [R12+0x4e00], [R100.64], !P0 ;  /* 0x04e00000640c7fae */ /* 0x0003e2000c121844 */
[----:B------:R-:W-:Y:S01]  /*3c50*/  IADD3 R32, R230, -0x18, RZ ;  /* 0xffffffe8e6207810 */ /* 0x000fe20007ffe0ff */
[----:B------:R-:W-:Y:S01]  /*3c60*/  IMAD.WIDE R170, R249, 0x4, R170 ;  /* 0x00000004f9aa7825 */ /* 0x000fe200078e02aa */
[----:B------:R-:W-:-:S02]  /*3c70*/  IADD3 R25, R96, R92, R25 ;  /* 0x0000005c60197210 */ /* 0x000fc40007ffe019 */
[----:B------:R-:W-:Y:S01]  /*3c80*/  ISETP.NE.U32.AND P0, PT, R29, RZ, PT ;  /* 0x000000ff1d00720c */ /* 0x000fe20003f05070 */
[----:B------:R-:W-:Y:S01]  /*3c90*/  IMAD.WIDE R96, R242, 0x4, R212 ;  /* 0x00000004f2607825 */ /* 0x000fe200078e02d4 */
[----:B------:R-:W-:Y:S02]  /*3ca0*/  IADD3 R92, R230, -0x5a, RZ ;  /* 0xffffffa6e65c7810 */ /* 0x000fe40007ffe0ff */
[----:B------:R-:W-:Y:S01]  /*3cb0*/  SEL R29, RZ, 0x1, P1 ;  /* 0x00000001ff1d7807 */ /* 0x000fe20000800000 */
[C---:B------:R-:W-:Y:S01]  /*3cc0*/  IMAD.WIDE R160, R249.reuse, 0x4, R160 ;  /* 0x00000004f9a07825 */ /* 0x040fe200078e02a0 */
[----:B------:R-:W-:Y:S02]  /*3cd0*/  ISETP.GE.U32.AND P1, PT, R32, 0x7fffffc9, PT ;  /* 0x7fffffc92000780c */ /* 0x000fe40003f26070 */
[----:B------:R-:W-:Y:S01]  /*3ce0*/  SEL R32, RZ, 0x1fffe, P3 ;  /* 0x0001fffeff207807 */ /* 0x000fe20001800000 */
[----:B------:R-:W-:Y:S01]  /*3cf0*/  IMAD.WIDE R166, R249, 0x4, R166 ;  /* 0x00000004f9a67825 */ /* 0x000fe200078e02a6 */
[----:B------:R-:W-:-:S02]  /*3d00*/  ISETP.GE.U32.AND P3, PT, R92, 0x7fffff87, PT ;  /* 0x7fffff875c00780c */ /* 0x000fc40003f66070 */
[----:B------:R-:W-:Y:S01]  /*3d10*/  IADD3 R92, R230, -0x59, RZ ;  /* 0xffffffa7e65c7810 */ /* 0x000fe20007ffe0ff */
[----:B------:R-:W-:Y:S01]  /*3d20*/  IMAD.IADD R29, R29, 0x1, R32 ;  /* 0x000000011d1d7824 */ /* 0x000fe200078e0220 */
[----:B------:R-:W-:Y:S01]  /*3d30*/  LOP3.LUT R4, R4, 0xf, RZ, 0xc0, !PT ;  /* 0x0000000f04047812 */ /* 0x000fe200078ec0ff */
[----:B------:R-:W-:Y:S01]  /*3d40*/  IMAD.WIDE R164, R249, 0x4, R164 ;  /* 0x00000004f9a47825 */ /* 0x000fe200078e02a4 */
[----:B------:R-:W-:Y:S02]  /*3d50*/  SEL R238, RZ, 0x4, P3 ;  /* 0x00000004ffee7807 */ /* 0x000fe40001800000 */
[----:B------:R-:W-:Y:S01]  /*3d60*/  ISETP.GE.U32.AND P3, PT, R92, 0x7fffff88, PT ;  /* 0x7fffff885c00780c */ /* 0x000fe20003f66070 */
[----:B------:R-:W-:Y:S01]  /*3d70*/  IMAD R4, R28, 0x10, R4 ;  /* 0x000000101c047824 */ /* 0x000fe200078e0204 */
[----:B------:R-:W-:Y:S01]  /*3d80*/  LOP3.LUT R33, R33, 0xf00, RZ, 0xe2, !PT ;  /* 0x00000f0021217812 */ /* 0x000fe200078ee2ff */
[----:B------:R-:W-:Y:S01]  /*3d90*/  IMAD.WIDE R92, R250, 0x4, R210 ;  /* 0x00000004fa5c7825 */ /* 0x000fe200078e02d2 */
[----:B------:R-:W-:-:S02]  /*3da0*/  IADD3 R32, R230, -0x1c, RZ ;  /* 0xffffffe4e6207810 */ /* 0x000fc40007ffe0ff */
[----:B------:R-:W-:Y:S01]  /*3db0*/  SEL R28, RZ, 0x7fff8, P3 ;  /* 0x0007fff8ff1c7807 */ /* 0x000fe20001800000 */
[----:B------:R-:W-:Y:S01]  /*3dc0*/  IMAD R25, R25, 0x1000, R33 ;  /* 0x0000100019197824 */ /* 0x000fe200078e0221 */
[----:B------:R-:W-:Y:S01]  /*3dd0*/  LOP3.LUT R29, R29, 0x3, RZ, 0xc0, !PT ;  /* 0x000000031d1d7812 */ /* 0x000fe200078ec0ff */
[----:B------:R-:W-:Y:S01]  /*3de0*/  IMAD.WIDE R162, R249, 0x4, R162 ;  /* 0x00000004f9a27825 */ /* 0x000fe200078e02a2 */
[----:B------:R-:W-:Y:S02]  /*3df0*/  LOP3.LUT R4, R4, 0xff, RZ, 0xc0, !PT ;  /* 0x000000ff04047812 */ /* 0x000fe400078ec0ff */
[----:B------:R-:W-:Y:S01]  /*3e00*/  ISETP.GE.U32.AND P3, PT, R32, 0x7fffffc5, PT ;  /* 0x7fffffc52000780c */ /* 0x000fe20003f66070 */
[----:B------:R-:W-:Y:S01]  /*3e10*/  IMAD.WIDE R32, R242, 0x4, R210 ;  /* 0x00000004f2207825 */ /* 0x000fe200078e02d2 */
[----:B------:R-:W-:Y:S02]  /*3e20*/  IADD3 R238, R29, R28, R238 ;  /* 0x0000001c1dee7210 */ /* 0x000fe40007ffe0ee */
[----:B------:R-:W-:Y:S01]  /*3e30*/  ISETP.GE.U32.AND P4, PT, R103, 0x7fffffc1, PT ;  /* 0x7fffffc16700780c */ /* 0x000fe20003f86070 */
[----:B------:R-:W-:-:S04]  /*3e40*/  IMAD.WIDE R28, R250, 0x4, R212 ;  /* 0x00000004fa1c7825 */ /* 0x000fc800078e02d4 */
[----:B------:R-:W-:Y:S01]  /*3e50*/  IMAD.IADD R25, R25, 0x1, R4 ;  /* 0x0000000119197824 */ /* 0x000fe200078e0204 */
[----:B------:R-:W-:Y:S01]  /*3e60*/  IADD3 R4, R230, -0x21, RZ ;  /* 0xffffffdfe6047810 */ /* 0x000fe20007ffe0ff */
[----:B------:R1:W-:Y:S01]  /*3e70*/  LDGSTS.E [R12+0x5c00], [R28.64], !P1 ;  /* 0x05c000001c0c7fae */ /* 0x0003e2000c921844 */
[--C-:B------:R-:W-:Y:S02]  /*3e80*/  IMAD.WIDE R102, R246, 0x4, R212.reuse ;  /* 0x00000004f6667825 */ /* 0x100fe400078e02d4 */
[----:B------:R-:W-:Y:S01]  /*3e90*/  LOP3.LUT R25, R25, 0xffff, RZ, 0xc0, !PT ;  /* 0x0000ffff19197812 */ /* 0x000fe200078ec0ff */
[----:B------:R1:W-:Y:S01]  /*3ea0*/  LDGSTS.E [R12+0x5e00], [R92.64], !P1 ;  /* 0x05e000005c0c7fae */ /* 0x0003e2000c921844 */
[----:B------:R-:W-:Y:S01]  /*3eb0*/  ISETP.GE.U32.AND P1, PT, R4, 0x7fffffc0, PT ;  /* 0x7fffffc00400780c */ /* 0x000fe20003f26070 */
[C---:B------:R-:W-:Y:S01]  /*3ec0*/  IMAD.WIDE R212, R249.reuse, 0x4, R212 ;  /* 0x00000004f9d47825 */ /* 0x040fe200078e02d4 */
[----:B------:R-:W-:Y:S01]  /*3ed0*/  IADD3 R4, R230, -0x25, RZ ;  /* 0xffffffdbe6047810 */ /* 0x000fe20007ffe0ff */
[----:B------:R1:W-:Y:S02]  /*3ee0*/  LDGSTS.E [R12+0x6c00], [R102.64], !P3 ;  /* 0x06c00000660c7fae */ /* 0x0003e4000d921844 */
[----:B--2---:R-:W-:-:S02]  /*3ef0*/  IMAD.WIDE R210, R249, 0x4, R210 ;  /* 0x00000004f9d27825 */ /* 0x004fc400078e02d2 */
[----:B------:R2:W-:Y:S01]  /*3f00*/  LDGSTS.E [R12+0x6e00], [R94.64], !P3 ;  /* 0x06e000005e0c7fae */ /* 0x0005e2000d921844 */
[----:B------:R-:W-:Y:S01]  /*3f10*/  ISETP.GE.U32.AND P3, PT, R4, 0x7fffffbc, PT ;  /* 0x7fffffbc0400780c */ /* 0x000fe20003f66070 */
[----:B------:R-:W-:Y:S01]  /*3f20*/  IMAD.WIDE R156, R249, 0x4, R156 ;  /* 0x00000004f99c7825 */ /* 0x000fe200078e029c */
[----:B------:R-:W-:Y:S01]  /*3f30*/  LOP3.LUT R4, R231, 0x60, RZ, 0xc0, !PT ;  /* 0x00000060e7047812 */ /* 0x000fe200078ec0ff */
[----:B------:R2:W-:Y:S01]  /*3f40*/  LDGSTS.E [R12+0x7c00], [R96.64], !P4 ;  /* 0x07c00000600c7fae */ /* 0x0005e2000e121844 */
[----:B------:R-:W-:Y:S01]  /*3f50*/  IADD3 R231, R230, -0x29, RZ ;  /* 0xffffffd7e6e77810 */ /* 0x000fe20007ffe0ff */
[----:B------:R-:W-:Y:S01]  /*3f60*/  IMAD.WIDE R158, R249, 0x4, R158 ;  /* 0x00000004f99e7825 */ /* 0x000fe200078e029e */
[----:B------:R-:W-:Y:S01]  /*3f70*/  SHF.R.U32.HI R4, RZ, 0x1, R4 ;  /* 0x00000001ff047819 */ /* 0x000fe20000011604 */
[----:B------:R2:W-:Y:S01]  /*3f80*/  LDGSTS.E [R12+0x7e00], [R32.64], !P4 ;  /* 0x07e00000200c7fae */ /* 0x0005e2000e121844 */
[----:B------:R-:W-:Y:S01]  /*3f90*/  ISETP.GE.U32.AND P4, PT, R231, 0x7fffffb8, PT ;  /* 0x7fffffb8e700780c */ /* 0x000fe20003f86070 */
[C---:B------:R-:W-:Y:S01]  /*3fa0*/  IMAD.WIDE R148, R249.reuse, 0x4, R148 ;  /* 0x00000004f9947825 */ /* 0x040fe200078e0294 */
[----:B------:R-:W-:Y:S01]  /*3fb0*/  LOP3.LUT R235, R232, R4, RZ, 0x3c, !PT ;  /* 0x00000004e8eb7212 */ /* 0x000fe200078e3cff */
[----:B------:R-:W0:Y:S01]  /*3fc0*/  LDGDEPBAR ;  /* 0x00000000000079af */ /* 0x000e220000000000 */
[----:B------:R-:W-:Y:S01]  /*3fd0*/  IADD3 R4, R230, -0x2d, RZ ;  /* 0xffffffd3e6047810 */ /* 0x000fe20007ffe0ff */
[----:B------:R-:W-:Y:S01]  /*3fe0*/  IMAD.WIDE R154, R249, 0x4, R154 ;  /* 0x00000004f99a7825 */ /* 0x000fe200078e029a */
[----:B------:R-:W-:Y:S01]  /*3ff0*/  LOP3.LUT R234, R235, 0x40, RZ, 0x3c, !PT ;  /* 0x00000040ebea7812 */ /* 0x000fe200078e3cff */
[----:B------:R1:W-:Y:S02]  /*4000*/  LDGSTS.E [R235+0x18000], [R88.64], P0 ;  /* 0x1800000058eb7fae */ /* 0x0003e40008121844 */
[----:B------:R-:W-:-:S02]  /*4010*/  IMAD.WIDE R152, R249, 0x4, R152 ;  /* 0x00000004f9987825 */ /* 0x000fc400078e0298 */
[----:B------:R1:W-:Y:S02]  /*4020*/  LDGSTS.E [R235+0x18400], [R86.64], P0 ;  /* 0x1840000056eb7fae */ /* 0x0003e40008121844 */
[C---:B------:R-:W-:Y:S02]  /*4030*/  IMAD.WIDE R150, R249.reuse, 0x4, R150 ;  /* 0x00000004f9967825 */ /* 0x040fe400078e0296 */
[----:B------:R1:W-:Y:S02]  /*4040*/  LDGSTS.E [R235+0x18800], [R26.64], P0 ;  /* 0x188000001aeb7fae */ /* 0x0003e40008121844 */
[C---:B------:R-:W-:Y:S02]  /*4050*/  IMAD.WIDE R140, R249.reuse, 0x4, R140 ;  /* 0x00000004f98c7825 */ /* 0x040fe400078e028c */
        /* <DEDUP_REMOVED lines=30> */
[----:B------:R2:W-:Y:S01]  /*4240*/  LDGSTS.E [R234+0x18a00], [R56.64], P0 ;  /* 0x18a0000038ea7fae */ /* 0x0005e20008121844 */
[----:B-1----:R-:W-:Y:S01]  /*4250*/  SHF.R.U32.HI R235, RZ, 0x8, R25 ;  /* 0x00000008ffeb7819 */ /* 0x002fe20000011619 */
        /* <DEDUP_REMOVED lines=8> */
[----:B---3--:R-:W-:Y:S02]  /*42e0*/  IMAD.WIDE R98, R249, 0x4, R98 ;  /* 0x00000004f9627825 */ /* 0x008fe400078e0262 */
[----:B------:R2:W-:Y:S02]  /*42f0*/  LDGSTS.E [R234+0x19e00], [R46.64], P0 ;  /* 0x19e000002eea7fae */ /* 0x0005e40008121844 */
[----:B------:R-:W-:Y:S02]  /*4300*/  IMAD.SHL.U32 R239, R239, 0x100, RZ ;  /* 0x00000100efef7824 */ /* 0x000fe400078e00ff */
[----:B------:R2:W-:Y:S01]  /*4310*/  LDGSTS.E [R234+0x1a200], [R44.64], P0 ;  /* 0x1a2000002cea7fae */ /* 0x0005e20008121844 */
[----:B----4-:R-:W-:Y:S02]  /*4320*/  IMAD.WIDE R106, R249, 0x4, R106 ;  /* 0x00000004f96a7825 */ /* 0x010fe400078e026a */
[----:B------:R-:W-:Y:S01]  /*4330*/  LOP3.LUT R239, R239, 0xf00, RZ, 0xe2, !PT ;  /* 0x00000f00efef7812 */ /* 0x000fe200078ee2ff */
[----:B------:R2:W-:Y:S01]  /*4340*/  LDGSTS.E [R234+0x1a600], [R214.64], P0 ;  /* 0x1a600000d6ea7fae */ /* 0x0005e20008121844 */
[----:B-----5:R-:W-:-:S03]  /*4350*/  IMAD.WIDE R104, R249, 0x4, R104 ;  /* 0x00000004f9687825 */ /* 0x020fc600078e0268 */
[----:B------:R2:W-:Y:S01]  /*4360*/  LDGSTS.E [R234+0x1aa00], [R72.64], P0 ;  /* 0x1aa0000048ea7fae */ /* 0x0005e20008121844 */
[----:B------:R-:W-:Y:S02]  /*4370*/  IMAD R239, R240, 0x1000, R239 ;  /* 0x00001000f0ef7824 */ /* 0x000fe400078e02ef */
[----:B------:R-:W-:Y:S01]  /*4380*/  IMAD R249, R241, 0x18, RZ ;  /* 0x00000018f1f97824 */ /* 0x000fe200078e02ff */
[----:B------:R2:W-:Y:S04]  /*4390*/  LDGSTS.E [R234+0x1ae00], [R70.64], P0 ;  /* 0x1ae0000046ea7fae */ /* 0x0005e80008121844 */
[----:B------:R2:W-:Y:S04]  /*43a0*/  LDGSTS.E [R234+0x1b200], [R68.64], P0 ;  /* 0x1b20000044ea7fae */ /* 0x0005e80008121844 */
[----:B------:R2:W-:Y:S04]  /*43b0*/  LDGSTS.E [R234+0x1b600], [R66.64], P0 ;  /* 0x1b60000042ea7fae */ /* 0x0005e80008121844 */
[----:B------:R2:W-:Y:S04]  /*43c0*/  LDGSTS.E [R234+0x1ba00], [R64.64], P0 ;  /* 0x1ba0000040ea7fae */ /* 0x0005e80008121844 */
[----:B------:R2:W-:Y:S01]  /*43d0*/  LDGSTS.E [R234+0x1be00], [R62.64], P0 ;  /* 0x1be000003eea7fae */ /* 0x0005e20008121844 */
[----:B------:R-:W-:-:S02]  /*43e0*/  ISETP.GE.U32.AND P0, PT, R4, 0x7fffffb4, PT ;  /* 0x7fffffb40400780c */ /* 0x000fc40003f06070 */
[----:B------:R-:W-:Y:S01]  /*43f0*/  IADD3 R4, R230, -0x22, RZ ;  /* 0xffffffdee6047810 */ /* 0x000fe20007ffe0ff */
[----:B------:R-:W0:Y:S04]  /*4400*/  LDGDEPBAR ;  /* 0x00000000000079af */ /* 0x000e280000000000 */
[----:B------:R-:W-:Y:S01]  /*4410*/  BAR.SYNC.DEFER_BLOCKING 0x0 ;  /* 0x0000000000007b1d */ /* 0x000fe20000010000 */
[----:B--2---:R-:W-:-:S05]  /*4420*/  SHF.R.U32.HI R234, RZ, 0xc, R25 ;  /* 0x0000000cffea7819 */ /* 0x004fca0000011619 */
[----:B------:R-:W-:Y:S01]  /*4430*/  @!PT LDS RZ, [RZ] ;  /* 0x00000000fffff984 */ /* 0x000fe20000000800 */
[----:B------:R-:W-:Y:S01]  /*4440*/  @!PT LDS RZ, [RZ] ;  /* 0x00000000fffff984 */ /* 0x000fe20000000800 */
[----:B------:R-:W-:Y:S01]  /*4450*/  @!PT LDS RZ, [RZ] ;  /* 0x00000000fffff984 */ /* 0x000fe20000000800 */
[----:B------:R1:W-:Y:S04]  /*4460*/  LDGSTS.E [R232+0x8000], [R212.64], !P1 ;  /* 0x08000000d4e87fae */ /* 0x0003e8000c921844 */
[----:B------:R1:W-:Y:S01]  /*4470*/  LDGSTS.E [R232+0x8200], [R210.64], !P1 ;  /* 0x08200000d2e87fae */ /* 0x0003e2000c921844 */
[----:B------:R-:W-:Y:S02]  /*4480*/  ISETP.GE.U32.AND P1, PT, R4, 0x7fffffbf, PT ;  /* 0x7fffffbf0400780c */ /* 0x000fe40003f26070 */
[----:B------:R-:W-:Y:S01]  /*4490*/  IADD3 R4, R230, -0x26, RZ ;  /* 0xffffffdae6047810 */ /* 0x000fe20007ffe0ff */
[----:B------:R1:W-:Y:S04]  /*44a0*/  LDGSTS.E [R232+0x9000], [R208.64], !P3 ;  /* 0x09000000d0e87fae */ /* 0x0003e8000d921844 */
[----:B------:R1:W-:Y:S01]  /*44b0*/  LDGSTS.E [R232+0x9200], [R206.64], !P3 ;  /* 0x09200000cee87fae */ /* 0x0003e2000d921844 */
[----:B------:R-:W-:-:S02]  /*44c0*/  ISETP.GE.U32.AND P3, PT, R4, 0x7fffffbb, PT ;  /* 0x7fffffbb0400780c */ /* 0x000fc40003f66070 */
[--C-:B------:R-:W-:Y:S01]  /*44d0*/  SHF.R.U32.HI R4, RZ, 0xf, R25.reuse ;  /* 0x0000000fff047819 */ /* 0x100fe20000011619 */
[----:B------:R1:W-:Y:S04]  /*44e0*/  LDGSTS.E [R232+0xa000], [R204.64], !P4 ;  /* 0x0a000000cce87fae */ /* 0x0003e8000e121844 */
[----:B------:R1:W-:Y:S01]  /*44f0*/  LDGSTS.E [R232+0xa200], [R202.64], !P4 ;  /* 0x0a200000cae87fae */ /* 0x0003e2000e121844 */
[----:B------:R-:W-:Y:S02]  /*4500*/  LOP3.LUT P4, RZ, R4, 0x1, RZ, 0xc0, !PT ;  /* 0x0000000104ff7812 */ /* 0x000fe4000788c0ff */
[----:B------:R-:W-:Y:S01]  /*4510*/  SHF.R.U32.HI R4, RZ, 0xb, R25 ;  /* 0x0000000bff047819 */ /* 0x000fe20000011619 */
[----:B------:R1:W-:Y:S04]  /*4520*/  LDGSTS.E [R232+0xb000], [R196.64], !P0 ;  /* 0x0b000000c4e87fae */ /* 0x0003e8000c121844 */
[----:B------:R1:W-:Y:S01]  /*4530*/  LDGSTS.E [R232+0xb200], [R200.64], !P0 ;  /* 0x0b200000c8e87fae */ /* 0x0003e2000c121844 */
[----:B------:R-:W-:-:S02]  /*4540*/  LOP3.LUT P0, RZ, R4, 0x1, RZ, 0xc0, !PT ;  /* 0x0000000104ff7812 */ /* 0x000fc4000780c0ff */
[----:B------:R-:W-:-:S03]  /*4550*/  SHF.R.U32.HI R4, RZ, 0x7, R25 ;  /* 0x00000007ff047819 */ /* 0x000fc60000011619 */
[----:B------:R1:W-:Y:S04]  /*4560*/  LDGSTS.E [R232+0xc000], [R198.64], P4 ;  /* 0x0c000000c6e87fae */ /* 0x0003e8000a121844 */
[----:B------:R1:W-:Y:S01]  /*4570*/  LDGSTS.E [R232+0xc200], [R188.64], P4 ;  /* 0x0c200000bce87fae */ /* 0x0003e2000a121844 */
[----:B------:R-:W-:Y:S02]  /*4580*/  LOP3.LUT P4, RZ, R4, 0x1, RZ, 0xc0, !PT ;  /* 0x0000000104ff7812 */ /* 0x000fe4000788c0ff */
[----:B------:R-:W-:Y:S01]  /*4590*/  SHF.R.U32.HI R4, RZ, 0x3, R25 ;  /* 0x00000003ff047819 */ /* 0x000fe20000011619 */
[----:B------:R1:W-:Y:S04]  /*45a0*/  LDGSTS.E [R232+0xd000], [R194.64], P0 ;  /* 0x0d000000c2e87fae */ /* 0x0003e80008121844 */
[----:B------:R1:W-:Y:S01]  /*45b0*/  LDGSTS.E [R232+0xd200], [R192.64], P0 ;  /* 0x0d200000c0e87fae */ /* 0x0003e20008121844 */
[----:B------:R-:W-:-:S02]  /*45c0*/  LOP3.LUT P0, RZ, R4, 0x1, RZ, 0xc0, !PT ;  /* 0x0000000104ff7812 */ /* 0x000fc4000780c0ff */
[----:B------:R-:W-:-:S03]  /*45d0*/  IADD3 R4, R230, -0x2a, RZ ;  /* 0xffffffd6e6047810 */ /* 0x000fc60007ffe0ff */
[----:B------:R1:W-:Y:S04]  /*45e0*/  LDGSTS.E [R232+0xe000], [R190.64], P4 ;  /* 0x0e000000bee87fae */ /* 0x0003e8000a121844 */
[----:B------:R1:W-:Y:S01]  /*45f0*/  LDGSTS.E [R232+0xe200], [R180.64], P4 ;  /* 0x0e200000b4e87fae */ /* 0x0003e2000a121844 */
[----:B------:R-:W-:Y:S02]  /*4600*/  ISETP.GE.U32.AND P4, PT, R4, 0x7fffffb7, PT ;  /* 0x7fffffb70400780c */ /* 0x000fe40003f86070 */
[----:B------:R-:W-:Y:S01]  /*4610*/  IADD3 R4, R230, -0x2e, RZ ;  /* 0xffffffd2e6047810 */ /* 0x000fe20007ffe0ff */
[----:B------:R1:W-:Y:S04]  /*4620*/  LDGSTS.E [R232+0xf000], [R186.64], P0 ;  /* 0x0f000000bae87fae */ /* 0x0003e80008121844 */
[----:B------:R1:W-:Y:S01]  /*4630*/  LDGSTS.E [R232+0xf200], [R184.64], P0 ;  /* 0x0f200000b8e87fae */ /* 0x0003e20008121844 */
[----:B------:R-:W-:-:S02]  /*4640*/  ISETP.GE.U32.AND P0, PT, R4, 0x7fffffb3, PT ;  /* 0x7fffffb30400780c */ /* 0x000fc40003f06070 */
[----:B------:R-:W-:Y:S01]  /*4650*/  IADD3 R4, R230, -0x23, RZ ;  /* 0xffffffdde6047810 */ /* 0x000fe20007ffe0ff */
[----:B------:R2:W-:Y:S04]  /*4660*/  LDGSTS.E [R233+0x8400], [R182.64], !P1 ;  /* 0x08400000b6e97fae */ /* 0x0005e8000c921844 */
[----:B------:R2:W-:Y:S01]  /*4670*/  LDGSTS.E [R233+0x8600], [R176.64], !P1 ;  /* 0x08600000b0e97fae */ /* 0x0005e2000c921844 */
[----:B------:R-:W-:Y:S02]  /*4680*/  ISETP.GE.U32.AND P1, PT, R4, 0x7fffffbe, PT ;  /* 0x7fffffbe0400780c */ /* 0x000fe40003f26070 */
[----:B------:R-:W-:Y:S01]  /*4690*/  IADD3 R4, R230, -0x27, RZ ;  /* 0xffffffd9e6047810 */ /* 0x000fe20007ffe0ff */
[----:B------:R2:W-:Y:S01]  /*46a0*/  LDGSTS.E [R233+0x9400], [R178.64], !P3 ;  /* 0x09400000b2e97fae */ /* 0x0005e2000d921844 */
[----:B-1----:R-:W-:-:S03]  /*46b0*/  SEL R232, RZ, 0x4, P5 ;  /* 0x00000004ffe87807 */ /* 0x002fc60002800000 */
[----:B------:R2:W-:Y:S01]  /*46c0*/  LDGSTS.E [R233+0x9600], [R168.64], !P3 ;  /* 0x09600000a8e97fae */ /* 0x0005e2000d921844 */
[----:B------:R-:W-:Y:S02]  /*46d0*/  ISETP.GE.U32.AND P3, PT, R4, 0x7fffffba, PT ;  /* 0x7fffffba0400780c */ /* 0x000fe40003f66070 */
        /* <DEDUP_REMOVED lines=8> */
[----:B------:R-:W-:-:S03]  /*4760*/  IADD3 R4, R230, -0x2b, RZ ;  /* 0xffffffd5e6047810 */ /* 0x000fc60007ffe0ff */
[----:B------:R2:W-:Y:S04]  /*4770*/  LDGSTS.E [R233+0xc400], [R166.64], P4 ;  /* 0x0c400000a6e97fae */ /* 0x0005e8000a121844 */
[----:B------:R2:W-:Y:S01]  /*4780*/  LDGSTS.E [R233+0xc600], [R164.64], P4 ;  /* 0x0c600000a4e97fae */ /* 0x0005e2000a121844 */
[----:B------:R-:W-:Y:S02]  /*4790*/  ISETP.GE.U32.AND P4, PT, R4, 0x7fffffb6, PT ;  /* 0x7fffffb60400780c */ /* 0x000fe40003f86070 */
[--C-:B------:R-:W-:Y:S01]  /*47a0*/  SHF.R.U32.HI R4, RZ, 0x6, R25.reuse ;  /* 0x00000006ff047819 */ /* 0x100fe20000011619 */
[----:B------:R2:W-:Y:S03]  /*47b0*/  LDGSTS.E [R233+0xd400], [R162.64], P0 ;  /* 0x0d400000a2e97fae */ /* 0x0005e60008121844 */
[----:B------:R-:W-:Y:S01]  /*47c0*/  LOP3.LUT P5, RZ, R4, 0x1, RZ, 0xc0, !PT ;  /* 0x0000000104ff7812 */ /* 0x000fe200078ac0ff */
[----:B------:R2:W-:Y:S01]  /*47d0*/  LDGSTS.E [R233+0xd600], [R156.64], P0 ;  /* 0x0d6000009ce97fae */ /* 0x0005e20008121844 */
[----:B------:R-:W-:-:S04]  /*47e0*/  SHF.R.U32.HI R4, RZ, 0x2, R25 ;  /* 0x00000002ff047819 */ /* 0x000fc80000011619 */
[----:B------:R-:W-:Y:S02]  /*47f0*/  LOP3.LUT P0, RZ, R4, 0x1, RZ, 0xc0, !PT ;  /* 0x0000000104ff7812 */ /* 0x000fe4000780c0ff */
[----:B------:R-:W-:-:S05]  /*4800*/  IADD3 R4, R230, -0x2f, RZ ;  /* 0xffffffd1e6047810 */ /* 0x000fca0007ffe0ff */
        /* <DEDUP_REMOVED lines=11> */
[--C-:B------:R-:W-:Y:S01]  /*48c0*/  SHF.R.U32.HI R4, RZ, 0x4, R25.reuse ;  /* 0x00000004ff047819 */ /* 0x100fe20000011619 */
[----:B------:R1:W-:Y:S01]  /*48d0*/  LDGSTS.E [R237+0x9800], [R146.64], !P3 ;  /* 0x0980000092ed7fae */ /* 0x0003e2000d921844 */
[----:B--2---:R-:W-:-:S02]  /*48e0*/  SHF.R.U32.HI R233, RZ, 0x1, R25 ;  /* 0x00000001ffe97819 */ /* 0x004fc40000011619 */
[----:B------:R-:W-:Y:S01]  /*48f0*/  SEL R231, RZ, 0x4, P1 ;  /* 0x00000004ffe77807 */ /* 0x000fe20000800000 */
[----:B------:R1:W-:Y:S01]  /*4900*/  LDGSTS.E [R237+0x9a00], [R144.64], !P3 ;  /* 0x09a0000090ed7fae */ /* 0x0003e2000d921844 */
[----:B------:R-:W-:Y:S02]  /*4910*/  LOP3.LUT P3, RZ, R4, 0x1, RZ, 0xc0, !PT ;  /* 0x0000000104ff7812 */ /* 0x000fe4000786c0ff */
[----:B------:R-:W-:Y:S01]  /*4920*/  SHF.R.U32.HI R4, RZ, 0xd, R25 ;  /* 0x0000000dff047819 */ /* 0x000fe20000011619 */
[----:B------:R1:W-:Y:S01]  /*4930*/  LDGSTS.E [R237+0xa800], [R142.64], !P4 ;  /* 0x0a8000008eed7fae */ /* 0x0003e2000e121844 */
[----:B------:R-:W-:-:S03]  /*4940*/  LOP3.LUT P1, RZ, R233, 0x1, RZ, 0xc0, !PT ;  /* 0x00000001e9ff7812 */ /* 0x000fc6000782c0ff */
[----:B------:R1:W-:Y:S01]  /*4950*/  LDGSTS.E [R237+0xaa00], [R136.64], !P4 ;  /* 0x0aa0000088ed7fae */ /* 0x0003e2000e121844 */
[----:B------:R-:W-:Y:S02]  /*4960*/  LOP3.LUT P4, RZ, R4, 0x1, RZ, 0xc0, !PT ;  /* 0x0000000104ff7812 */ /* 0x000fe4000788c0ff */
[--C-:B------:R-:W-:Y:S01]  /*4970*/  SHF.R.U32.HI R4, RZ, 0x9, R25.reuse ;  /* 0x00000009ff047819 */ /* 0x100fe20000011619 */
[----:B------:R1:W-:Y:S04]  /*4980*/  LDGSTS.E [R237+0xb800], [R138.64], !P5 ;  /* 0x0b8000008aed7fae */ /* 0x0003e8000e921844 */
[----:B------:R1:W-:Y:S01]  /*4990*/  LDGSTS.E [R237+0xba00], [R128.64], !P5 ;  /* 0x0ba0000080ed7fae */ /* 0x0003e2000e921844 */
[----:B------:R-:W-:Y:S02]  /*49a0*/  LOP3.LUT P5, RZ, R4, 0x1, RZ, 0xc0, !PT ;  /* 0x0000000104ff7812 */ /* 0x000fe400078ac0ff */
[----:B------:R-:W-:-:S02]  /*49b0*/  SHF.R.U32.HI R4, RZ, 0x5, R25 ;  /* 0x00000005ff047819 */ /* 0x000fc40000011619 */
[----:B------:R-:W-:Y:S01]  /*49c0*/  SEL R25, RZ, 0x1fffe, P0 ;  /* 0x0001fffeff197807 */ /* 0x000fe20000000000 */
[----:B------:R1:W-:Y:S04]  /*49d0*/  LDGSTS.E [R237+0xc800], [R134.64], P4 ;  /* 0x0c80000086ed7fae */ /* 0x0003e8000a121844 */
[----:B------:R1:W-:Y:S01]  /*49e0*/  LDGSTS.E [R237+0xca00], [R132.64], P4 ;  /* 0x0ca0000084ed7fae */ /* 0x0003e2000a121844 */
[----:B------:R-:W-:Y:S02]  /*49f0*/  LOP3.LUT P4, RZ, R4, 0x1, RZ, 0xc0, !PT ;  /* 0x0000000104ff7812 */ /* 0x000fe4000788c0ff */
[----:B------:R-:W-:Y:S01]  /*4a00*/  IADD3 R4, R230, -0x60, RZ ;  /* 0xffffffa0e6047810 */ /* 0x000fe20007ffe0ff */
[----:B------:R1:W-:Y:S03]  /*4a10*/  LDGSTS.E [R237+0xd800], [R130.64], P5 ;  /* 0x0d80000082ed7fae */ /* 0x0003e6000a921844 */
[----:B------:R-:W-:Y:S01]  /*4a20*/  ISETP.GE.U32.AND P0, PT, R4, 0x7fffff81, PT ;  /* 0x7fffff810400780c */ /* 0x000fe20003f06070 */
[----:B------:R1:W-:Y:S03]  /*4a30*/  LDGSTS.E [R237+0xda00], [R120.64], P5 ;  /* 0x0da0000078ed7fae */ /* 0x0003e6000a921844 */
[----:B------:R-:W-:-:S03]  /*4a40*/  SEL R233, RZ, 0x1, P0 ;  /* 0x00000001ffe97807 */ /* 0x000fc60000000000 */
[----:B------:R1:W-:Y:S02]  /*4a50*/  LDGSTS.E [R237+0xe800], [R126.64], P4 ;  /* 0x0e8000007eed7fae */ /* 0x0003e4000a121844 */
[----:B------:R-:W-:Y:S01]  /*4a60*/  IMAD.IADD R233, R233, 0x1, R25 ;  /* 0x00000001e9e97824 */ /* 0x000fe200078e0219 */
[----:B------:R-:W-:Y:S01]  /*4a70*/  IADD3 R25, R230, -0x5d, RZ ;  /* 0xffffffa3e6197810 */ /* 0x000fe20007ffe0ff */
[----:B------:R1:W-:Y:S03]  /*4a80*/  LDGSTS.E [R237+0xea00], [R124.64], P4 ;  /* 0x0ea000007ced7fae */ /* 0x0003e6000a121844 */
[----:B------:R-:W-:Y:S01]  /*4a90*/  ISETP.GE.U32.AND P4, PT, R25, 0x7fffff84, PT ;  /* 0x7fffff841900780c */ /* 0x000fe20003f86070 */
[----:B------:R1:W-:Y:S01]  /*4aa0*/  LDGSTS.E [R237+0xf800], [R122.64], P1 ;  /* 0x0f8000007aed7fae */ /* 0x0003e20008921844 */
[----:B------:R-:W-:Y:S02]  /*4ab0*/  LOP3.LUT R233, R233, 0x3, RZ, 0xc0, !PT ;  /* 0x00000003e9e97812 */ /* 0x000fe400078ec0ff */
[----:B------:R-:W-:Y:S01]  /*4ac0*/  SEL R25, RZ, 0x7fff8, P4 ;  /* 0x0007fff8ff197807 */ /* 0x000fe20002000000 */
[----:B------:R1:W-:Y:S01]  /*4ad0*/  LDGSTS.E [R237+0xfa00], [R116.64], P1 ;  /* 0x0fa0000074ed7fae */ /* 0x0003e20008921844 */
[----:B------:R-:W-:-:S02]  /*4ae0*/  ISETP.GT.AND P1, PT, R236, 0x3f, PT ;  /* 0x0000003fec00780c */ /* 0x000fc40003f24270 */
[----:B------:R-:W-:Y:S02]  /*4af0*/  IADD3 R231, R233, R25, R231 ;  /* 0x00000019e9e77210 */ /* 0x000fe40007ffe0e7 */
[----:B------:R-:W-:Y:S02]  /*4b00*/  IADD3 R25, R230, -0x44, RZ ;  /* 0xffffffbce6197810 */ /* 0x000fe40007ffe0ff */
[----:B------:R-:W-:Y:S02]  /*4b10*/  SEL R232, R232, RZ, P1 ;  /* 0x000000ffe8e87207 */ /* 0x000fe40000800000 */
[----:B------:R-:W-:Y:S02]  /*4b20*/  ISETP.GE.U32.AND P1, PT, R25, 0x7fffff9d, PT ;  /* 0x7fffff9d1900780c */ /* 0x000fe40003f26070 */
[----:B------:R-:W-:Y:S02]  /*4b30*/  IADD3 R233, R230, -0x24, RZ ;  /* 0xffffffdce6e97810 */ /* 0x000fe40007ffe0ff */
[----:B------:R-:W-:-:S02]  /*4b40*/  SEL R25, RZ, 0x1, P1 ;  /* 0x00000001ff197807 */ /* 0x000fc40000800000 */
[----:B------:R-:W-:Y:S02]  /*4b50*/  ISETP.GE.U32.AND P1, PT, R233, 0x7fffffbd, PT ;  /* 0x7fffffbde900780c */ /* 0x000fe40003f26070 */
[C---:B------:R-:W-:Y:S02]  /*4b60*/  IADD3 R233, R230.reuse, -0x28, RZ ;  /* 0xffffffd8e6e97810 */ /* 0x040fe40007ffe0ff */
[----:B------:R-:W-:Y:S02]  /*4b70*/  LOP3.LUT R231, R231, 0xf, RZ, 0xc0, !PT ;  /* 0x0000000fe7e77812 */ /* 0x000fe400078ec0ff */
[----:B------:R-:W-:Y:S02]  /*4b80*/  ISETP.GE.U32.AND P5, PT, R233, 0x7fffffb9, PT ;  /* 0x7fffffb9e900780c */ /* 0x000fe40003fa6070 */
[----:B------:R-:W-:Y:S01]  /*4b90*/  IADD3 R233, R230, -0x43, RZ ;  /* 0xffffffbde6e97810 */ /* 0x000fe20007ffe0ff */
[----:B------:R-:W-:-:S03]  /*4ba0*/  IMAD R231, R238, 0x10, R231 ;  /* 0x00000010eee77824 */ /* 0x000fc600078e02e7 */
[----:B------:R-:W-:Y:S01]  /*4bb0*/  ISETP.GE.U32.AND P4, PT, R233, 0x7fffff9e, PT ;  /* 0x7fffff9ee900780c */ /* 0x000fe20003f86070 */
[----:B------:R2:W-:Y:S01]  /*4bc0*/  LDGSTS.E [R12+0x8c00], [R118.64], !P1 ;  /* 0x08c00000760c7fae */ /* 0x0005e2000c921844 */
[----:B------:R-:W-:Y:S02]  /*4bd0*/  LOP3.LUT R231, R231, 0xff, RZ, 0xc0, !PT ;  /* 0x000000ffe7e77812 */ /* 0x000fe400078ec0ff */
[----:B------:R-:W-:Y:S01]  /*4be0*/  SEL R233, RZ, 0x1fffe, P4 ;  /* 0x0001fffeffe97807 */ /* 0x000fe20002000000 */
[----:B------:R2:W-:Y:S02]  /*4bf0*/  LDGSTS.E [R12+0x8e00], [R108.64], !P1 ;  /* 0x08e000006c0c7fae */ /* 0x0005e4000c921844 */
[----:B------:R-:W-:Y:S02]  /*4c00*/  IMAD.IADD R231, R239, 0x1, R231 ;  /* 0x00000001efe77824 */ /* 0x000fe400078e02e7 */
[----:B------:R-:W-:Y:S01]  /*4c10*/  IMAD.IADD R236, R25, 0x1, R233 ;  /* 0x0000000119ec7824 */ /* 0x000fe200078e02e9 */
[C---:B------:R-:W-:Y:S01]  /*4c20*/  IADD3 R25, R230.reuse, -0x42, RZ ;  /* 0xffffffbee6197810 */ /* 0x040fe20007ffe0ff */
[----:B------:R2:W-:Y:S03]  /*4c30*/  LDGSTS.E [R12+0x9c00], [R114.64], !P5 ;  /* 0x09c00000720c7fae */ /* 0x0005e6000e921844 */
[----:B------:R-:W-:Y:S01]  /*4c40*/  ISETP.GE.U32.AND P1, PT, R25, 0x7fffff9f, PT ;  /* 0x7fffff9f1900780c */ /* 0x000fe20003f26070 */
[----:B------:R2:W-:Y:S01]  /*4c50*/  LDGSTS.E [R12+0x9e00], [R112.64], !P5 ;  /* 0x09e00000700c7fae */ /* 0x0005e2000e921844 */
[----:B------:R-:W-:-:S02]  /*4c60*/  IADD3 R25, R230, -0x41, RZ ;  /* 0xffffffbfe6197810 */ /* 0x000fc40007ffe0ff */
[----:B------:R-:W-:Y:S02]  /*4c70*/  SEL R233, RZ, 0x4, P1 ;  /* 0x00000004ffe97807 */ /* 0x000fe40000800000 */
[----:B------:R-:W-:Y:S02]  /*4c80*/  ISETP.GE.U32.AND P1, PT, R25, 0x7fffffa0, PT ;  /* 0x7fffffa01900780c */ /* 0x000fe40003f26070 */
[----:B------:R-:W-:Y:S02]  /*4c90*/  LOP3.LUT R236, R236, 0x3, RZ, 0xc0, !PT ;  /* 0x00000003ecec7812 */ /* 0x000fe400078ec0ff */
[----:B------:R-:W-:-:S04]  /*4ca0*/  SEL R25, RZ, 0x7fff8, P1 ;  /* 0x0007fff8ff197807 */ /* 0x000fc80000800000 */
[----:B------:R-:W-:Y:S02]  /*4cb0*/  IADD3 R25, R236, R25, R233 ;  /* 0x00000019ec197210 */ /* 0x000fe40007ffe0e9 */
[C---:B------:R-:W-:Y:S02]  /*4cc0*/  IADD3 R233, R230.reuse, -0x2c, RZ ;  /* 0xffffffd4e6e97810 */ /* 0x040fe40007ffe0ff */
[C---:B------:R-:W-:Y:S02]  /*4cd0*/  IADD3 R236, R230.reuse, -0x47, RZ ;  /* 0xffffffb9e6ec7810 */ /* 0x040fe40007ffe0ff */
[----:B------:R-:W-:Y:S02]  /*4ce0*/  ISETP.GE.U32.AND P1, PT, R233, 0x7fffffb5, PT ;  /* 0x7fffffb5e900780c */ /* 0x000fe40003f26070 */
[----:B------:R-:W-:-:S04]  /*4cf0*/  IADD3 R233, R230, -0x30, RZ ;  /* 0xffffffd0e6e97810 */ /* 0x000fc80007ffe0ff */
[----:B------:R-:W-:Y:S02]  /*4d00*/  ISETP.GE.U32.AND P4, PT, R233, 0x7fffffb1, PT ;  /* 0x7fffffb1e900780c */ /* 0x000fe40003f86070 */
[----:B------:R-:W-:-:S04]  /*4d10*/  IADD3 R233, R230, -0x48, RZ ;  /* 0xffffffb8e6e97810 */ /* 0x000fc80007ffe0ff */
[----:B------:R-:W-:Y:S01]  /*4d20*/  ISETP.GE.U32.AND P6, PT, R233, 0x7fffff99, PT ;  /* 0x7fffff99e900780c */ /* 0x000fe20003fc6070 */
[----:B------:R2:W-:Y:S03]  /*4d30*/  LDGSTS.E [R12+0xac00], [R110.64], !P1 ;  /* 0x0ac000006e0c7fae */ /* 0x0005e6000c921844 */
[----:B------:R-:W-:Y:S01]  /*4d40*/  SEL R233, RZ, 0x1, P6 ;  /* 0x00000001ffe97807 */ /* 0x000fe20003000000 */
[----:B------:R2:W-:Y:S01]  /*4d50*/  LDGSTS.E [R12+0xae00], [R98.64], !P1 ;  /* 0x0ae00000620c7fae */ /* 0x0005e2000c921844 */
[----:B------:R-:W-:-:S03]  /*4d60*/  ISETP.GE.U32.AND P6, PT, R236, 0x7fffff9a, PT ;  /* 0x7fffff9aec00780c */ /* 0x000fc60003fc6070 */
[----:B------:R2:W-:Y:S01]  /*4d70*/  LDGSTS.E [R12+0xbc00], [R106.64], !P4 ;  /* 0x0bc000006a0c7fae */ /* 0x0005e2000e121844 */
[----:B------:R-:W-:-:S03]  /*4d80*/  SEL R236, RZ, 0x1fffe, P6 ;  /* 0x0001fffeffec7807 */ /* 0x000fc60003000000 */
[----:B------:R2:W-:Y:S02]  /*4d90*/  LDGSTS.E [R12+0xbe00], [R104.64], !P4 ;  /* 0x0be00000680c7fae */ /* 0x0005e4000e121844 */
[----:B-1----:R-:W-:Y:S01]  /*4da0*/  IMAD.IADD R237, R233, 0x1, R236 ;  /* 0x00000001e9ed7824 */ /* 0x002fe200078e02ec */
[----:B------:R-:W-:-:S04]  /*4db0*/  IADD3 R233, R230, -0x46, RZ ;  /* 0xffffffbae6e97810 */ /* 0x000fc80007ffe0ff */
[----:B------:R-:W-:Y:S02]  /*4dc0*/  ISETP.GE.U32.AND P5, PT, R233, 0x7fffff9b, PT ;  /* 0x7fffff9be900780c */ /* 0x000fe40003fa6070 */
[----:B------:R-:W-:Y:S02]  /*4dd0*/  IADD3 R233, R230, -0x45, RZ ;  /* 0xffffffbbe6e97810 */ /* 0x000fe40007ffe0ff */
[----:B------:R-:W-:Y:S01]  /*4de0*/  SEL R236, RZ, 0x4, P5 ;  /* 0x00000004ffec7807 */ /* 0x000fe20002800000 */
[----:B--2---:R-:W1:Y:S01]  /*4df0*/  S2R R12, SR_TID.X ;  /* 0x00000000000c7919 */ /* 0x004e620000002100 */
[----:B------:R-:W-:Y:S02]  /*4e00*/  ISETP.GE.U32.AND P5, PT, R233, 0x7fffff9c, PT ;  /* 0x7fffff9ce900780c */ /* 0x000fe40003fa6070 */
[----:B------:R-:W-:Y:S02]  /*4e10*/  LOP3.LUT R237, R237, 0x3, RZ, 0xc0, !PT ;  /* 0x00000003eded7812 */ /* 0x000fe400078ec0ff */
[----:B------:R-:W-:-:S02]  /*4e20*/  SEL R233, RZ, 0x7fff8, P5 ;  /* 0x0007fff8ffe97807 */ /* 0x000fc40002800000 */
[----:B------:R-:W-:Y:S02]  /*4e30*/  ISETP.NE.U32.AND P5, PT, R232, RZ, PT ;  /* 0x000000ffe800720c */ /* 0x000fe40003fa5070 */
[----:B------:R-:W-:Y:S02]  /*4e40*/  IADD3 R232, R230, -0x4c, RZ ;  /* 0xffffffb4e6e87810 */ /* 0x000fe40007ffe0ff */
[----:B------:R-:W-:Y:S02]  /*4e50*/  IADD3 R233, R237, R233, R236 ;  /* 0x000000e9ede97210 */ /* 0x000fe40007ffe0ec */
[----:B------:R-:W-:Y:S02]  /*4e60*/  ISETP.GE.U32.AND P6, PT, R232, 0x7fffff95, PT ;  /* 0x7fffff95e800780c */ /* 0x000fe40003fc6070 */
[----:B------:R-:W-:Y:S01]  /*4e70*/  IADD3 R236, R230, -0x4b, RZ ;  /* 0xffffffb5e6ec7810 */ /* 0x000fe20007ffe0ff */
[----:B------:R-:W-:Y:S01]  /*4e80*/  IMAD.SHL.U32 R233, R233, 0x100, RZ ;  /* 0x00000100e9e97824 */ /* 0x000fe200078e00ff */
[----:B------:R-:W-:-:S02]  /*4e90*/  SEL R232, RZ, 0x1, P6 ;  /* 0x00000001ffe87807 */ /* 0x000fc40003000000 */
[----:B------:R-:W-:Y:S02]  /*4ea0*/  ISETP.GE.U32.AND P6, PT, R236, 0x7fffff96, PT ;  /* 0x7fffff96ec00780c */ /* 0x000fe40003fc6070 */
[----:B------:R-:W-:Y:S02]  /*4eb0*/  LOP3.LUT R233, R233, 0xf00, RZ, 0xe2, !PT ;  /* 0x00000f00e9e97812 */ /* 0x000fe400078ee2ff */
[----:B------:R-:W-:Y:S02]  /*4ec0*/  SEL R236, RZ, 0x1fffe, P6 ;  /* 0x0001fffeffec7807 */ /* 0x000fe40003000000 */
[----:B------:R-:W-:Y:S01]  /*4ed0*/  LOP3.LUT P6, RZ, R234, 0x1, RZ, 0xc0, !PT ;  /* 0x00000001eaff7812 */ /* 0x000fe200078cc0ff */
[----:B------:R-:W-:Y:S01]  /*4ee0*/  IMAD R25, R25, 0x1000, R233 ;  /* 0x0000100019197824 */ /* 0x000fe200078e02e9 */
[----:B-1----:R-:W-:Y:S01]  /*4ef0*/  LOP3.LUT R12, R12, 0x1f, RZ, 0xc0, !PT ;  /* 0x0000001f0c0c7812 */ /* 0x002fe200078ec0ff */
[----:B------:R-:W-:Y:S01]  /*4f00*/  IMAD.IADD R237, R232, 0x1, R236 ;  /* 0x00000001e8ed7824 */ /* 0x000fe200078e02ec */
[----:B------:R-:W-:Y:S01]  /*4f10*/  IADD3 R232, R230, -0x4a, RZ ;  /* 0xffffffb6e6e87810 */ /* 0x000fe20007ffe0ff */
[----:B------:R-:W-:-:S02]  /*4f20*/  IMAD.SHL.U32 R233, R241, 0x20, RZ ;  /* 0x00000020f1e97824 */ /* 0x000fc400078e00ff */
[----:B------:R-:W-:Y:S01]  /*4f30*/  IMAD.MOV.U32 R234, RZ, RZ, c[0x0][0x180] ;  /* 0x00006000ffea7624 */ /* 0x000fe200078e00ff */
[----:B------:R-:W-:Y:S01]  /*4f40*/  ISETP.GE.U32.AND P1, PT, R232, 0x7fffff97, PT ;  /* 0x7fffff97e800780c */ /* 0x000fe20003f26070 */
[C---:B------:R-:W-:Y:S01]  /*4f50*/  IMAD.WIDE R90, R233.reuse, 0x4, R90 ;  /* 0x00000004e95a7825 */ /* 0x040fe200078e025a */
[----:B------:R-:W-:Y:S02]  /*4f60*/  IADD3 R232, R230, -0x49, RZ ;  /* 0xffffffb7e6e87810 */ /* 0x000fe40007ffe0ff */
[----:B------:R-:W-:Y:S01]  /*4f70*/  SEL R236, RZ, 0x4, P1 ;  /* 0x00000004ffec7807 */ /* 0x000fe20000800000 */
[----:B------:R-:W-:Y:S01]  /*4f80*/  IMAD.WIDE R100, R233, 0x4, R100 ;  /* 0x00000004e9647825 */ /* 0x000fe200078e0264 */
[----:B------:R-:W-:Y:S02]  /*4f90*/  ISETP.GE.U32.AND P1, PT, R232, 0x7fffff98, PT ;  /* 0x7fffff98e800780c */ /* 0x000fe40003f26070 */
[----:B------:R-:W-:Y:S01]  /*4fa0*/  LOP3.LUT R237, R237, 0x3, RZ, 0xc0, !PT ;  /* 0x00000003eded7812 */ /* 0x000fe200078ec0ff */
[----:B------:R-:W-:Y:S01]  /*4fb0*/  IMAD.WIDE R28, R233, 0x4, R28 ;  /* 0x00000004e91c7825 */ /* 0x000fe200078e021c */
[----:B------:R-:W-:-:S02]  /*4fc0*/  SEL R232, RZ, 0x7fff8, P1 ;  /* 0x0007fff8ffe87807 */ /* 0x000fc40000800000 */
[----:B------:R-:W-:Y:S01]  /*4fd0*/  IADD3 R234, R234, -0x40, RZ ;  /* 0xffffffc0eaea7810 */ /* 0x000fe20007ffe0ff */
[----:B------:R-:W-:Y:S01]  /*4fe0*/  IMAD.WIDE R92, R233, 0x4, R92 ;  /* 0x00000004e95c7825 */ /* 0x000fe200078e025c */
[----:B------:R-:W-:Y:S02]  /*4ff0*/  IADD3 R232, R237, R232, R236 ;  /* 0x000000e8ede87210 */ /* 0x000fe40007ffe0ec */
[C---:B------:R-:W-:Y:S01]  /*5000*/  IADD3 R236, R230.reuse, -0x50, RZ ;  /* 0xffffffb0e6ec7810 */ /* 0x040fe20007ffe0ff */
[C---:B------:R-:W-:Y:S01]  /*5010*/  IMAD.WIDE R102, R233.reuse, 0x4, R102 ;  /* 0x00000004e9667825 */ /* 0x040fe200078e0266 */
[----:B------:R-:W-:Y:S02]  /*5020*/  IADD3 R237, R230, -0x4f, RZ ;  /* 0xffffffb1e6ed7810 */ /* 0x000fe40007ffe0ff */
[----:B------:R-:W-:Y:S01]  /*5030*/  ISETP.GE.U32.AND P1, PT, R236, 0x7fffff91, PT ;  /* 0x7fffff91ec00780c */ /* 0x000fe20003f26070 */
[----:B------:R-:W-:-:S03]  /*5040*/  IMAD.WIDE R94, R233, 0x4, R94 ;  /* 0x00000004e95e7825 */ /* 0x000fc600078e025e */
[----:B------:R-:W-:Y:S01]  /*5050*/  SEL R236, RZ, 0x1, P1 ;  /* 0x00000001ffec7807 */ /* 0x000fe20000800000 */
[----:B------:R-:W-:Y:S01]  /*5060*/  IMAD.WIDE R96, R233, 0x4, R96 ;  /* 0x00000004e9607825 */ /* 0x000fe200078e0260 */
[----:B------:R-:W-:-:S03]  /*5070*/  ISETP.GE.U32.AND P1, PT, R237, 0x7fffff92, PT ;  /* 0x7fffff92ed00780c */ /* 0x000fc60003f26070 */
[----:B------:R-:W-:Y:S01]  /*5080*/  IMAD.WIDE R32, R233, 0x4, R32 ;  /* 0x00000004e9207825 */ /* 0x000fe200078e0220 */
[----:B------:R-:W-:-:S03]  /*5090*/  SEL R237, RZ, 0x1fffe, P1 ;  /* 0x0001fffeffed7807 */ /* 0x000fc60000800000 */
[----:B------:R-:W-:-:S04]  /*50a0*/  IMAD.WIDE R212, R233, 0x4, R212 ;  /* 0x00000004e9d47825 */ /* 0x000fc800078e02d4 */
[----:B------:R-:W-:Y:S01]  /*50b0*/  IMAD.IADD R237, R236, 0x1, R237 ;  /* 0x00000001eced7824 */ /* 0x000fe200078e02ed */
[C---:B------:R-:W-:Y:S01]  /*50c0*/  IADD3 R236, R230.reuse, -0x4e, RZ ;  /* 0xffffffb2e6ec7810 */ /* 0x040fe20007ffe0ff */
[C---:B------:R-:W-:Y:S01]  /*50d0*/  IMAD.WIDE R210, R233.reuse, 0x4, R210 ;  /* 0x00000004e9d27825 */ /* 0x040fe200078e02d2 */
[----:B------:R-:W-:Y:S02]  /*50e0*/  IADD3 R230, R230, -0x4d, RZ ;  /* 0xffffffb3e6e67810 */ /* 0x000fe40007ffe0ff */
[----:B------:R-:W-:Y:S01]  /*50f0*/  ISETP.GE.U32.AND P1, PT, R236, 0x7fffff93, PT ;  /* 0x7fffff93ec00780c */ /* 0x000fe20003f26070 */
[----:B------:R-:W-:Y:S01]  /*5100*/  IMAD.WIDE R208, R233, 0x4, R208 ;  /* 0x00000004e9d07825 */ /* 0x000fe200078e02d0 */
[----:B------:R-:W-:Y:S02]  /*5110*/  LOP3.LUT R237, R237, 0x3, RZ, 0xc0, !PT ;  /* 0x00000003eded7812 */ /* 0x000fe400078ec0ff */
[----:B------:R-:W-:Y:S01]  /*5120*/  SEL R236, RZ, 0x4, P1 ;  /* 0x00000004ffec7807 */ /* 0x000fe20000800000 */
[----:B------:R-:W-:Y:S01]  /*5130*/  IMAD.WIDE R206, R233, 0x4, R206 ;  /* 0x00000004e9ce7825 */ /* 0x000fe200078e02ce */
[----:B------:R-:W-:-:S03]  /*5140*/  ISETP.GE.U32.AND P1, PT, R230, 0x7fffff94, PT ;  /* 0x7fffff94e600780c */ /* 0x000fc60003f26070 */
[----:B------:R-:W-:Y:S01]  /*5150*/  IMAD.WIDE R204, R233, 0x4, R204 ;  /* 0x00000004e9cc7825 */ /* 0x000fe200078e02cc */
[----:B------:R-:W-:-:S03]  /*5160*/  SEL R230, RZ, 0x7fff8, P1 ;  /* 0x0007fff8ffe67807 */ /* 0x000fc60000800000 */
[----:B------:R-:W-:Y:S01]  /*5170*/  IMAD.WIDE R202, R233, 0x4, R202 ;  /* 0x00000004e9ca7825 */ /* 0x000fe200078e02ca */
[----:B------:R-:W-:Y:S02]  /*5180*/  IADD3 R230, R237, R230, R236 ;  /* 0x000000e6ede67210 */ /* 0x000fe40007ffe0ec */
[----:B------:R-:W1:Y:S01]  /*5190*/  S2R R236, SR_TID.X ;  /* 0x0000000000ec7919 */ /* 0x000e620000002100 */
[----:B------:R-:W-:Y:S01]  /*51a0*/  IMAD.MOV.U32 R237, RZ, RZ, 0x1f ;  /* 0x0000001fffed7424 */ /* 0x000fe200078e00ff */
[----:B------:R-:W-:Y:S01]  /*51b0*/  LOP3.LUT R230, R230, 0xf, RZ, 0xc0, !PT ;  /* 0x0000000fe6e67812 */ /* 0x000fe200078ec0ff */
[----:B------:R-:W-:-:S03]  /*51c0*/  IMAD.WIDE R196, R233, 0x4, R196 ;  /* 0x00000004e9c47825 */ /* 0x000fc600078e02c4 */
[----:B------:R-:W-:Y:S01]  /*51d0*/  IADD3 R237, R237, c[0x0][0x180], RZ ;  /* 0x00006000eded7a10 */ /* 0x000fe20007ffe0ff */
[----:B------:R-:W-:Y:S02]  /*51e0*/  IMAD R230, R232, 0x10, R230 ;  /* 0x00000010e8e67824 */ /* 0x000fe400078e02e6 */
[----:B------:R-:W-:-:S03]  /*51f0*/  IMAD.WIDE R200, R233, 0x4, R200 ;  /* 0x00000004e9c87825 */ /* 0x000fc600078e02c8 */
[----:B------:R-:W-:Y:S01]  /*5200*/  LOP3.LUT R230, R230, 0xff, RZ, 0xc0, !PT ;  /* 0x000000ffe6e67812 */ /* 0x000fe200078ec0ff */
[----:B------:R-:W-:-:S04]  /*5210*/  IMAD.WIDE R198, R233, 0x4, R198 ;  /* 0x00000004e9c67825 */ /* 0x000fc800078e02c6 */
[----:B------:R-:W-:Y:S02]  /*5220*/  IMAD.IADD R25, R25, 0x1, R230 ;  /* 0x0000000119197824 */ /* 0x000fe400078e02e6 */
[----:B------:R-:W-:Y:S02]  /*5230*/  IMAD.MOV.U32 R230, RZ, RZ, c[0x0][0x18c] ;  /* 0x00006300ffe67624 */ /* 0x000fe400078e00ff */
[----:B------:R-:W-:Y:S01]  /*5240*/  IMAD.WIDE R188, R233, 0x4, R188 ;  /* 0x00000004e9bc7825 */ /* 0x000fe200078e02bc */
[----:B------:R-:W-:Y:S02]  /*5250*/  PRMT R25, R231, 0x5410, R25 ;  /* 0x00005410e7197816 */ /* 0x000fe40000000019 */
[----:B-1----:R-:W-:Y:S01]  /*5260*/  LOP3.LUT R236, R236, 0x7f, RZ, 0xc0, !PT ;  /* 0x0000007fecec7812 */ /* 0x002fe200078ec0ff */
[----:B------:R-:W1:Y:S01]  /*5270*/  S2R R231, SR_TID.X ;  /* 0x0000000000e77919 */ /* 0x000e620000002100 */
[----:B------:R-:W-:Y:S01]  /*5280*/  IMAD.SHL.U32 R238, R230, 0x20, RZ ;  /* 0x00000020e6ee7824 */ /* 0x000fe200078e00ff */
[----:B------:R-:W-:Y:S01]  /*5290*/  SHF.R.U64 R230, R25, 0x1f, RZ ;  /* 0x0000001f19e67819 */ /* 0x000fe200000012ff */
[----:B------:R-:W-:-:S03]  /*52a0*/  IMAD.WIDE R194, R233, 0x4, R194 ;  /* 0x00000004e9c27825 */ /* 0x000fc600078e02c2 */
[----:B------:R-:W-:Y:S01]  /*52b0*/  LOP3.LUT P1, RZ, R230, 0x1, RZ, 0xc0, !PT ;  /* 0x00000001e6ff7812 */ /* 0x000fe2000782c0ff */
[----:B------:R-:W-:Y:S02]  /*52c0*/  IMAD.SHL.U32 R239, R236, 0x4, RZ ;  /* 0x00000004ecef7824 */ /* 0x000fe400078e00ff */
[----:B------:R-:W-:-:S03]  /*52d0*/  IMAD.WIDE R88, R238, 0x4, R88 ;  /* 0x00000004ee587825 */ /* 0x000fc600078e0258 */
[----:B------:R-:W-:Y:S01]  /*52e0*/  LOP3.LUT R240, R239, 0x60, RZ, 0x3c, !PT ;  /* 0x00000060eff07812 */ /* 0x000fe200078e3cff */
[----:B------:R-:W-:-:S04]  /*52f0*/  IMAD.WIDE R86, R238, 0x4, R86 ;  /* 0x00000004ee567825 */ /* 0x000fc800078e0256 */
[----:B------:R2:W-:Y:S01]  /*5300*/  LDGSTS.E [R240+0xcc00], [R90.64], P6 ;  /* 0x0cc000005af07fae */ /* 0x0005e2000b121844 */
[----:B------:R-:W-:-:S03]  /*5310*/  IMAD.WIDE R26, R238, 0x4, R26 ;  /* 0x00000004ee1a7825 */ /* 0x000fc600078e021a */
[----:B------:R3:W-:Y:S01]  /*5320*/  LDGSTS.E [R240+0xce00], [R100.64], P6 ;  /* 0x0ce0000064f07fae */ /* 0x0007e2000b121844 */
[----:B------:R-:W-:Y:S01]  /*5330*/  LOP3.LUT P6, RZ, R235, 0x1, RZ, 0xc0, !PT ;  /* 0x00000001ebff7812 */ /* 0x000fe200078cc0ff */
[C---:B------:R-:W-:Y:S01]  /*5340*/  IMAD.WIDE R84, R238.reuse, 0x4, R84 ;  /* 0x00000004ee547825 */ /* 0x040fe200078e0254 */
[C---:B-1----:R-:W-:Y:S02]  /*5350*/  LOP3.LUT R232, R231.reuse, 0x60, RZ, 0xc0, !PT ;  /* 0x00000060e7e87812 */ /* 0x042fe400078ec0ff */
[----:B------:R-:W-:Y:S01]  /*5360*/  LOP3.LUT R236, R231, 0x60, RZ, 0xc0, !PT ;  /* 0x00000060e7ec7812 */ /* 0x000fe200078ec0ff */
[C---:B------:R-:W-:Y:S01]  /*5370*/  IMAD.WIDE R82, R238.reuse, 0x4, R82 ;  /* 0x00000004ee527825 */ /* 0x040fe200078e0252 */
[----:B------:R-:W-:Y:S02]  /*5380*/  SHF.R.U32.HI R232, RZ, 0x1, R232 ;  /* 0x00000001ffe87819 */ /* 0x000fe400000116e8 */
[----:B------:R-:W-:Y:S01]  /*5390*/  SHF.R.U32.HI R236, RZ, 0x1, R236 ;  /* 0x00000001ffec7819 */ /* 0x000fe200000116ec */
[----:B------:R-:W-:Y:S01]  /*53a0*/  IMAD.WIDE R80, R238, 0x4, R80 ;  /* 0x00000004ee507825 */ /* 0x000fe200078e0250 */
[----:B------:R-:W-:-:S02]  /*53b0*/  LOP3.LUT R232, R239, R232, RZ, 0x3c, !PT ;  /* 0x000000e8efe87212 */ /* 0x000fc400078e3cff */
[----:B------:R-:W-:Y:S01]  /*53c0*/  LOP3.LUT R236, R239, R236, RZ, 0x3c, !PT ;  /* 0x000000ecefec7212 */ /* 0x000fe200078e3cff */
[----:B------:R1:W-:Y:S01]  /*53d0*/  LDGSTS.E [R240+0xdc00], [R28.64], P6 ;  /* 0x0dc000001cf07fae */ /* 0x0003e2000b121844 */
[C---:B------:R-:W-:Y:S01]  /*53e0*/  IMAD.WIDE R78, R238.reuse, 0x4, R78 ;  /* 0x00000004ee4e7825 */ /* 0x040fe200078e024e */
[----:B------:R-:W-:Y:S02]  /*53f0*/  LOP3.LUT R231, R231, 0x1f, RZ, 0xc0, !PT ;  /* 0x0000001fe7e77812 */ /* 0x000fe400078ec0ff */
[----:B------:R4:W-:Y:S01]  /*5400*/  LDGSTS.E [R240+0xde00], [R92.64], P6 ;  /* 0x0de000005cf07fae */ /* 0x0009e2000b121844 */
[----:B------:R-:W-:Y:S01]  /*5410*/  IMAD.WIDE R76, R238, 0x4, R76 ;  /* 0x00000004ee4c7825 */ /* 0x000fe200078e024c */
[----:B------:R-:W-:Y:S02]  /*5420*/  LOP3.LUT R236, R236, 0x40, RZ, 0x3c, !PT ;  /* 0x00000040ecec7812 */ /* 0x000fe400078e3cff */
[----:B------:R5:W-:Y:S01]  /*5430*/  LDGSTS.E [R240+0xec00], [R102.64], P3 ;  /* 0x0ec0000066f07fae */ /* 0x000be20009921844 */
[----:B------:R-:W-:Y:S01]  /*5440*/  IMAD.WIDE R74, R238, 0x4, R74 ;  /* 0x00000004ee4a7825 */ /* 0x000fe200078e024a */
[----:B------:R-:W-:-:S02]  /*5450*/  ISETP.GT.AND P6, PT, R237, 0x1f, PT ;  /* 0x0000001fed00780c */ /* 0x000fc40003fc4270 */
[----:B------:R1:W-:Y:S01]  /*5460*/  LDGSTS.E [R240+0xee00], [R94.64], P3 ;  /* 0x0ee000005ef07fae */ /* 0x0003e20009921844 */
[----:B------:R-:W-:-:S03]  /*5470*/  IMAD.WIDE R216, R238, 0x4, R216 ;  /* 0x00000004eed87825 */ /* 0x000fc600078e02d8 */
[----:B------:R1:W-:Y:S01]  /*5480*/  LDGSTS.E [R240+0xfc00], [R96.64], !P2 ;  /* 0x0fc0000060f07fae */ /* 0x0003e2000d121844 */
[----:B------:R-:W-:-:S03]  /*5490*/  IMAD.WIDE R42, R238, 0x4, R42 ;  /* 0x00000004ee2a7825 */ /* 0x000fc600078e022a */
[----:B------:R1:W-:Y:S01]  /*54a0*/  LDGSTS.E [R240+0xfe00], [R32.64], !P2 ;  /* 0x0fe0000020f07fae */ /* 0x0003e2000d121844 */
[----:B------:R-:W-:-:S03]  /*54b0*/  IMAD.WIDE R40, R238, 0x4, R40 ;  /* 0x00000004ee287825 */ /* 0x000fc600078e0228 */
[----:B------:R-:W0:Y:S01]  /*54c0*/  LDGDEPBAR ;  /* 0x00000000000079af */ /* 0x000e220000000000 */
[----:B------:R-:W-:-:S03]  /*54d0*/  IMAD.WIDE R38, R238, 0x4, R38 ;  /* 0x00000004ee267825 */ /* 0x000fc600078e0226 */
[----:B------:R1:W-:Y:S01]  /*54e0*/  LDGSTS.E [R232+0x1c000], [R88.64], P5 ;  /* 0x1c00000058e87fae */ /* 0x0003e2000a921844 */
        /* <DEDUP_REMOVED lines=63> */
[----:B------:R-:W0:Y:S01]  /*58e0*/  LDGDEPBAR ;  /* 0x00000000000079af */ /* 0x000e220000000000 */
[----:B------:R-:W-:-:S03]  /*58f0*/  IMAD.WIDE R166, R233, 0x4, R166 ;  /* 0x00000004e9a67825 */ /* 0x000fc600078e02a6 */
[----:B------:R-:W-:Y:S01]  /*5900*/  BAR.SYNC.DEFER_BLOCKING 0x0 ;  /* 0x0000000000007b1d */ /* 0x000fe20000010000 */
[----:B------:R-:W-:-:S04]  /*5910*/  IMAD.WIDE R164, R233, 0x4, R164 ;  /* 0x00000004e9a47825 */ /* 0x000fc800078e02a4 */
[----:B------:R-:W-:-:S04]  /*5920*/  IMAD.WIDE R162, R233, 0x4, R162 ;  /* 0x00000004e9a27825 */ /* 0x000fc800078e02a2 */
[----:B------:R-:W-:-:S04]  /*5930*/  IMAD.WIDE R156, R233, 0x4, R156 ;  /* 0x00000004e99c7825 */ /* 0x000fc800078e029c */
[----:B------:R-:W-:-:S04]  /*5940*/  IMAD.WIDE R158, R233, 0x4, R158 ;  /* 0x00000004e99e7825 */ /* 0x000fc800078e029e */
[----:B------:R-:W-:-:S04]  /*5950*/  IMAD.WIDE R148, R233, 0x4, R148 ;  /* 0x00000004e9947825 */ /* 0x000fc800078e0294 */
[C---:B------:R-:W-:Y:S01]  /*5960*/  IMAD.WIDE R154, R233.reuse, 0x4, R154 ;  /* 0x00000004e99a7825 */ /* 0x040fe200078e029a */
[----:B------:R-:W-:Y:S01]  /*5970*/  @!PT LDS RZ, [RZ] ;  /* 0x00000000fffff984 */ /* 0x000fe20000000800 */
[----:B------:R-:W-:Y:S01]  /*5980*/  @!PT LDS RZ, [RZ] ;  /* 0x00000000fffff984 */ /* 0x000fe20000000800 */
[----:B------:R-:W-:Y:S01]  /*5990*/  @!PT LDS RZ, [RZ] ;  /* 0x00000000fffff984 */ /* 0x000fe20000000800 */
[----:B------:R1:W-:Y:S03]  /*59a0*/  LDGSTS.E [R239+0x10000], [R212.64], P1 ;  /* 0x10000000d4ef7fae */ /* 0x0003e60008921844 */
[C---:B------:R-:W-:Y:S01]  /*59b0*/  IMAD.WIDE R152, R233.reuse, 0x4, R152 ;  /* 0x00000004e9987825 */ /* 0x040fe200078e0298 */
[----:B------:R2:W-:Y:S03]  /*59c0*/  LDGSTS.E [R239+0x10200], [R210.64], P1 ;  /* 0x10200000d2ef7fae */ /* 0x0005e60008921844 */
[----:B------:R-:W-:-:S04]  /*59d0*/  IMAD.WIDE R150, R233, 0x4, R150 ;  /* 0x00000004e9967825 */ /* 0x000fc800078e0296 */
[----:B------:R-:W-:Y:S01]  /*59e0*/  IMAD.WIDE R140, R233, 0x4, R140 ;  /* 0x00000004e98c7825 */ /* 0x000fe200078e028c */
[----:B-1----:R-:W-:-:S03]  /*59f0*/  SHF.R.U64 R212, R25, 0x1b, RZ ;  /* 0x0000001b19d47819 */ /* 0x002fc600000012ff */
[----:B------:R-:W-:Y:S01]  /*5a00*/  IMAD.WIDE R146, R233, 0x4, R146 ;  /* 0x00000004e9927825 */ /* 0x000fe200078e0292 */
[----:B------:R-:W-:-:S03]  /*5a10*/  LOP3.LUT P2, RZ, R212, 0x1, RZ, 0xc0, !PT ;  /* 0x00000001d4ff7812 */ /* 0x000fc6000784c0ff */
[----:B------:R-:W-:-:S04]  /*5a20*/  IMAD.WIDE R144, R233, 0x4, R144 ;  /* 0x00000004e9907825 */ /* 0x000fc800078e0290 */
[----:B------:R-:W-:-:S04]  /*5a30*/  IMAD.WIDE R142, R233, 0x4, R142 ;  /* 0x00000004e98e7825 */ /* 0x000fc800078e028e */
[C---:B------:R-:W-:Y:S02]  /*5a40*/  IMAD.WIDE R136, R233.reuse, 0x4, R136 ;  /* 0x00000004e9887825 */ /* 0x040fe400078e0288 */
[----:B------:R1:W-:Y:S02]  /*5a50*/  LDGSTS.E [R239+0x11000], [R208.64], P2 ;  /* 0x11000000d0ef7fae */ /* 0x0003e40009121844 */
[----:B------:R-:W-:Y:S02]  /*5a60*/  IMAD.WIDE R138, R233, 0x4, R138 ;  /* 0x00000004e98a7825 */ /* 0x000fe400078e028a */
[----:B------:R2:W-:Y:S01]  /*5a70*/  LDGSTS.E [R239+0x11200], [R206.64], P2 ;  /* 0x11200000ceef7fae */ /* 0x0005e20009121844 */
[----:B------:R-:W-:Y:S01]  /*5a80*/  ISETP.GE.AND P2, PT, R231, R234, PT ;  /* 0x000000eae700720c */ /* 0x000fe20003f46270 */
[----:B------:R-:W-:Y:S01]  /*5a90*/  IMAD.WIDE R128, R233, 0x4, R128 ;  /* 0x00000004e9807825 */ /* 0x000fe200078e0280 */
[----:B------:R-:W-:-:S03]  /*5aa0*/  LOP3.LUT R231, R239, 0x20, RZ, 0x3c, !PT ;  /* 0x00000020efe77812 */ /* 0x000fc600078e3cff */
        /* <DEDUP_REMOVED lines=10> */
[----:B------:R-:W-:Y:S01]  /*5b50*/  ISETP.GT.AND P1, PT, R237, 0x5f, PT ;  /* 0x0000005fed00780c */ /* 0x000fe20003f24270 */
[----:B------:R-:W-:-:S04]  /*5b60*/  IMAD.WIDE R122, R233, 0x4, R122 ;  /* 0x00000004e97a7825 */ /* 0x000fc800078e027a */
[----:B------:R-:W-:-:S04]  /*5b70*/  IMAD.WIDE R116, R233, 0x4, R116 ;  /* 0x00000004e9747825 */ /* 0x000fc800078e0274 */
[----:B------:R-:W-:Y:S01]  /*5b80*/  IMAD.WIDE R118, R233, 0x4, R118 ;  /* 0x00000004e9767825 */ /* 0x000fe200078e0276 */
[----:B-1----:R-:W-:Y:S02]  /*5b90*/  SHF.R.U64 R202, R25, 0x13, RZ ;  /* 0x0000001319ca7819 */ /* 0x002fe400000012ff */
[----:B------:R-:W-:Y:S01]  /*5ba0*/  SEL R203, RZ, 0x4, P2 ;  /* 0x00000004ffcb7807 */ /* 0x000fe20001000000 */
[----:B------:R-:W-:Y:S01]  /*5bb0*/  IMAD.WIDE R108, R233, 0x4, R108 ;  /* 0x00000004e96c7825 */ /* 0x000fe200078e026c */
[----:B------:R-:W-:Y:S02]  /*5bc0*/  LOP3.LUT P4, RZ, R202, 0x1, RZ, 0xc0, !PT ;  /* 0x00000001caff7812 */ /* 0x000fe4000788c0ff */
[----:B------:R-:W-:Y:S01]  /*5bd0*/  SHF.R.U64 R202, R25, 0xf, RZ ;  /* 0x0000000f19ca7819 */ /* 0x000fe200000012ff */
[----:B------:R-:W-:Y:S01]  /*5be0*/  IMAD.WIDE R114, R233, 0x4, R114 ;  /* 0x00000004e9727825 */ /* 0x000fe200078e0272 */
[----:B------:R-:W-:Y:S02]  /*5bf0*/  SEL R203, R203, RZ, P1 ;  /* 0x000000ffcbcb7207 */ /* 0x000fe40000800000 */
[----:B------:R-:W-:Y:S01]  /*5c00*/  LOP3.LUT P3, RZ, R202, 0x1, RZ, 0xc0, !PT ;  /* 0x00000001caff7812 */ /* 0x000fe2000786c0ff */
[----:B------:R-:W-:Y:S01]  /*5c10*/  IMAD.WIDE R112, R233, 0x4, R112 ;  /* 0x00000004e9707825 */ /* 0x000fe200078e0270 */
[----:B------:R-:W-:-:S02]  /*5c20*/  SHF.R.U64 R202, R25, 0xb, RZ ;  /* 0x0000000b19ca7819 */ /* 0x000fc400000012ff */
[----:B------:R-:W-:Y:S01]  /*5c30*/  ISETP.NE.U32.AND P1, PT, R203, RZ, PT ;  /* 0x000000ffcb00720c */ /* 0x000fe20003f25070 */
[----:B------:R-:W-:Y:S01]  /*5c40*/  IMAD.WIDE R110, R233, 0x4, R110 ;  /* 0x00000004e96e7825 */ /* 0x000fe200078e026e */
[----:B------:R-:W-:Y:S01]  /*5c50*/  SHF.R.U64 R203, R25, 0x7, RZ ;  /* 0x0000000719cb7819 */ /* 0x000fe200000012ff */
[----:B------:R1:W-:Y:S01]  /*5c60*/  LDGSTS.E [R239+0x13000], [R196.64], P4 ;  /* 0x13000000c4ef7fae */ /* 0x0003e2000a121844 */
[----:B------:R-:W-:Y:S01]  /*5c70*/  LOP3.LUT P2, RZ, R202, 0x1, RZ, 0xc0, !PT ;  /* 0x00000001caff7812 */ /* 0x000fe2000784c0ff */
[----:B------:R-:W-:Y:S01]  /*5c80*/  IMAD.WIDE R98, R233, 0x4, R98 ;  /* 0x00000004e9627825 */ /* 0x000fe200078e0262 */
[----:B------:R-:W-:Y:S01]  /*5c90*/  LOP3.LUT P5, RZ, R203, 0x1, RZ, 0xc0, !PT ;  /* 0x00000001cbff7812 */ /* 0x000fe200078ac0ff */
[----:B------:R3:W-:Y:S02]  /*5ca0*/  LDGSTS.E [R239+0x13200], [R200.64], P4 ;  /* 0x13200000c8ef7fae */ /* 0x0007e4000a121844 */
[C---:B------:R-:W-:Y:S02]  /*5cb0*/  IMAD.WIDE R106, R233.reuse, 0x4, R106 ;  /* 0x00000004e96a7825 */ /* 0x040fe400078e026a */
[----:B------:R4:W-:Y:S02]  /*5cc0*/  LDGSTS.E [R239+0x14000], [R198.64], P3 ;  /* 0x14000000c6ef7fae */ /* 0x0009e40009921844 */
[----:B------:R-:W-:Y:S01]  /*5cd0*/  IMAD.WIDE R104, R233, 0x4, R104 ;  /* 0x00000004e9687825 */ /* 0x000fe200078e0268 */
[----:B-1----:R-:W-:Y:S01]  /*5ce0*/  SHF.R.U64 R196, R25, 0x3, RZ ;  /* 0x0000000319c47819 */ /* 0x002fe200000012ff */
[----:B------:R1:W-:Y:S02]  /*5cf0*/  LDGSTS.E [R239+0x14200], [R188.64], P3 ;  /* 0x14200000bcef7fae */ /* 0x0003e40009921844 */
[----:B--2---:R-:W-:Y:S01]  /*5d00*/  IMAD.WIDE R90, R233, 0x4, R90 ;  /* 0x00000004e95a7825 */ /* 0x004fe200078e025a */
[----:B------:R-:W-:Y:S01]  /*5d10*/  LOP3.LUT P4, RZ, R196, 0x1, RZ, 0xc0, !PT ;  /* 0x00000001c4ff7812 */ /* 0x000fe2000788c0ff */
[----:B------:R2:W-:Y:S01]  /*5d20*/  LDGSTS.E [R239+0x15000], [R194.64], P2 ;  /* 0x15000000c2ef7fae */ /* 0x0005e20009121844 */
[----:B------:R-:W-:Y:S01]  /*5d30*/  SHF.R.U64 R196, R25, 0x1e, RZ ;  /* 0x0000001e19c47819 */ /* 0x000fe200000012ff */
[----:B---3--:R-:W-:-:S02]  /*5d40*/  IMAD.WIDE R100, R233, 0x4, R100 ;  /* 0x00000004e9647825 */ /* 0x008fc400078e0264 */
[----:B------:R2:W-:Y:S01]  /*5d50*/  LDGSTS.E [R239+0x15200], [R192.64], P2 ;  /* 0x15200000c0ef7fae */ /* 0x0005e20009121844 */
[----:B------:R-:W-:Y:S01]  /*5d60*/  LOP3.LUT P3, RZ, R196, 0x1, RZ, 0xc0, !PT ;  /* 0x00000001c4ff7812 */ /* 0x000fe2000786c0ff */
[----:B------:R-:W-:Y:S01]  /*5d70*/  IMAD.WIDE R28, R233, 0x4, R28 ;  /* 0x00000004e91c7825 */ /* 0x000fe200078e021c */
[----:B-1----:R-:W-:Y:S01]  /*5d80*/  SHF.R.U64 R188, R25, 0x1a, RZ ;  /* 0x0000001a19bc7819 */ /* 0x002fe200000012ff */
[----:B------:R2:W-:Y:S02]  /*5d90*/  LDGSTS.E [R239+0x16000], [R190.64], P5 ;  /* 0x16000000beef7fae */ /* 0x0005e4000a921844 */
[----:B----4-:R-:W-:Y:S01]  /*5da0*/  IMAD.WIDE R92, R233, 0x4, R92 ;  /* 0x00000004e95c7825 */ /* 0x010fe200078e025c */
[----:B------:R-:W-:Y:S01]  /*5db0*/  LOP3.LUT P2, RZ, R188, 0x1, RZ, 0xc0, !PT ;  /* 0x00000001bcff7812 */ /* 0x000fe2000784c0ff */
[----:B------:R1:W-:Y:S01]  /*5dc0*/  LDGSTS.E [R239+0x16200], [R180.64], P5 ;  /* 0x16200000b4ef7fae */ /* 0x0003e2000a921844 */
[----:B------:R-:W-:Y:S01]  /*5dd0*/  SHF.R.U64 R188, R25, 0x16, RZ ;  /* 0x0000001619bc7819 */ /* 0x000fe200000012ff */
[----:B-----5:R-:W-:-:S02]  /*5de0*/  IMAD.WIDE R102, R233, 0x4, R102 ;  /* 0x00000004e9667825 */ /* 0x020fc400078e0266 */
[----:B------:R2:W-:Y:S01]  /*5df0*/  LDGSTS.E [R239+0x17000], [R186.64], P4 ;  /* 0x17000000baef7fae */ /* 0x0005e2000a121844 */
[----:B------:R-:W-:Y:S01]  /*5e00*/  LOP3.LUT P5, RZ, R188, 0x1, RZ, 0xc0, !PT ;  /* 0x00000001bcff7812 */ /* 0x000fe200078ac0ff */
[C---:B------:R-:W-:Y:S02]  /*5e10*/  IMAD.WIDE R94, R233.reuse, 0x4, R94 ;  /* 0x00000004e95e7825 */ /* 0x040fe400078e025e */
[----:B------:R2:W-:Y:S02]  /*5e20*/  LDGSTS.E [R239+0x17200], [R184.64], P4 ;  /* 0x17200000b8ef7fae */ /* 0x0005e4000a121844 */
[----:B------:R-:W-:Y:S01]  /*5e30*/  IMAD.WIDE R96, R233, 0x4, R96 ;  /* 0x00000004e9607825 */ /* 0x000fe200078e0260 */
[----:B-1----:R-:W-:Y:S01]  /*5e40*/  SHF.R.U64 R180, R25, 0x12, RZ ;  /* 0x0000001219b47819 */ /* 0x002fe200000012ff */
[----:B------:R1:W-:Y:S02]  /*5e50*/  LDGSTS.E [R231+0x10400], [R182.64], P3 ;  /* 0x10400000b6e77fae */ /* 0x0003e40009921844 */
[----:B------:R-:W-:Y:S01]  /*5e60*/  IMAD.WIDE R32, R233, 0x4, R32 ;  /* 0x00000004e9207825 */ /* 0x000fe200078e0220 */
[----:B------:R-:W-:Y:S01]  /*5e70*/  LOP3.LUT P4, RZ, R180, 0x1, RZ, 0xc0, !PT ;  /* 0x00000001b4ff7812 */ /* 0x000fe2000788c0ff */
[----:B------:R3:W-:Y:S01]  /*5e80*/  LDGSTS.E [R231+0x10600], [R176.64], P3 ;  /* 0x10600000b0e77fae */ /* 0x0007e20009921844 */
[----:B------:R-:W-:Y:S01]  /*5e90*/  SHF.R.U64 R180, R25, 0xe, RZ ;  /* 0x0000000e19b47819 */ /* 0x000fe200000012ff */
[----:B------:R-:W-:Y:S01]  /*5ea0*/  IMAD.WIDE R88, R238, 0x4, R88 ;  /* 0x00000004ee587825 */ /* 0x000fe200078e0258 */
[----:B--2---:R-:W-:Y:S01]  /*5eb0*/  LOP3.LUT R239, R239, 0x40, RZ, 0x3c, !PT ;  /* 0x00000040efef7812 */ /* 0x004fe200078e3cff */
[----:B------:R1:W-:Y:S01]  /*5ec0*/  LDGSTS.E [R231+0x11400], [R178.64], P2 ;  /* 0x11400000b2e77fae */ /* 0x0003e20009121844 */
[----:B------:R-:W-:Y:S01]  /*5ed0*/  LOP3.LUT P3, RZ, R180, 0x1, RZ, 0xc0, !PT ;  /* 0x00000001b4ff7812 */ /* 0x000fe2000786c0ff */
[C---:B------:R-:W-:Y:S01]  /*5ee0*/  IMAD.WIDE R86, R238.reuse, 0x4, R86 ;  /* 0x00000004ee567825 */ /* 0x040fe200078e0256 */
[C---:B------:R-:W-:Y:S01]  /*5ef0*/  SHF.R.U64 R180, R25.reuse, 0xa, RZ ;  /* 0x0000000a19b47819 */ /* 0x040fe200000012ff */
[----:B------:R2:W-:Y:S02]  /*5f00*/  LDGSTS.E [R231+0x11600], [R168.64], P2 ;  /* 0x11600000a8e77fae */ /* 0x0005e40009121844 */
[----:B------:R-:W-:Y:S01]  /*5f10*/  IMAD.WIDE R26, R238, 0x4, R26 ;  /* 0x00000004ee1a7825 */ /* 0x000fe200078e021a */
[----:B------:R-:W-:Y:S01]  /*5f20*/  LOP3.LUT P2, RZ, R180, 0x1, RZ, 0xc0, !PT ;  /* 0x00000001b4ff7812 */ /* 0x000fe2000784c0ff */
[----:B------:R1:W-:Y:S01]  /*5f30*/  LDGSTS.E [R231+0x12400], [R174.64], P5 ;  /* 0x12400000aee77fae */ /* 0x0003e2000a921844 */
[----:B---3--:R-:W-:Y:S01]  /*5f40*/  SHF.R.U64 R176, R25, 0x6, RZ ;  /* 0x0000000619b07819 */ /* 0x008fe200000012ff */
[----:B------:R-:W-:-:S02]  /*5f50*/  IMAD.WIDE R84, R238, 0x4, R84 ;  /* 0x00000004ee547825 */ /* 0x000fc400078e0254 */
[----:B------:R1:W-:Y:S01]  /*5f60*/  LDGSTS.E [R231+0x12600], [R172.64], P5 ;  /* 0x12600000ace77fae */ /* 0x0003e2000a921844 */
[----:B------:R-:W-:Y:S01]  /*5f70*/  LOP3.LUT P5, RZ, R176, 0x1, RZ, 0xc0, !PT ;  /* 0x00000001b0ff7812 */ /* 0x000fe200078ac0ff */
[C---:B------:R-:W-:Y:S01]  /*5f80*/  IMAD.WIDE R82, R238.reuse, 0x4, R82 ;  /* 0x00000004ee527825 */ /* 0x040fe200078e0252 */
[C---:B------:R-:W-:Y:S01]  /*5f90*/  SHF.R.U64 R176, R25.reuse, 0x2, RZ ;  /* 0x0000000219b07819 */ /* 0x040fe200000012ff */
[----:B------:R1:W-:Y:S01]  /*5fa0*/  LDGSTS.E [R231+0x13400], [R170.64], P4 ;  /* 0x13400000aae77fae */ /* 0x0003e2000a121844 */
[----:B--2---:R-:W-:Y:S01]  /*5fb0*/  SHF.R.U64 R168, R25, 0x1d, RZ ;  /* 0x0000001d19a87819 */ /* 0x004fe200000012ff */
[----:B------:R-:W-:Y:S02]  /*5fc0*/  IMAD.WIDE R80, R238, 0x4, R80 ;  /* 0x00000004ee507825 */ /* 0x000fe400078e0250 */
[----:B------:R2:W-:Y:S01]  /*5fd0*/  LDGSTS.E [R231+0x13600], [R160.64], P4 ;  /* 0x13600000a0e77fae */ /* 0x0005e2000a121844 */
[----:B------:R-:W-:Y:S01]  /*5fe0*/  LOP3.LUT P4, RZ, R176, 0x1, RZ, 0xc0, !PT ;  /* 0x00000001b0ff7812 */ /* 0x000fe2000788c0ff */
[----:B------:R-:W-:-:S02]  /*5ff0*/  IMAD.WIDE R78, R238, 0x4, R78 ;  /* 0x00000004ee4e7825 */ /* 0x000fc400078e024e */
[----:B------:R1:W-:Y:S02]  /*6000*/  LDGSTS.E [R231+0x14400], [R166.64], P3 ;  /* 0x14400000a6e77fae */ /* 0x0003e40009921844 */
[----:B------:R-:W-:Y:S02]  /*6010*/  IMAD.WIDE R76, R238, 0x4, R76 ;  /* 0x00000004ee4c7825 */ /* 0x000fe400078e024c */
[----:B------:R1:W-:Y:S01]  /*6020*/  LDGSTS.E [R231+0x14600], [R164.64], P3 ;  /* 0x14600000a4e77fae */ /* 0x0003e20009921844 */
[----:B------:R-:W-:Y:S01]  /*6030*/  LOP3.LUT P3, RZ, R168, 0x1, RZ, 0xc0, !PT ;  /* 0x00000001a8ff7812 */ /* 0x000fe2000786c0ff */
[C---:B------:R-:W-:Y:S01]  /*6040*/  IMAD.WIDE R74, R238.reuse, 0x4, R74 ;  /* 0x00000004ee4a7825 */ /* 0x040fe200078e024a */
[----:B--2---:R-:W-:Y:S01]  /*6050*/  SHF.R.U64 R160, R25, 0x19, RZ ;  /* 0x0000001919a07819 */ /* 0x004fe200000012ff */
[----:B------:R1:W-:Y:S02]  /*6060*/  LDGSTS.E [R231+0x15400], [R162.64], P2 ;  /* 0x15400000a2e77fae */ /* 0x0003e40009121844 */
[----:B------:R-:W-:-:S02]  /*6070*/  IMAD.WIDE R216, R238, 0x4, R216 ;  /* 0x00000004eed87825 */ /* 0x000fc400078e02d8 */
[----:B------:R2:W-:Y:S01]  /*6080*/  LDGSTS.E [R231+0x15600], [R156.64], P2 ;  /* 0x156000009ce77fae */ /* 0x0005e20009121844 */
[----:B------:R-:W-:Y:S01]  /*6090*/  LOP3.LUT P2, RZ, R160, 0x1, RZ, 0xc0, !PT ;  /* 0x00000001a0ff7812 */ /* 0x000fe2000784c0ff */
[C---:B------:R-:W-:Y:S01]  /*60a0*/  IMAD.WIDE R42, R238.reuse, 0x4, R42 ;  /* 0x00000004ee2a7825 */ /* 0x040fe200078e022a */
[C---:B------:R-:W-:Y:S01]  /*60b0*/  SHF.R.U64 R160, R25.reuse, 0x15, RZ ;  /* 0x0000001519a07819 */ /* 0x040fe200000012ff */
        /* <DEDUP_REMOVED lines=12> */
[----:B------:R1:W-:Y:S01]  /*6180*/  LDGSTS.E [R239+0x10800], [R150.64], P3 ;  /* 0x1080000096ef7fae */ /* 0x0003e20009921844 */
[----:B---3--:R-:W-:Y:S01]  /*6190*/  SHF.R.U64 R148, R25, 0x9, RZ ;  /* 0x0000000919947819 */ /* 0x008fe200000012ff */
        /* <DEDUP_REMOVED lines=50> */
[----:B------:R-:W-:Y:S01]  /*64c0*/  IMAD R12, R12, c[0x0][0x18c], RZ ;  /* 0x000063000c0c7a24 */ /* 0x000fe200078e02ff */
[C---:B--2---:R-:W-:Y:S01]  /*64d0*/  SHF.R.U64 R116, R25.reuse, 0x8, RZ ;  /* 0x0000000819747819 */ /* 0x044fe200000012ff */
[----:B------:R1:W-:Y:S01]  /*64e0*/  LDGSTS.E [R240+0x11c00], [R114.64], P2 ;  /* 0x11c0000072f07fae */ /* 0x0003e20009121844 */
[----:B------:R-:W-:-:S03]  /*64f0*/  SHF.R.U64 R25, R25, 0x4, RZ ;  /* 0x0000000419197819 */ /* 0x000fc600000012ff */
[----:B------:R1:W-:Y:S01]  /*6500*/  LDGSTS.E [R240+0x11e00], [R112.64], P2 ;  /* 0x11e0000070f07fae */ /* 0x0003e20009121844 */
[----:B------:R-:W-:-:S03]  /*6510*/  LOP3.LUT P2, RZ, R116, 0x1, RZ, 0xc0, !PT ;  /* 0x0000000174ff7812 */ /* 0x000fc6000784c0ff */
[----:B------:R1:W-:Y:S04]  /*6520*/  LDGSTS.E [R240+0x12c00], [R110.64], P5 ;  /* 0x12c000006ef07fae */ /* 0x0003e8000a921844 */
[----:B------:R1:W-:Y:S01]  /*6530*/  LDGSTS.E [R240+0x12e00], [R98.64], P5 ;  /* 0x12e0000062f07fae */ /* 0x0003e2000a921844 */
[----:B------:R-:W-:-:S03]  /*6540*/  LOP3.LUT P5, RZ, R25, 0x1, RZ, 0xc0, !PT ;  /* 0x0000000119ff7812 */ /* 0x000fc600078ac0ff */
[----:B------:R1:W-:Y:S04]  /*6550*/  LDGSTS.E [R240+0x13c00], [R106.64], P4 ;  /* 0x13c000006af07fae */ /* 0x0003e8000a121844 */
[----:B------:R1:W-:Y:S04]  /*6560*/  LDGSTS.E [R240+0x13e00], [R104.64], P4 ;  /* 0x13e0000068f07fae */ /* 0x0003e8000a121844 */
[----:B------:R1:W-:Y:S04]  /*6570*/  LDGSTS.E [R240+0x14c00], [R90.64], P3 ;  /* 0x14c000005af07fae */ /* 0x0003e80009921844 */
[----:B------:R1:W-:Y:S04]  /*6580*/  LDGSTS.E [R240+0x14e00], [R100.64], P3 ;  /* 0x14e0000064f07fae */ /* 0x0003e80009921844 */
[----:B------:R1:W-:Y:S04]  /*6590*/  LDGSTS.E [R240+0x15c00], [R28.64], P2 ;  /* 0x15c000001cf07fae */ /* 0x0003e80009121844 */
[----:B------:R1:W-:Y:S04]  /*65a0*/  LDGSTS.E [R240+0x15e00], [R92.64], P2 ;  /* 0x15e000005cf07fae */ /* 0x0003e80009121844 */
[----:B------:R1:W-:Y:S04]  /*65b0*/  LDGSTS.E [R240+0x16c00], [R102.64], P5 ;  /* 0x16c0000066f07fae */ /* 0x0003e8000a921844 */
[----:B------:R1:W-:Y:S04]  /*65c0*/  LDGSTS.E [R240+0x16e00], [R94.64], P5 ;  /* 0x16e000005ef07fae */ /* 0x0003e8000a921844 */
[----:B------:R1:W-:Y:S04]  /*65d0*/  LDGSTS.E [R240+0x17c00], [R96.64], !P0 ;  /* 0x17c0000060f07fae */ /* 0x0003e8000c121844 */
[----:B------:R1:W-:Y:S04]  /*65e0*/  LDGSTS.E [R240+0x17e00], [R32.64], !P0 ;  /* 0x17e0000020f07fae */ /* 0x0003e8000c121844 */
[----:B------:R-:W0:Y:S04]  /*65f0*/  LDGDEPBAR ;  /* 0x00000000000079af */ /* 0x000e280000000000 */
        /* <DEDUP_REMOVED lines=32> */
[----:B------:R-:W0:Y:S01]  /*6800*/  LDGDEPBAR ;  /* 0x00000000000079af */ /* 0x000e220000000000 */
[----:B------:R-:W-:Y:S05]  /*6810*/  @P6 BRA `(.L_x_0) ;  /* 0x00000a4000006947 */ /* 0x000fea0003800000 */
[----:B-1----:R-:W1:Y:S01]  /*6820*/  S2R R236, SR_TID.X ;  /* 0x0000000000ec7919 */ /* 0x002e620000002100 */
[----:B------:R-:W-:Y:S01]  /*6830*/  CS2R R224, SRZ ;  /* 0x0000000000e07805 */ /* 0x000fe2000001ff00 */
        /* <DEDUP_REMOVED lines=22> */
[----:B-1----:R-:W-:Y:S01]  /*69a0*/  IMAD.SHL.U32 R0, R236, 0x20, RZ ;  /* 0x00000020ec007824 */ /* 0x002fe200078e00ff */
[----:B------:R-:W-:Y:S01]  /*69b0*/  CS2R R190, SRZ ;  /* 0x0000000000be7805 */ /* 0x000fe2000001ff00 */
[----:B------:R-:W-:Y:S01]  /*69c0*/  CS2R R156, SRZ ;  /* 0x00000000009c7805 */ /* 0x000fe2000001ff00 */
[----:B------:R-:W-:Y:S01]  /*69d0*/  CS2R R158, SRZ ;  /* 0x00000000009e7805 */ /* 0x000fe2000001ff00 */
[----:B------:R-:W-:Y:S01]  /*69e0*/  CS2R R136, SRZ ;  /* 0x0000000000887805 */ /* 0x000fe2000001ff00 */
[----:B------:R1:W-:Y:S01]  /*69f0*/  STL [R1+0x57c], R0 ;  /* 0x00057c0001007387 */ /* 0x0003e20000100800 */
[----:B------:R-:W-:Y:S01]  /*6a00*/  CS2R R138, SRZ ;  /* 0x00000000008a7805 */ /* 0x000fe2000001ff00 */
[----:B------:R-:W-:Y:S01]  /*6a10*/  CS2R R16, SRZ ;  /* 0x0000000000107805 */ /* 0x000fe2000001ff00 */
[----:B------:R-:W-:Y:S01]  /*6a20*/  CS2R R18, SRZ ;  /* 0x0000000000127805 */ /* 0x000fe2000001ff00 */
[----:B------:R1:W-:Y:S01]  /*6a30*/  STL [R1+0x10], RZ ;  /* 0x000010ff01007387 */ /* 0x0003e20000100800 */
        /* <DEDUP_REMOVED lines=87> */
[----:B------:R1:W-:Y:S04]  /*6fb0*/  STL [R1+0x210], RZ ;  /* 0x000210ff01007387 */ /* 0x0003e80000100800 */
        /* <DEDUP_REMOVED lines=29> */
[----:B------:R1:W-:Y:S04]  /*7190*/  STL [R1], RZ ;  /* 0x000000ff01007387 */ /* 0x0003e80000100800 */
        /* <DEDUP_REMOVED lines=10> */
[----:B------:R1:W-:Y:S01]  /*7240*/  STL [R1+0x2c], RZ ;  /* 0x00002cff01007387 */ /* 0x0003e20000100800 */
[----:B------:R-:W-:Y:S05]  /*7250*/  BRA `(.L_x_1) ;  /* 0x0000ab4000007947 */ /* 0x000fea0003800000 */
.L_x_0:
[C---:B-1----:R-:W-:Y:S01]  /*7260*/  IADD3 R78, P3, R12.reuse, R5, RZ ;  /* 0x000000050c4e7210 */ /* 0x042fe20007f7e0ff */
[----:B------:R-:W-:Y:S01]  /*7270*/  STL [R1+0x580], R4 ;  /* 0x0005800401007387 */ /* 0x000fe20000100800 */
[----:B------:R-:W-:Y:S01]  /*7280*/  SHF.R.S32.HI R26, RZ, 0x1f, R12 ;  /* 0x0000001fff1a7819 */ /* 0x000fe2000001140c */
[----:B------:R-:W-:Y:S01]  /*7290*/  IMAD.MOV.U32 R125, RZ, RZ, c[0x0][0x188] ;  /* 0x00006200ff7d7624 */ /* 0x000fe200078e00ff */
[C---:B------:R-:W-:Y:S01]  /*72a0*/  IADD3 R77, P4, R12.reuse, R3, RZ ;  /* 0x000000030c4d7210 */ /* 0x040fe20007f9e0ff */
[----:B------:R1:W-:Y:S01]  /*72b0*/  STL [R1+0x6ac], R78 ;  /* 0x0006ac4e01007387 */ /* 0x0003e20000100800 */
[C---:B------:R-:W-:Y:S01]  /*72c0*/  IADD3 R81, P0, R12.reuse, R8, RZ ;  /* 0x000000080c517210 */ /* 0x040fe20007f1e0ff */
[----:B------:R-:W-:Y:S01]  /*72d0*/  IMAD R125, R125, 0x14, RZ ;  /* 0x000000147d7d7824 */ /* 0x000fe200078e02ff */
[C---:B------:R-:W-:Y:S01]  /*72e0*/  IADD3 R82, P6, R12.reuse, R9, RZ ;  /* 0x000000090c527210 */ /* 0x040fe20007fde0ff */
[----:B------:R-:W-:Y:S01]  /*72f0*/  IMAD.MOV.U32 R127, RZ, RZ, c[0x0][0x188] ;  /* 0x00006200ff7f7624 */ /* 0x000fe200078e00ff */
[C---:B------:R-:W-:Y:S01]  /*7300*/  IADD3 R83, P5, R12.reuse, R10, RZ ;  /* 0x0000000a0c537210 */ /* 0x040fe20007fbe0ff */
[----:B------:R2:W-:Y:S01]  /*7310*/  STL [R1+0x6a8], R81 ;  /* 0x0006a85101007387 */ /* 0x0005e20000100800 */
[C---:B------:R-:W-:Y:S01]  /*7320*/  IADD3 R79, P2, R12.reuse, R6, RZ ;  /* 0x000000060c4f7210 */ /* 0x040fe20007f5e0ff */
[----:B------:R-:W-:Y:S01]  /*7330*/  IMAD.MOV.U32 R129, RZ, RZ, c[0x0][0x188] ;  /* 0x00006200ff817624 */ /* 0x000fe200078e00ff */
[C---:B------:R-:W-:Y:S01]  /*7340*/  IADD3 R80, P1, R12.reuse, R7, RZ ;  /* 0x000000070c507210 */ /* 0x040fe20007f3e0ff */
[----:B------:R3:W-:Y:S01]  /*7350*/  STL [R1+0x6a4], R82 ;  /* 0x0006a45201007387 */ /* 0x0007e20000100800 */
[-C--:B-1----:R-:W-:Y:S01]  /*7360*/  LEA.HI.X.SX32 R78, R3, R26.reuse, 0x1, P4 ;  /* 0x0000001a034e7211 */ /* 0x082fe200020f0eff */
[----:B------:R-:W-:Y:S01]  /*7370*/  IMAD R127, R127, 0x13, RZ ;  /* 0x000000137f7f7824 */ /* 0x000fe200078e02ff */
[C---:B------:R-:W-:Y:S01]  /*7380*/  IADD3 R76, P4, R12.reuse, R11, RZ ;  /* 0x0000000b0c4c7210 */ /* 0x040fe20007f9e0ff */
[----:B------:R1:W-:Y:S01]  /*7390*/  STL [R1+0x6a0], R83 ;  /* 0x0006a05301007387 */ /* 0x0003e20000100800 */
[----:B------:R-:W-:Y:S01]  /*73a0*/  IMAD R129, R129, 0x12, RZ ;  /* 0x0000001281817824 */ /* 0x000fe200078e02ff */
[----:B--2---:R-:W-:Y:S01]  /*73b0*/  LEA.HI.X.SX32 R81, R5, R26, 0x1, P3 ;  /* 0x0000001a05517211 */ /* 0x004fe200018f0eff */
[----:B------:R-:W-:Y:S01]  /*73c0*/  IMAD.MOV.U32 R131, RZ, RZ, c[0x0][0x188] ;  /* 0x00006200ff837624 */ /* 0x000fe200078e00ff */
[----:B------:R-:W-:Y:S01]  /*73d0*/  IADD3 R84, P3, R12, R24, RZ ;  /* 0x000000180c547210 */ /* 0x000fe20007f7e0ff */
[----:B------:R2:W-:Y:S01]  /*73e0*/  STL [R1+0x69c], R76 ;  /* 0x00069c4c01007387 */ /* 0x0005e20000100800 */
[-C--:B---3--:R-:W-:Y:S01]  /*73f0*/  LEA.HI.X.SX32 R82, R6, R26.reuse, 0x1, P2 ;  /* 0x0000001a06527211 */ /* 0x088fe200010f0eff */
[----:B------:R-:W-:Y:S01]  /*7400*/  IMAD.MOV.U32 R205, RZ, RZ, c[0x0][0x188] ;  /* 0x00006200ffcd7624 */ /* 0x000fe200078e00ff */
[C---:B------:R-:W-:Y:S01]  /*7410*/  IADD3 R6, P2, R12.reuse, R23, RZ ;  /* 0x000000170c067210 */ /* 0x040fe20007f5e0ff */
[----:B------:R3:W-:Y:S01]  /*7420*/  STL [R1+0x698], R84 ;  /* 0x0006985401007387 */ /* 0x0007e20000100800 */
[----:B-1----:R-:W-:Y:S01]  /*7430*/  LEA.HI.X.SX32 R83, R7, R26, 0x1, P1 ;  /* 0x0000001a07537211 */ /* 0x002fe200008f0eff */
[----:B------:R-:W-:Y:S01]  /*7440*/  IMAD R131, R131, 0x11, RZ ;  /* 0x0000001183837824 */ /* 0x000fe200078e02ff */
[----:B------:R-:W-:Y:S01]  /*7450*/  IADD3 R7, P1, R12, R22, RZ ;  /* 0x000000160c077210 */ /* 0x000fe20007f3e0ff */
[----:B------:R1:W-:Y:S01]  /*7460*/  STL [R1+0x694], R6 ;  /* 0x0006940601007387 */ /* 0x0003e20000100800 */
[----:B------:R-:W-:Y:S01]  /*7470*/  IMAD.SHL.U32 R205, R205, 0x10, RZ ;  /* 0x00000010cdcd7824 */ /* 0x000fe200078e00ff */
[-C--:B--2---:R-:W-:Y:S01]  /*7480*/  LEA.HI.X.SX32 R76, R8, R26.reuse, 0x1, P0 ;  /* 0x0000001a084c7211 */ /* 0x084fe200000f0eff */
[----:B------:R-:W-:Y:S01]  /*7490*/  IMAD.MOV.U32 R204, RZ, RZ, c[0x0][0x188] ;  /* 0x00006200ffcc7624 */ /* 0x000fe200078e00ff */
[----:B------:R-:W-:Y:S01]  /*74a0*/  IADD3 R8, P0, R12, R21, RZ ;  /* 0x000000150c087210 */ /* 0x000fe20007f1e0ff */
[----:B------:R2:W-:Y:S01]  /*74b0*/  STL [R1+0x690], R7 ;  /* 0x0006900701007387 */ /* 0x0005e20000100800 */
[----:B---3--:R-:W-:Y:S01]  /*74c0*/  LEA.HI.X.SX32 R84, R9, R26, 0x1, P6 ;  /* 0x0000001a09547211 */ /* 0x008fe200030f0eff */
[----:B------:R-:W-:Y:S01]  /*74d0*/  IMAD R204, R204, 0xf, RZ ;  /* 0x0000000fcccc7824 */ /* 0x000fe200078e02ff */
[----:B------:R-:W-:Y:S01]  /*74e0*/  IADD3 R9, P6, R12, R20, RZ ;  /* 0x000000140c097210 */ /* 0x000fe20007fde0ff */
[----:B------:R3:W-:Y:S01]  /*74f0*/  STL [R1+0x68c], R8 ;  /* 0x00068c0801007387 */ /* 0x0007e20000100800 */
[-C--:B-1----:R-:W-:Y:S01]  /*7500*/  LEA.HI.X.SX32 R6, R10, R26.reuse, 0x1, P5 ;  /* 0x0000001a0a067211 */ /* 0x082fe200028f0eff */
[----:B------:R-:W-:Y:S01]  /*7510*/  IMAD.MOV.U32 R207, RZ, RZ, c[0x0][0x188] ;  /* 0x00006200ffcf7624 */ /* 0x000fe200078e00ff */
[C---:B------:R-:W-:Y:S01]  /*7520*/  IADD3 R10, P5, R12.reuse, R19, RZ ;  /* 0x000000130c0a7210 */ /* 0x040fe20007fbe0ff */
[----:B------:R1:W-:Y:S01]  /*7530*/  STL [R1+0x688], R9 ;  /* 0x0006880901007387 */ /* 0x0003e20000100800 */
[----:B------:R-:W-:Y:S01]  /*7540*/  IMAD.MOV.U32 R237, RZ, RZ, c[0x0][0x188] ;  /* 0x00006200ffed7624 */ /* 0x000fe200078e00ff */
[----:B--2---:R-:W-:Y:S01]  /*7550*/  LEA.HI.X.SX32 R7, R11, R26, 0x1, P4 ;  /* 0x0000001a0b077211 */ /* 0x004fe200020f0eff */
[----:B------:R-:W-:Y:S01]  /*7560*/  IMAD R207, R207, 0xd, RZ ;  /* 0x0000000dcfcf7824 */ /* 0x000fe200078e02ff */
        /* <DEDUP_REMOVED lines=10> */
[----:B------:R-:W-:Y:S01]  /*7610*/  IMAD R239, R239, 0xb, RZ ;  /* 0x0000000befef7824 */ /* 0x000fe200078e02ff */
[-C--:B--2---:R-:W-:Y:S01]  /*7620*/  LEA.HI.X.SX32 R10, R22, R26.reuse, 0x1, P1 ;  /* 0x0000001a160a7211 */ /* 0x084fe200008f0eff */
[----:B------:R-:W-:Y:S01]  /*7630*/  IMAD.MOV.U32 R199, RZ, RZ, c[0x0][0x188] ;  /* 0x00006200ffc77624 */ /* 0x000fe200078e00ff */
[C---:B------:R-:W-:Y:S01]  /*7640*/  IADD3 R87, P1, R12.reuse, R15, RZ ;  /* 0x0000000f0c577210 */ /* 0x040fe20007f3e0ff */
[----:B------:R2:W-:Y:S01]  /*7650*/  STL [R1+0x674], R86 ;  /* 0x0006745601007387 */ /* 0x0005e20000100800 */
[----:B---3--:R-:W-:Y:S01]  /*7660*/  LEA.HI.X.SX32 R11, R21, R26, 0x1, P0 ;  /* 0x0000001a150b7211 */ /* 0x008fe200000f0eff */
[----:B------:R-:W-:Y:S01]  /*7670*/  IMAD.MOV.U32 R198, RZ, RZ, c[0x0][0x188] ;  /* 0x00006200ffc67624 */ /* 0x000fe200078e00ff */
[----:B------:R-:W-:Y:S01]  /*7680*/  IADD3 R88, P0, R12, R14, RZ ;  /* 0x0000000e0c587210 */ /* 0x000fe20007f1e0ff */
[----:B------:R3:W-:Y:S01]  /*7690*/  STL [R1+0x670], R87 ;  /* 0x0006705701007387 */ /* 0x0007e20000100800 */
[-C--:B-1----:R-:W-:Y:S01]  /*76a0*/  LEA.HI.X.SX32 R85, R20, R26.reuse, 0x1, P6 ;  /* 0x0000001a14557211 */ /* 0x082fe200030f0eff */
[----:B------:R-:W-:Y:S01]  /*76b0*/  IMAD R199, R199, 0xa, RZ ;  /* 0x0000000ac7c77824 */ /* 0x000fe200078e02ff */
[----:B------:R-:W-:Y:S01]  /*76c0*/  IADD3 R89, P6, R12, R13, RZ ;  /* 0x0000000d0c597210 */ /* 0x000fe20007fde0ff */
[----:B------:R1:W-:Y:S01]  /*76d0*/  STL [R1+0x678], R88 ;  /* 0x0006785801007387 */ /* 0x0003e20000100800 */
[----:B------:R-:W-:Y:S01]  /*76e0*/  SHF.R.S32.HI R20, RZ, 0x1f, R242 ;  /* 0x0000001fff147819 */ /* 0x000fe200000114f2 */
[----:B------:R-:W-:Y:S01]  /*76f0*/  IMAD R198, R198, 0x9, RZ ;  /* 0x00000009c6c67824 */ /* 0x000fe200078e02ff */
[-C--:B--2---:R-:W-:Y:S01]  /*7700*/  LEA.HI.X.SX32 R86, R18, R26.reuse, 0x1, P4 ;  /* 0x0000001a12567211 */ /* 0x084fe200020f0eff */
[----:B------:R2:W-:Y:S01]  /*7710*/  STL [R1+0x66c], R89 ;  /* 0x00066c5901007387 */ /* 0x0005e20000100800 */
[C---:B------:R-:W-:Y:S01]  /*7720*/  IADD3 R91, P4, R12.reuse, R219, RZ ;  /* 0x000000db0c5b7210 */ /* 0x040fe20007f9e0ff */
[----:B------:R-:W-:Y:S01]  /*7730*/  IMAD.MOV.U32 R197, RZ, RZ, c[0x0][0x188] ;  /* 0x00006200ffc57624 */ /* 0x000fe200078e00ff */
[----:B---3--:R-:W-:Y:S01]  /*7740*/  LEA.HI.X.SX32 R87, R17, R26, 0x1, P3 ;  /* 0x0000001a11577211 */ /* 0x008fe200018f0eff */
[----:B------:R-:W-:Y:S01]  /*7750*/  IMAD.MOV.U32 R196, RZ, RZ, c[0x0][0x18c] ;  /* 0x00006300ffc47624 */ /* 0x000fe200078e00ff */
[----:B------:R-:W-:Y:S01]  /*7760*/  IADD3 R92, P3, R12, R220, RZ ;  /* 0x000000dc0c5c7210 */ /* 0x000fe20007f7e0ff */
[----:B------:R-:W-:Y:S01]  /*7770*/  IMAD.SHL.U32 R197, R197, 0x20, RZ ;  /* 0x00000020c5c57824 */ /* 0x000fe200078e00ff */
[----:B-1----:R-:W-:Y:S01]  /*7780*/  LEA.HI.X.SX32 R88, R19, R26, 0x1, P5 ;  /* 0x0000001a13587211 */ /* 0x002fe200028f0eff */
[----:B------:R-:W-:Y:S01]  /*7790*/  IMAD.SHL.U32 R196, R196, 0x20, RZ ;  /* 0x00000020c4c47824 */ /* 0x000fe200078e00ff */
[----:B------:R-:W-:Y:S01]  /*77a0*/  IADD3 R90, P5, R12, R218, RZ ;  /* 0x000000da0c5a7210 */ /* 0x000fe20007fbe0ff */
[----:B------:R-:W-:Y:S01]  /*77b0*/  CS2R R232, SRZ ;  /* 0x0000000000e87805 */ /* 0x000fe2000001ff00 */
[-C--:B--2---:R-:W-:Y:S01]  /*77c0*/  LEA.HI.X.SX32 R89, R16, R26.reuse, 0x1, P2 ;  /* 0x0000001a10597211 */ /* 0x084fe200010f0eff */
[----:B------:R-:W-:Y:S01]  /*77d0*/  CS2R R234, SRZ ;  /* 0x0000000000ea7805 */ /* 0x000fe2000001ff00 */
[C---:B------:R-:W-:Y:S01]  /*77e0*/  IADD3 R93, P2, R12.reuse, R221, RZ ;  /* 0x000000dd0c5d7210 */ /* 0x040fe20007f5e0ff */
[----:B------:R1:W-:Y:S01]  /*77f0*/  STL [R1+0x668], R90 ;  /* 0x0006685a01007387 */ /* 0x0003e20000100800 */
[----:B------:R-:W-:Y:S01]  /*7800*/  SHF.R.S32.HI R18, RZ, 0x1f, R243 ;  /* 0x0000001fff127819 */ /* 0x000fe200000114f3 */
[----:B------:R-:W-:Y:S01]  /*7810*/  CS2R R176, SRZ ;  /* 0x0000000000b07805 */ /* 0x000fe2000001ff00 */
[----:B------:R-:W-:Y:S01]  /*7820*/  SHF.R.S32.HI R16, RZ, 0x1f, R244 ;  /* 0x0000001fff107819 */ /* 0x000fe200000114f4 */
[----:B------:R2:W-:Y:S01]  /*7830*/  STL [R1+0x664], R91 ;  /* 0x0006645b01007387 */ /* 0x0005e20000100800 */
[----:B------:R-:W-:Y:S01]  /*7840*/  SHF.R.S32.HI R241, RZ, 0x1f, R241 ;  /* 0x0000001ffff17819 */ /* 0x000fe200000114f1 */
[----:B------:R-:W-:Y:S01]  /*7850*/  CS2R R178, SRZ ;  /* 0x0000000000b27805 */ /* 0x000fe2000001ff00 */
[----:B------:R-:W-:Y:S01]  /*7860*/  SHF.L.U64.HI R78, R77, 0x2, R78 ;  /* 0x000000024d4e7819 */ /* 0x000fe2000001024e */
[----:B------:R3:W-:Y:S01]  /*7870*/  STL [R1+0x660], R92 ;  /* 0x0006605c01007387 */ /* 0x0007e20000100800 */
[----:B------:R-:W-:Y:S01]  /*7880*/  CS2R R168, SRZ ;  /* 0x0000000000a87805 */ /* 0x000fe2000001ff00 */
[----:B-1----:R-:W-:Y:S01]  /*7890*/  LEA.HI.X.SX32 R90, R15, R26, 0x1, P1 ;  /* 0x0000001a0f5a7211 */ /* 0x002fe200008f0eff */
[----:B------:R-:W-:Y:S01]  /*78a0*/  CS2R R170, SRZ ;  /* 0x0000000000aa7805 */ /* 0x000fe2000001ff00 */
[----:B------:R-:W-:Y:S01]  /*78b0*/  IADD3 R94, P1, R12, R222, RZ ;  /* 0x000000de0c5e7210 */ /* 0x000fe20007f3e0ff */
[----:B------:R1:W-:Y:S01]  /*78c0*/  STL [R1+0x65c], R93 ;  /* 0x00065c5d01007387 */ /* 0x0003e20000100800 */
[-C--:B--2---:R-:W-:Y:S01]  /*78d0*/  LEA.HI.X.SX32 R91, R14, R26.reuse, 0x1, P0 ;  /* 0x0000001a0e5b7211 */ /* 0x084fe200000f0eff */
[----:B------:R-:W-:Y:S01]  /*78e0*/  CS2R R200, SRZ ;  /* 0x0000000000c87805 */ /* 0x000fe2000001ff00 */
[C---:B------:R-:W-:Y:S01]  /*78f0*/  IADD3 R95, P0, R12.reuse, R223, RZ ;  /* 0x000000df0c5f7210 */ /* 0x040fe20007f1e0ff */
[----:B------:R2:W-:Y:S01]  /*7900*/  STL [R1+0x658], R94 ;  /* 0x0006585e01007387 */ /* 0x0005e20000100800 */
[----:B---3--:R-:W-:Y:S01]  /*7910*/  LEA.HI.X.SX32 R92, R13, R26, 0x1, P6 ;  /* 0x0000001a0d5c7211 */ /* 0x008fe200030f0eff */
[----:B------:R-:W-:Y:S01]  /*7920*/  CS2R R202, SRZ ;  /* 0x0000000000ca7805 */ /* 0x000fe2000001ff00 */
[----:B------:R-:W-:Y:S01]  /*7930*/  IADD3 R97, P6, R12, R224, RZ ;  /* 0x000000e00c617210 */ /* 0x000fe20007fde0ff */
[----:B------:R3:W-:Y:S01]  /*7940*/  STL [R1+0x654], R95 ;  /* 0x0006545f01007387 */ /* 0x0007e20000100800 */
[----:B------:R-:W-:Y:S01]  /*7950*/  SHF.R.S32.HI R14, RZ, 0x1f, R245 ;  /* 0x0000001fff0e7819 */ /* 0x000fe200000114f5 */
[----:B------:R-:W-:Y:S01]  /*7960*/  CS2R R216, SRZ ;  /* 0x0000000000d87805 */ /* 0x000fe2000001ff00 */
[-C--:B-1----:R-:W-:Y:S01]  /*7970*/  LEA.HI.X.SX32 R93, R218, R26.reuse, 0x1, P5 ;  /* 0x0000001ada5d7211 */ /* 0x082fe200028f0eff */
[----:B------:R1:W-:Y:S01]  /*7980*/  STL [R1+0x650], R97 ;  /* 0x0006506101007387 */ /* 0x0003e20000100800 */
[C---:B------:R-:W-:Y:S01]  /*7990*/  IADD3 R98, P5, R12.reuse, R225, RZ ;  /* 0x000000e10c627210 */ /* 0x040fe20007fbe0ff */
[----:B------:R-:W-:Y:S01]  /*79a0*/  CS2R R172, SRZ ;  /* 0x0000000000ac7805 */ /* 0x000fe2000001ff00 */
[----:B--2---:R-:W-:Y:S01]  /*79b0*/  LEA.HI.X.SX32 R94, R219, R26, 0x1, P4 ;  /* 0x0000001adb5e7211 */ /* 0x004fe200020f0eff */
[----:B------:R-:W-:Y:S01]  /*79c0*/  CS2R R174, SRZ ;  /* 0x0000000000ae7805 */ /* 0x000fe2000001ff00 */
[----:B------:R-:W-:Y:S01]  /*79d0*/  IADD3 R100, P4, R12, R226, RZ ;  /* 0x000000e20c647210 */ /* 0x000fe20007f9e0ff */
[----:B------:R2:W-:Y:S01]  /*79e0*/  STL [R1+0x64c], R98 ;  /* 0x00064c6201007387 */ /* 0x0005e20000100800 */
[-C--:B---3--:R-:W-:Y:S01]  /*79f0*/  LEA.HI.X.SX32 R95, R220, R26.reuse, 0x1, P3 ;  /* 0x0000001adc5f7211 */ /* 0x088fe200018f0eff */
[----:B------:R-:W-:Y:S01]  /*7a00*/  IMAD.SHL.U32 R77, R77, 0x4, RZ ;  /* 0x000000044d4d7824 */ /* 0x000fe200078e00ff */
[----:B------:R-:W-:Y:S01]  /*7a10*/  IADD3 R101, P3, R12, R227, RZ ;  /* 0x000000e30c657210 */ /* 0x000fe20007f7e0ff */
[----:B------:R-:W-:Y:S01]  /*7a20*/  STL [R1+0x648], R100 ;  /* 0x0006486401007387 */ /* 0x000fe20000100800 */
[-C--:B-1----:R-:W-:Y:S01]  /*7a30*/  LEA.HI.X.SX32 R97, R221, R26.reuse, 0x1, P2 ;  /* 0x0000001add617211 */ /* 0x082fe200010f0eff */
[----:B------:R-:W-:Y:S01]  /*7a40*/  CS2R R218, SRZ ;  /* 0x0000000000da7805 */ /* 0x000fe2000001ff00 */
[----:B------:R-:W-:Y:S01]  /*7a50*/  LEA.HI.X.SX32 R3, R226, R26, 0x1, P4 ;  /* 0x0000001ae2037211 */ /* 0x000fe200020f0eff */
[----:B------:R1:W-:Y:S01]  /*7a60*/  STL [R1+0x644], R101 ;  /* 0x0006446501007387 */ /* 0x0003e20000100800 */
[----:B------:R-:W-:Y:S01]  /*7a70*/  IADD3 R103, P2, R12, R228, RZ ;  /* 0x000000e40c677210 */ /* 0x000fe20007f5e0ff */
[----:B------:R-:W-:Y:S01]  /*7a80*/  CS2R R160, SRZ ;  /* 0x0000000000a07805 */ /* 0x000fe2000001ff00 */
[-C--:B--2---:R-:W-:Y:S01]  /*7a90*/  LEA.HI.X.SX32 R98, R222, R26.reuse, 0x1, P1 ;  /* 0x0000001ade627211 */ /* 0x084fe200008f0eff */
[----:B------:R-:W-:Y:S01]  /*7aa0*/  CS2R R162, SRZ ;  /* 0x0000000000a27805 */ /* 0x000fe2000001ff00 */
[----:B------:R-:W-:Y:S01]  /*7ab0*/  IADD3 R104, P1, R12, R229, RZ ;  /* 0x000000e50c687210 */ /* 0x000fe20007f3e0ff */
[----:B------:R-:W-:Y:S01]  /*7ac0*/  CS2R R140, SRZ ;  /* 0x00000000008c7805 */ /* 0x000fe2000001ff00 */
[-C--:B------:R-:W-:Y:S01]  /*7ad0*/  LEA.HI.X.SX32 R5, R227, R26.reuse, 0x1, P3 ;  /* 0x0000001ae3057211 */ /* 0x080fe200018f0eff */
[----:B------:R-:W-:Y:S01]  /*7ae0*/  CS2R R142, SRZ ;  /* 0x00000000008e7805 */ /* 0x000fe2000001ff00 */
[----:B------:R-:W-:Y:S01]  /*7af0*/  LEA.HI.X.SX32 R4, R228, R26, 0x1, P2 ;  /* 0x0000001ae4047211 */ /* 0x000fe200010f0eff */
[----:B------:R2:W-:Y:S01]  /*7b00*/  STL [R1+0x640], R104 ;  /* 0x0006406801007387 */ /* 0x0005e20000100800 */
[----:B------:R-:W-:Y:S01]  /*7b10*/  IADD3 R106, P4, R0, R244, RZ ;  /* 0x000000f4006a7210 */ /* 0x000fe20007f9e0ff */
[----:B------:R-:W-:Y:S01]  /*7b20*/  CS2R R226, SRZ ;  /* 0x0000000000e27805 */ /* 0x000fe2000001ff00 */
[----:B-1----:R-:W-:Y:S01]  /*7b30*/  LEA.HI.X.SX32 R101, R224, R26, 0x1, P6 ;  /* 0x0000001ae0657211 */ /* 0x002fe200030f0eff */
[----:B------:R1:W-:Y:S01]  /*7b40*/  STL [R1+0x10c], R3 ;  /* 0x00010c0301007387 */ /* 0x0003e20000100800 */
[C---:B------:R-:W-:Y:S01]  /*7b50*/  IADD3 R99, P2, R2.reuse, R242, RZ ;  /* 0x000000f202637210 */ /* 0x040fe20007f5e0ff */
[----:B------:R-:W-:Y:S01]  /*7b60*/  CS2R R208, SRZ ;  /* 0x0000000000d07805 */ /* 0x000fe2000001ff00 */
[----:B------:R-:W-:Y:S01]  /*7b70*/  IADD3 R107, P3, R2, R244, RZ ;  /* 0x000000f4026b7210 */ /* 0x000fe20007f7e0ff */
[----:B------:R3:W-:Y:S01]  /*7b80*/  STL [R1+0x110], R5 ;  /* 0x0001100501007387 */ /* 0x0007e20000100800 */
[-C--:B------:R-:W-:Y:S01]  /*7b90*/  LEA.HI.X.SX32 R100, R223, R26.reuse, 0x1, P0 ;  /* 0x0000001adf647211 */ /* 0x080fe200000f0eff */
[----:B------:R-:W-:Y:S01]  /*7ba0*/  CS2R R210, SRZ ;  /* 0x0000000000d27805 */ /* 0x000fe2000001ff00 */
[----:B--2---:R-:W-:Y:S01]  /*7bb0*/  LEA.HI.X.SX32 R104, R225, R26, 0x1, P5 ;  /* 0x0000001ae1687211 */ /* 0x004fe200028f0eff */
[----:B------:R2:W-:Y:S01]  /*7bc0*/  STL [R1+0x114], R4 ;  /* 0x0001140401007387 */ /* 0x0005e20000100800 */
[C---:B------:R-:W-:Y:S01]  /*7bd0*/  IADD3 R96, P5, R0.reuse, R242, RZ ;  /* 0x000000f200607210 */ /* 0x040fe20007fbe0ff */
[----:B------:R-:W-:Y:S01]  /*7be0*/  CS2R R224, SRZ ;  /* 0x0000000000e07805 */ /* 0x000fe2000001ff00 */
[----:B-1----:R-:W-:Y:S01]  /*7bf0*/  LEA.HI.X.SX32 R3, R229, R26, 0x1, P1 ;  /* 0x0000001ae5037211 */ /* 0x002fe200008f0eff */
[----:B------:R-:W-:Y:S01]  /*7c00*/  CS2R R188, SRZ ;  /* 0x0000000000bc7805 */ /* 0x000fe2000001ff00 */
[C---:B------:R-:W-:Y:S01]  /*7c10*/  IADD3 R102, P1, R0.reuse, R243, RZ ;  /* 0x000000f300667210 */ /* 0x040fe20007f3e0ff */
[----:B------:R-:W-:Y:S01]  /*7c20*/  CS2R R190, SRZ ;  /* 0x0000000000be7805 */ /* 0x000fe2000001ff00 */
[----:B---3--:R-:W-:Y:S01]  /*7c30*/  SHF.R.S32.HI R5, RZ, 0x1f, R0 ;  /* 0x0000001fff057819 */ /* 0x008fe20000011400 */
[----:B------:R1:W-:Y:S01]  /*7c40*/  STL [R1+0x118], R3 ;  /* 0x0001180301007387 */ /* 0x0003e20000100800 */
[----:B------:R-:W-:Y:S01]  /*7c50*/  IADD3 R108, P6, R0, R245, RZ ;  /* 0x000000f5006c7210 */ /* 0x000fe20007fde0ff */
[----:B------:R-:W-:Y:S01]  /*7c60*/  CS2R R156, SRZ ;  /* 0x00000000009c7805 */ /* 0x000fe2000001ff00 */
[C---:B------:R-:W-:Y:S01]  /*7c70*/  IADD3 R105, P0, R2.reuse, R243, RZ ;  /* 0x000000f302697210 */ /* 0x040fe20007f1e0ff */
[----:B--2---:R-:W-:Y:S01]  /*7c80*/  IMAD.X R4, R5, 0x1, R20, P5 ;  /* 0x0000000105047824 */ /* 0x004fe200028e0614 */
[----:B------:R-:W-:Y:S01]  /*7c90*/  IADD3 R109, P5, R2, R245, RZ ;  /* 0x000000f5026d7210 */ /* 0x000fe20007fbe0ff */
[----:B------:R2:W-:Y:S01]  /*7ca0*/  STL [R1+0x63c], R106 ;  /* 0x00063c6a01007387 */ /* 0x0005e20000100800 */
[----:B------:R-:W-:Y:S01]  /*7cb0*/  SHF.R.S32.HI R12, RZ, 0x1f, R246 ;  /* 0x0000001fff0c7819 */ /* 0x000fe200000114f6 */
[----:B------:R-:W-:Y:S01]  /*7cc0*/  CS2R R158, SRZ ;  /* 0x00000000009e7805 */ /* 0x000fe2000001ff00 */
[----:B------:R-:W-:Y:S01]  /*7cd0*/  CS2R R136, SRZ ;  /* 0x0000000000887805 */ /* 0x000fe2000001ff00 */
[----:B-1----:R-:W-:Y:S01]  /*7ce0*/  SHF.R.S32.HI R3, RZ, 0x1f, R2 ;  /* 0x0000001fff037819 */ /* 0x002fe20000011402 */
[----:B------:R1:W-:Y:S01]  /*7cf0*/  STL [R1+0x638], R107 ;  /* 0x0006386b01007387 */ /* 0x0003e20000100800 */
[----:B------:R-:W-:Y:S01]  /*7d00*/  CS2R R138, SRZ ;  /* 0x00000000008a7805 */ /* 0x000fe2000001ff00 */
[----:B------:R-:W-:Y:S01]  /*7d10*/  CS2R R22, SRZ ;  /* 0x0000000000167805 */ /* 0x000fe2000001ff00 */
[----:B------:R-:W-:Y:S01]  /*7d20*/  CS2R R212, SRZ ;  /* 0x0000000000d47805 */ /* 0x000fe2000001ff00 */
[----:B------:R3:W-:Y:S01]  /*7d30*/  STL [R1+0x634], R108 ;  /* 0x0006346c01007387 */ /* 0x0007e20000100800 */
[----:B--2---:R-:W-:Y:S01]  /*7d40*/  IMAD.X R106, R3, 0x1, R20, P2 ;  /* 0x00000001036a7824 */ /* 0x004fe200010e0614 */
[-C--:B------:R-:W-:Y:S01]  /*7d50*/  IADD3 R110, P2, R0, R246.reuse, RZ ;  /* 0x000000f6006e7210 */ /* 0x080fe20007f5e0ff */
[----:B------:R-:W-:Y:S01]  /*7d60*/  CS2R R214, SRZ ;  /* 0x0000000000d67805 */ /* 0x000fe2000001ff00 */
[----:B------:R2:W-:Y:S01]  /*7d70*/  STL [R1+0x630], R109 ;  /* 0x0006306d01007387 */ /* 0x0005e20000100800 */
[----:B------:R-:W-:Y:S01]  /*7d80*/  SHF.R.S32.HI R20, RZ, 0x1f, R247 ;  /* 0x0000001fff147819 */ /* 0x000fe200000114f7 */
[--C-:B-1----:R-:W-:Y:S01]  /*7d90*/  IMAD.X R107, R5, 0x1, R18.reuse, P1 ;  /* 0x00000001056b7824 */ /* 0x102fe200008e0612 */
[----:B------:R-:W-:Y:S01]  /*7da0*/  IADD3 R111, P1, R2, R246, RZ ;  /* 0x000000f6026f7210 */ /* 0x000fe20007f3e0ff */
[----:B------:R-:W-:Y:S01]  /*7db0*/  STL [R1+0x124], R4 ;  /* 0x0001240401007387 */ /* 0x000fe20000100800 */
[----:B------:R-:W-:Y:S01]  /*7dc0*/  CS2R R184, SRZ ;  /* 0x0000000000b87805 */ /* 0x000fe2000001ff00 */
[----:B---3--:R-:W-:Y:S01]  /*7dd0*/  IMAD.X R108, R3, 0x1, R18, P0 ;  /* 0x00000001036c7824 */ /* 0x008fe200000e0612 */
[-C--:B------:R-:W-:Y:S01]  /*7de0*/  IADD3 R112, P0, R0, R247.reuse, RZ ;  /* 0x000000f700707210 */ /* 0x080fe20007f1e0ff */
[----:B------:R1:W-:Y:S01]  /*7df0*/  STL [R1+0x62c], R110 ;  /* 0x00062c6e01007387 */ /* 0x0003e20000100800 */
[----:B------:R-:W-:Y:S01]  /*7e00*/  SHF.R.S32.HI R18, RZ, 0x1f, R248 ;  /* 0x0000001fff127819 */ /* 0x000fe200000114f8 */
[--C-:B--2---:R-:W-:Y:S01]  /*7e10*/  IMAD.X R109, R5, 0x1, R16.reuse, P4 ;  /* 0x00000001056d7824 */ /* 0x104fe200020e0610 */
[----:B------:R-:W-:Y:S01]  /*7e20*/  IADD3 R113, P4, R2, R247, RZ ;  /* 0x000000f702717210 */ /* 0x000fe20007f9e0ff */
[----:B------:R2:W-:Y:S01]  /*7e30*/  STL [R1+0x628], R111 ;  /* 0x0006286f01007387 */ /* 0x0005e20000100800 */
[----:B------:R-:W-:Y:S01]  /*7e40*/  CS2R R186, SRZ ;  /* 0x0000000000ba7805 */ /* 0x000fe2000001ff00 */
[----:B------:R-:W-:Y:S01]  /*7e50*/  CS2R R152, SRZ ;  /* 0x0000000000987805 */ /* 0x000fe2000001ff00 */
[----:B------:R-:W-:Y:S01]  /*7e60*/  CS2R R154, SRZ ;  /* 0x00000000009a7805 */ /* 0x000fe2000001ff00 */
[----:B------:R3:W-:Y:S01]  /*7e70*/  STL [R1+0x624], R112 ;  /* 0x0006247001007387 */ /* 0x0007e20000100800 */
[----:B------:R-:W-:Y:S01]  /*7e80*/  CS2R R132, SRZ ;  /* 0x0000000000847805 */ /* 0x000fe2000001ff00 */
[----:B-1----:R-:W-:Y:S01]  /*7e90*/  IMAD.X R110, R3, 0x1, R16, P3 ;  /* 0x00000001036e7824 */ /* 0x002fe200018e0610 */
[-C--:B------:R-:W-:Y:S01]  /*7ea0*/  IADD3 R114, P3, R0, R248.reuse, RZ ;  /* 0x000000f800727210 */ /* 0x080fe20007f7e0ff */
[----:B------:R1:W-:Y:S01]  /*7eb0*/  STL [R1+0x620], R113 ;  /* 0x0006207101007387 */ /* 0x0003e20000100800 */
[----:B------:R-:W-:Y:S01]  /*7ec0*/  SHF.R.S32.HI R16, RZ, 0x1f, R249 ;  /* 0x0000001fff107819 */ /* 0x000fe200000114f9 */
[--C-:B--2---:R-:W-:Y:S01]  /*7ed0*/  IMAD.X R111, R5, 0x1, R14.reuse, P6 ;  /* 0x00000001056f7824 */ /* 0x104fe200030e060e */
[----:B------:R-:W-:Y:S01]  /*7ee0*/  IADD3 R115, P6, R2, R248, RZ ;  /* 0x000000f802737210 */ /* 0x000fe20007fde0ff */
[----:B------:R2:W-:Y:S01]  /*7ef0*/  STL [R1+0x61c], R114 ;  /* 0x00061c7201007387 */ /* 0x0005e20000100800 */
[----:B------:R-:W-:Y:S01]  /*7f00*/  CS2R R134, SRZ ;  /* 0x0000000000867805 */ /* 0x000fe2000001ff00 */
[----:B---3--:R-:W-:Y:S01]  /*7f10*/  IMAD.X R112, R3, 0x1, R14, P5 ;  /* 0x0000000103707824 */ /* 0x008fe200028e060e */
[-C--:B------:R-:W-:Y:S01]  /*7f20*/  IADD3 R116, P5, R0, R249.reuse, RZ ;  /* 0x000000f900747210 */ /* 0x080fe20007fbe0ff */
[----:B------:R3:W-:Y:S01]  /*7f30*/  STL [R1+0x618], R115 ;  /* 0x0006187301007387 */ /* 0x0007e20000100800 */
[----:B------:R-:W-:Y:S01]  /*7f40*/  SHF.R.S32.HI R14, RZ, 0x1f, R250 ;  /* 0x0000001fff0e7819 */ /* 0x000fe200000114fa */
[--C-:B-1----:R-:W-:Y:S01]  /*7f50*/  IMAD.X R113, R5, 0x1, R12.reuse, P2 ;  /* 0x0000000105717824 */ /* 0x102fe200010e060c */
[----:B------:R-:W-:Y:S01]  /*7f60*/  IADD3 R117, P2, R2, R249, RZ ;  /* 0x000000f902757210 */ /* 0x000fe20007f5e0ff */
[----:B------:R1:W-:Y:S01]  /*7f70*/  STL [R1+0x614], R116 ;  /* 0x0006147401007387 */ /* 0x0003e20000100800 */
[----:B------:R-:W-:Y:S01]  /*7f80*/  CS2R R24, SRZ ;  /* 0x0000000000187805 */ /* 0x000fe2000001ff00 */
[----:B--2---:R-:W-:Y:S01]  /*7f90*/  IMAD.X R114, R3, 0x1, R12, P1 ;  /* 0x0000000103727824 */ /* 0x004fe200008e060c */
[-C--:B------:R-:W-:Y:S01]  /*7fa0*/  IADD3 R118, P1, R0, R250.reuse, RZ ;  /* 0x000000fa00767210 */ /* 0x080fe20007f3e0ff */
[----:B------:R2:W-:Y:S01]  /*7fb0*/  STL [R1+0x610], R117 ;  /* 0x0006107501007387 */ /* 0x0005e20000100800 */
[----:B------:R-:W-:Y:S01]  /*7fc0*/  SHF.R.S32.HI R12, RZ, 0x1f, R251 ;  /* 0x0000001fff0c7819 */ /* 0x000fe200000114fb */
[--C-:B---3--:R-:W-:Y:S01]  /*7fd0*/  IMAD.X R115, R5, 0x1, R20.reuse, P0 ;  /* 0x0000000105737824 */ /* 0x108fe200000e0614 */
[----:B------:R-:W-:Y:S01]  /*7fe0*/  IADD3 R119, P0, R2, R250, RZ ;  /* 0x000000fa02777210 */ /* 0x000fe20007f1e0ff */
        /* <DEDUP_REMOVED lines=56> */
[----:B------:R-:W-:Y:S01]  /*8370*/  IMAD.MOV.U32 R205, RZ, RZ, c[0x0][0x188] ;  /* 0x00006200ffcd7624 */ /* 0x000fe200078e00ff */
[----:B------:R2:W-:Y:S01]  /*8380*/  STL [R1+0x5d4], R164 ;  /* 0x0005d4a401007387 */ /* 0x0005e20000100800 */
[----:B---3--:R-:W-:Y:S01]  /*8390*/  IMAD.X R130, R3, 0x1, R16, P4 ;  /* 0x0000000103827824 */ /* 0x008fe200020e0610 */
[-C--:B------:R-:W-:Y:S01]  /*83a0*/  IADD3 R166, P4, R0, R204.reuse, RZ ;  /* 0x000000cc00a67210 */ /* 0x080fe20007f9e0ff */
[----:B------:R-:W-:Y:S01]  /*83b0*/  IMAD R205, R205, 0xe, RZ ;  /* 0x0000000ecdcd7824 */ /* 0x000fe200078e02ff */
[----:B------:R3:W-:Y:S01]  /*83c0*/  STL [R1+0x5d0], R165 ;  /* 0x0005d0a501007387 */ /* 0x0007e20000100800 */
[--C-:B-1----:R-:W-:Y:S01]  /*83d0*/  IMAD.X R131, R5, 0x1, R14.reuse, P3 ;  /* 0x0000000105837824 */ /* 0x102fe200018e060e */
[----:B------:R-:W-:Y:S01]  /*83e0*/  IADD3 R167, P3, R2, R204, RZ ;  /* 0x000000cc02a77210 */ /* 0x000fe20007f7e0ff */
[----:B------:R-:W-:Y:S01]  /*83f0*/  CS2R R180, SRZ ;  /* 0x0000000000b47805 */ /* 0x000fe2000001ff00 */
[----:B------:R-:W-:Y:S01]  /*8400*/  SHF.R.S32.HI R16, RZ, 0x1f, R205 ;  /* 0x0000001fff107819 */ /* 0x000fe200000114cd */
[----:B------:R1:W-:Y:S01]  /*8410*/  STL [R1+0x5cc], R166 ;  /* 0x0005cca601007387 */ /* 0x0003e20000100800 */
[----:B--2---:R-:W-:Y:S01]  /*8420*/  IMAD.X R164, R3, 0x1, R14, P6 ;  /* 0x0000000103a47824 */ /* 0x004fe200030e060e */
[-C--:B------:R-:W-:Y:S01]  /*8430*/  IADD3 R204, P6, R0, R205.reuse, RZ ;  /* 0x000000cd00cc7210 */ /* 0x080fe20007fde0ff */
[----:B------:R-:W-:Y:S01]  /*8440*/  CS2R R182, SRZ ;  /* 0x0000000000b67805 */ /* 0x000fe2000001ff00 */
[----:B------:R2:W-:Y:S01]  /*8450*/  STL [R1+0x5c8], R167 ;  /* 0x0005c8a701007387 */ /* 0x0005e20000100800 */
[--C-:B---3--:R-:W-:Y:S01]  /*8460*/  IMAD.X R165, R5, 0x1, R12.reuse, P5 ;  /* 0x0000000105a57824 */ /* 0x108fe200028e060c */
[----:B------:R-:W-:Y:S01]  /*8470*/  IADD3 R205, P5, R2, R205, RZ ;  /* 0x000000cd02cd7210 */ /* 0x000fe20007fbe0ff */
[----:B------:R-:W-:Y:S01]  /*8480*/  CS2R R148, SRZ ;  /* 0x0000000000947805 */ /* 0x000fe2000001ff00 */
[----:B------:R-:W-:Y:S01]  /*8490*/  SHF.R.S32.HI R14, RZ, 0x1f, R207 ;  /* 0x0000001fff0e7819 */ /* 0x000fe200000114cf */
[----:B------:R3:W-:Y:S01]  /*84a0*/  STL [R1+0x5c4], R204 ;  /* 0x0005c4cc01007387 */ /* 0x0007e20000100800 */
[----:B-1----:R-:W-:Y:S01]  /*84b0*/  IMAD.X R166, R3, 0x1, R12, P2 ;  /* 0x0000000103a67824 */ /* 0x002fe200010e060c */
[-C--:B------:R-:W-:Y:S01]  /*84c0*/  IADD3 R206, P2, R0, R207.reuse, RZ ;  /* 0x000000cf00ce7210 */ /* 0x080fe20007f5e0ff */
[----:B------:R-:W-:Y:S01]  /*84d0*/  CS2R R150, SRZ ;  /* 0x0000000000967805 */ /* 0x000fe2000001ff00 */
[----:B------:R1:W-:Y:S01]  /*84e0*/  STL [R1+0x5c0], R205 ;  /* 0x0005c0cd01007387 */ /* 0x0003e20000100800 */
[--C-:B--2---:R-:W-:Y:S01]  /*84f0*/  IMAD.X R167, R5, 0x1, R20.reuse, P1 ;  /* 0x0000000105a77824 */ /* 0x104fe200008e0614 */
[----:B------:R-:W-:Y:S01]  /*8500*/  IADD3 R207, P1, R2, R207, RZ ;  /* 0x000000cf02cf7210 */ /* 0x000fe20007f3e0ff */
[----:B------:R-:W-:Y:S01]  /*8510*/  CS2R R36, SRZ ;  /* 0x0000000000247805 */ /* 0x000fe2000001ff00 */
[----:B------:R-:W-:Y:S01]  /*8520*/  SHF.R.S32.HI R12, RZ, 0x1f, R237 ;  /* 0x0000001fff0c7819 */ /* 0x000fe200000114ed */
[----:B------:R2:W-:Y:S01]  /*8530*/  STL [R1+0x5bc], R206 ;  /* 0x0005bcce01007387 */ /* 0x0005e20000100800 */
[----:B---3--:R-:W-:Y:S01]  /*8540*/  IMAD.X R204, R3, 0x1, R20, P0 ;  /* 0x0000000103cc7824 */ /* 0x008fe200000e0614 */
[-C--:B------:R-:W-:Y:S01]  /*8550*/  IADD3 R236, P0, R0, R237.reuse, RZ ;  /* 0x000000ed00ec7210 */ /* 0x080fe20007f1e0ff */
[----:B------:R-:W-:Y:S01]  /*8560*/  CS2R R38, SRZ ;  /* 0x0000000000267805 */ /* 0x000fe2000001ff00 */
        /* <DEDUP_REMOVED lines=13> */
[----:B------:R3:W-:Y:S01]  /*8640*/  STL [R1+0x5ac], R238 ;  /* 0x0005acee01007387 */ /* 0x0007e20000100800 */
[----:B------:R-:W-:Y:S01]  /*8650*/  SHF.R.S32.HI R18, RZ, 0x1f, R199 ;  /* 0x0000001fff127819 */ /* 0x000fe200000114c7 */
        /* <DEDUP_REMOVED lines=10> */
[----:B------:R-:W-:Y:S01]  /*8700*/  IMAD.SHL.U32 R199, R199, 0x8, RZ ;  /* 0x00000008c7c77824 */ /* 0x000fe200078e00ff */
[----:B------:R3:W-:Y:S01]  /*8710*/  STL [R1+0x5a0], R245 ;  /* 0x0005a0f501007387 */ /* 0x0007e20000100800 */
[--C-:B-1----:R-:W-:Y:S01]  /*8720*/  IMAD.X R239, R5, 0x1, R12.reuse, P0 ;  /* 0x0000000105ef7824 */ /* 0x102fe200000e060c */
[----:B------:R-:W-:Y:S01]  /*8730*/  IADD3 R247, P0, R2, R198, RZ ;  /* 0x000000c602f77210 */ /* 0x000fe20007f1e0ff */
[----:B------:R-:W-:Y:S01]  /*8740*/  IMAD.MOV.U32 R198, RZ, RZ, c[0x0][0x188] ;  /* 0x00006200ffc67624 */ /* 0x000fe200078e00ff */
[----:B------:R-:W-:Y:S01]  /*8750*/  SHF.R.S32.HI R14, RZ, 0x1f, R199 ;  /* 0x0000001fff0e7819 */ /* 0x000fe200000114c7 */
[----:B------:R1:W-:Y:S01]  /*8760*/  STL [R1+0x59c], R246 ;  /* 0x00059cf601007387 */ /* 0x0003e20000100800 */
[----:B--2---:R-:W-:Y:S01]  /*8770*/  IMAD.X R244, R3, 0x1, R12, P4 ;  /* 0x0000000103f47824 */ /* 0x004fe200020e060c */
[-C--:B------:R-:W-:Y:S01]  /*8780*/  IADD3 R248, P4, R0, R199.reuse, RZ ;  /* 0x000000c700f87210 */ /* 0x080fe20007f9e0ff */
[----:B------:R-:W-:Y:S01]  /*8790*/  IMAD R198, R198, 0x7, RZ ;  /* 0x00000007c6c67824 */ /* 0x000fe200078e02ff */
[----:B------:R2:W-:Y:S01]  /*87a0*/  STL [R1+0x598], R247 ;  /* 0x000598f701007387 */ /* 0x0005e20000100800 */
[----:B---3--:R-:W-:Y:S01]  /*87b0*/  IMAD.X R245, R5, 0x1, R20, P3 ;  /* 0x0000000105f57824 */ /* 0x008fe200018e0614 */
[----:B------:R-:W-:Y:S01]  /*87c0*/  IADD3 R249, P3, R2, R199, RZ ;  /* 0x000000c702f97210 */ /* 0x000fe20007f7e0ff */
[----:B------:R-:W-:Y:S01]  /*87d0*/  IMAD.MOV.U32 R199, RZ, RZ, c[0x0][0x188] ;  /* 0x00006200ffc77624 */ /* 0x000fe200078e00ff */
[----:B------:R3:W-:Y:S01]  /*87e0*/  STL [R1+0x594], R248 ;  /* 0x000594f801007387 */ /* 0x0007e20000100800 */
[----:B------:R-:W-:Y:S01]  /*87f0*/  SHF.R.S32.HI R12, RZ, 0x1f, R198 ;  /* 0x0000001fff0c7819 */ /* 0x000fe200000114c6 */
[----:B-1----:R-:W-:Y:S01]  /*8800*/  IMAD.X R246, R3, 0x1, R20, P6 ;  /* 0x0000000103f67824 */ /* 0x002fe200030e0614 */
[-C--:B------:R-:W-:Y:S01]  /*8810*/  IADD3 R250, P6, R0, R198.reuse, RZ ;  /* 0x000000c600fa7210 */ /* 0x080fe20007fde0ff */
[----:B------:R-:W-:Y:S01]  /*8820*/  IMAD R199, R199, 0x6, RZ ;  /* 0x00000006c7c77824 */ /* 0x000fe200078e02ff */
[----:B------:R1:W-:Y:S01]  /*8830*/  STL [R1+0x588], R249 ;  /* 0x000588f901007387 */ /* 0x0003e20000100800 */
        /* <DEDUP_REMOVED lines=8> */
[----:B------:R-:W-:Y:S01]  /*88c0*/  SHF.R.S32.HI R20, RZ, 0x1f, R199 ;  /* 0x0000001fff147819 */ /* 0x000fe200000114c7 */
[----:B-1----:R-:W-:Y:S01]  /*88d0*/  IMAD.X R249, R5, 0x1, R14, P4 ;  /* 0x0000000105f97824 */ /* 0x002fe200020e060e */
[----:B------:R-:W-:Y:S01]  /*88e0*/  CS2R R46, SRZ ;  /* 0x00000000002e7805 */ /* 0x000fe2000001ff00 */
[----:B------:R1:W-:Y:S01]  /*88f0*/  STL [R1+0x584], R252 ;  /* 0x000584fc01007387 */ /* 0x0003e20000100800 */
[----:B------:R-:W-:Y:S01]  /*8900*/  SHF.R.S32.HI R18, RZ, 0x1f, R198 ;  /* 0x0000001fff127819 */ /* 0x000fe200000114c6 */
[--C-:B--2---:R-:W-:Y:S01]  /*8910*/  IMAD.X R250, R3, 0x1, R16.reuse, P0 ;  /* 0x0000000103fa7824 */ /* 0x104fe200000e0610 */
[-C--:B------:R-:W-:Y:S01]  /*8920*/  IADD3 R13, P0, R0, R198.reuse, RZ ;  /* 0x000000c6000d7210 */ /* 0x080fe20007f1e0ff */
[----:B------:R-:W-:Y:S01]  /*8930*/  CS2R R48, SRZ ;  /* 0x0000000000307805 */ /* 0x000fe2000001ff00 */
[----:B------:R-:W-:Y:S01]  /*8940*/  CS2R R50, SRZ ;  /* 0x0000000000327805 */ /* 0x000fe2000001ff00 */
[----:B---3--:R-:W-:Y:S01]  /*8950*/  IMAD.X R251, R5, 0x1, R16, P1 ;  /* 0x0000000105fb7824 */ /* 0x008fe200008e0610 */
[----:B------:R-:W-:Y:S01]  /*8960*/  IADD3 R4, P1, R2, R199, RZ ;  /* 0x000000c702047210 */ /* 0x000fe20007f3e0ff */
[----:B------:R-:W-:Y:S01]  /*8970*/  IMAD.MOV.U32 R199, RZ, RZ, c[0x0][0x188] ;  /* 0x00006200ffc77624 */ /* 0x000fe200078e00ff */
[----:B------:R-:W-:Y:S01]  /*8980*/  CS2R R52, SRZ ;  /* 0x0000000000347805 */ /* 0x000fe2000001ff00 */
[----:B-1----:R-:W-:Y:S01]  /*8990*/  IMAD.X R252, R3, 0x1, R14, P3 ;  /* 0x0000000103fc7824 */ /* 0x002fe200018e060e */
[----:B------:R-:W-:Y:S01]  /*89a0*/  CS2R R54, SRZ ;  /* 0x0000000000367805 */ /* 0x000fe2000001ff00 */
[----:B------:R1:W-:Y:S01]  /*89b0*/  STL [R1+0x50], R4 ;  /* 0x0000500401007387 */ /* 0x0003e20000100800 */
[----:B------:R-:W-:Y:S01]  /*89c0*/  IMAD.SHL.U32 R199, R199, 0x4, RZ ;  /* 0x00000004c7c77824 */ /* 0x000fe200078e00ff */
[----:B------:R-:W-:Y:S01]  /*89d0*/  CS2R R242, SRZ ;  /* 0x0000000000f27805 */ /* 0x000fe2000001ff00 */
[----:B------:R-:W-:Y:S01]  /*89e0*/  IMAD.X R15, R3, 0x1, R20, P1 ;  /* 0x00000001030f7824 */ /* 0x000fe200008e0614 */
[----:B------:R-:W-:Y:S01]  /*89f0*/  STL [R1+0x54], R13 ;  /* 0x0000540d01007387 */ /* 0x000fe20000100800 */
[----:B------:R-:W-:Y:S01]  /*8a00*/  CS2R R192, SRZ ;  /* 0x0000000000c07805 */ /* 0x000fe2000001ff00 */
[-C--:B------:R-:W-:Y:S01]  /*8a10*/  IADD3 R14, P3, R0, R199.reuse, RZ ;  /* 0x000000c7000e7210 */ /* 0x080fe20007f7e0ff */
[----:B------:R-:W-:Y:S01]  /*8a20*/  CS2R R194, SRZ ;  /* 0x0000000000c27805 */ /* 0x000fe2000001ff00 */
[----:B------:R-:W-:Y:S01]  /*8a30*/  SHF.R.S32.HI R16, RZ, 0x1f, R199 ;  /* 0x0000001fff107819 */ /* 0x000fe200000114c7 */
[----:B------:R-:W-:Y:S01]  /*8a40*/  CS2R R144, SRZ ;  /* 0x0000000000907805 */ /* 0x000fe2000001ff00 */
[----:B-1----:R-:W-:Y:S01]  /*8a50*/  IADD3 R4, P4, R2, R198, RZ ;  /* 0x000000c602047210 */ /* 0x002fe20007f9e0ff */
[----:B------:R-:W-:Y:S01]  /*8a60*/  IMAD.MOV.U32 R198, RZ, RZ, c[0x0][0x188] ;  /* 0x00006200ffc67624 */ /* 0x000fe200078e00ff */
[----:B------:R-:W-:Y:S01]  /*8a70*/  CS2R R146, SRZ ;  /* 0x0000000000927805 */ /* 0x000fe2000001ff00 */
[----:B------:R-:W-:Y:S01]  /*8a80*/  CS2R R56, SRZ ;  /* 0x0000000000387805 */ /* 0x000fe2000001ff00 */
[----:B------:R-:W-:Y:S01]  /*8a90*/  CS2R R58, SRZ ;  /* 0x00000000003a7805 */ /* 0x000fe2000001ff00 */
[----:B------:R1:W-:Y:S01]  /*8aa0*/  STL [R1+0x58], R4 ;  /* 0x0000580401007387 */ /* 0x0003e20000100800 */
[----:B------:R-:W-:Y:S01]  /*8ab0*/  IMAD R198, R198, 0x3, RZ ;  /* 0x00000003c6c67824 */ /* 0x000fe200078e02ff */
[----:B------:R-:W-:Y:S01]  /*8ac0*/  CS2R R60, SRZ ;  /* 0x00000000003c7805 */ /* 0x000fe2000001ff00 */
[----:B------:R-:W-:Y:S01]  /*8ad0*/  CS2R R62, SRZ ;  /* 0x00000000003e7805 */ /* 0x000fe2000001ff00 */
[----:B------:R2:W-:Y:S01]  /*8ae0*/  STL [R1+0x5c], R14 ;  /* 0x00005c0e01007387 */ /* 0x0005e20000100800 */
[----:B------:R-:W-:Y:S01]  /*8af0*/  CS2R R64, SRZ ;  /* 0x0000000000407805 */ /* 0x000fe2000001ff00 */
[----:B------:R-:W-:Y:S01]  /*8b00*/  CS2R R66, SRZ ;  /* 0x0000000000427805 */ /* 0x000fe2000001ff00 */
[----:B------:R-:W-:Y:S01]  /*8b10*/  CS2R R68, SRZ ;  /* 0x0000000000447805 */ /* 0x000fe2000001ff00 */
[----:B------:R-:W-:Y:S01]  /*8b20*/  CS2R R70, SRZ ;  /* 0x0000000000467805 */ /* 0x000fe2000001ff00 */
[----:B------:R-:W-:Y:S01]  /*8b30*/  CS2R R72, SRZ ;  /* 0x0000000000487805 */ /* 0x000fe2000001ff00 */
[----:B-1----:R-:W-:Y:S01]  /*8b40*/  IMAD.X R4, R5, 0x1, R12, P6 ;  /* 0x0000000105047824 */ /* 0x002fe200030e060c */
[----:B------:R-:W-:Y:S01]  /*8b50*/  IADD3 R13, P6, R2, R199, RZ ;  /* 0x000000c7020d7210 */ /* 0x000fe20007fde0ff */
[----:B------:R-:W-:Y:S01]  /*8b60*/  IMAD.MOV.U32 R199, RZ, RZ, c[0x0][0x188] ;  /* 0x00006200ffc77624 */ /* 0x000fe200078e00ff */
[----:B------:R-:W-:Y:S01]  /*8b70*/  CS2R R74, SRZ ;  /* 0x00000000004a7805 */ /* 0x000fe2000001ff00 */
[----:B--2---:R-:W-:Y:S01]  /*8b80*/  SHF.R.S32.HI R14, RZ, 0x1f, R198 ;  /* 0x0000001fff0e7819 */ /* 0x004fe200000114c6 */
[----:B------:R1:W-:Y:S01]  /*8b90*/  STL [R1+0x264], R4 ;  /* 0x0002640401007387 */ /* 0x0003e20000100800 */
[----:B------:R-:W-:Y:S01]  /*8ba0*/  IMAD.SHL.U32 R199, R199, 0x2, RZ ;  /* 0x00000002c7c77824 */ /* 0x000fe200078e00ff */
[----:B------:R-:W-:Y:S01]  /*8bb0*/  CS2R R228, SRZ ;  /* 0x0000000000e47805 */ /* 0x000fe2000001ff00 */
[----:B------:R-:W-:Y:S01]  /*8bc0*/  CS2R R230, SRZ ;  /* 0x0000000000e67805 */ /* 0x000fe2000001ff00 */
[----:B------:R2:W-:Y:S01]  /*8bd0*/  STL [R1+0x60], R13 ;  /* 0x0000600d01007387 */ /* 0x0005e20000100800 */
[----:B-1----:R-:W-:Y:S01]  /*8be0*/  IMAD.X R4, R3, 0x1, R12, P5 ;  /* 0x0000000103047824 */ /* 0x002fe200028e060c */
[----:B------:R-:W-:Y:S01]  /*8bf0*/  IADD3 R12, P5, R0, R198, RZ ;  /* 0x000000c6000c7210 */ /* 0x000fe20007fbe0ff */
[----:B--2---:R-:W-:-:S03]  /*8c00*/  IMAD.X R13, R5, 0x1, R20, P2 ;  /* 0x00000001050d7824 */ /* 0x004fc600010e0614 */
[----:B------:R1:W-:Y:S01]  /*8c10*/  STL [R1+0x268], R4 ;  /* 0x0002680401007387 */ /* 0x0003e20000100800 */
[----:B------:R-:W-:-:S03]  /*8c20*/  CS2R R20, SRZ ;  /* 0x0000000000147805 */ /* 0x000fc6000001ff00 */
[----:B------:R2:W-:Y:S04]  /*8c30*/  STL [R1+0x64], R12 ;  /* 0x0000640c01007387 */ /* 0x0005e80000100800 */
[----:B------:R3:W-:Y:S01]  /*8c40*/  STL [R1+0x26c], R13 ;  /* 0x00026c0d01007387 */ /* 0x0007e20000100800 */
[----:B-1----:R-:W-:Y:S01]  /*8c50*/  IADD3 R4, P2, R2, R198, RZ ;  /* 0x000000c602047210 */ /* 0x002fe20007f5e0ff */
[----:B------:R-:W-:Y:S01]  /*8c60*/  IMAD.MOV.U32 R198, RZ, RZ, 0x1f ;  /* 0x0000001fffc67424 */ /* 0x000fe200078e00ff */
[----:B--2---:R-:W-:-:S03]  /*8c70*/  SHF.R.S32.HI R12, RZ, 0x1f, R199 ;  /* 0x0000001fff0c7819 */ /* 0x004fc600000114c7 */
[----:B------:R1:W-:Y:S01]  /*8c80*/  STL [R1+0x68], R4 ;  /* 0x0000680401007387 */ /* 0x0003e20000100800 */
[----:B------:R-:W-:Y:S01]  /*8c90*/  IADD3 R198, R198, c[0x0][0x180], RZ ;  /* 0x00006000c6c67a10 */ /* 0x000fe20007ffe0ff */
[----:B---3--:R-:W-:Y:S02]  /*8ca0*/  IMAD.X R13, R5, 0x1, R18, P0 ;  /* 0x00000001050d7824 */ /* 0x008fe400000e0612 */
[----:B------:R2:W-:Y:S01]  /*8cb0*/  STL [R1+0x270], R15 ;  /* 0x0002700f01007387 */ /* 0x0005e20000100800 */
[-C--:B-1----:R-:W-:Y:S02]  /*8cc0*/  IADD3 R4, P1, R0, R199.reuse, RZ ;  /* 0x000000c700047210 */ /* 0x082fe40007f3e0ff */
[----:B--2---:R-:W-:-:S03]  /*8cd0*/  IADD3 R15, P0, R2, R199, RZ ;  /* 0x000000c7020f7210 */ /* 0x004fc60007f1e0ff */
[----:B------:R1:W-:Y:S04]  /*8ce0*/  STL [R1+0x6c], R4 ;  /* 0x00006c0401007387 */ /* 0x0003e80000100800 */
[----:B------:R2:W-:Y:S04]  /*8cf0*/  STL [R1+0x274], R13 ;  /* 0x0002740d01007387 */ /* 0x0005e80000100800 */
[----:B------:R3:W-:Y:S01]  /*8d00*/  STL [R1+0x80], R15 ;  /* 0x0000800f01007387 */ /* 0x0007e20000100800 */
[----:B-1----:R-:W-:-:S03]  /*8d10*/  IMAD.X R4, R3, 0x1, R18, P4 ;  /* 0x0000000103047824 */ /* 0x002fc600020e0612 */
[----:B------:R-:W1:Y:S01]  /*8d20*/  S2R R199, SR_TID.X ;  /* 0x0000000000c77919 */ /* 0x000e620000002100 */
[----:B------:R-:W-:Y:S01]  /*8d30*/  CS2R R18, SRZ ;  /* 0x0000000000127805 */ /* 0x000fe2000001ff00 */
[----:B--2---:R-:W-:Y:S02]  /*8d40*/  IADD3 R13, P4, R0, c[0x0][0x188], RZ ;  /* 0x00006200000d7a10 */ /* 0x004fe40007f9e0ff */
[----:B------:R2:W-:Y:S01]  /*8d50*/  STL [R1+0x278], R4 ;  /* 0x0002780401007387 */ /* 0x0005e20000100800 */
[----:B---3--:R-:W-:-:S03]  /*8d60*/  IMAD.X R15, R5, 0x1, R16, P3 ;  /* 0x00000001050f7824 */ /* 0x008fc600018e0610 */
[----:B------:R3:W-:Y:S04]  /*8d70*/  STL [R1+0x84], R13 ;  /* 0x0000840d01007387 */ /* 0x0007e80000100800 */
[----:B------:R4:W-:Y:S01]  /*8d80*/  STL [R1+0x27c], R15 ;  /* 0x00027c0f01007387 */ /* 0x0009e20000100800 */
[C---:B--2---:R-:W-:Y:S02]  /*8d90*/  IADD3 R4, P3, R2.reuse, c[0x0][0x188], RZ ;  /* 0x0000620002047a10 */ /* 0x044fe40007f7e0ff */
[----:B------:R-:W-:Y:S01]  /*8da0*/  SHF.L.U64.HI R2, R2, 0x2, R3 ;  /* 0x0000000202027819 */ /* 0x000fe20000010203 */
[----:B---3--:R-:W-:Y:S02]  /*8db0*/  IMAD.X R13, R3, 0x1, R16, P6 ;  /* 0x00000001030d7824 */ /* 0x008fe400030e0610 */
[----:B------:R2:W-:Y:S01]  /*8dc0*/  STL [R1+0x88], R4 ;  /* 0x0000880401007387 */ /* 0x0005e20000100800 */
[----:B----4-:R-:W-:-:S03]  /*8dd0*/  IMAD.X R15, R5, 0x1, R14, P5 ;  /* 0x00000001050f7824 */ /* 0x010fc600028e060e */
[----:B------:R3:W-:Y:S04]  /*8de0*/  STL [R1+0x280], R13 ;  /* 0x0002800d01007387 */ /* 0x0007e80000100800 */
[----:B------:R-:W-:Y:S01]  /*8df0*/  STL [R1+0x500], R15 ;  /* 0x0005000f01007387 */ /* 0x000fe20000100800 */
[----:B--2---:R-:W-:Y:S02]  /*8e00*/  IMAD.X R4, R3, 0x1, R14, P2 ;  /* 0x0000000103047824 */ /* 0x004fe400010e060e */
[----:B---3--:R-:W-:-:S03]  /*8e10*/  IMAD.X R13, R5, 0x1, R12, P1 ;  /* 0x00000001050d7824 */ /* 0x008fc600008e060c */
[----:B------:R2:W-:Y:S01]  /*8e20*/  STL [R1+0x504], R4 ;  /* 0x0005040401007387 */ /* 0x0005e20000100800 */
[----:B------:R-:W-:-:S03]  /*8e30*/  IMAD.X R12, R3, 0x1, R12, P0 ;  /* 0x00000001030c7824 */ /* 0x000fc600000e060c */
[----:B------:R3:W-:Y:S04]  /*8e40*/  STL [R1+0x508], R13 ;  /* 0x0005080d01007387 */ /* 0x0007e80000100800 */
[----:B------:R4:W-:Y:S01]  /*8e50*/  STL [R1+0x570], R12 ;  /* 0x0005700c01007387 */ /* 0x0009e20000100800 */
[----:B--2---:R-:W-:Y:S01]  /*8e60*/  SHF.L.U64.HI R4, R0, 0x2, R5 ;  /* 0x0000000200047819 */ /* 0x004fe20000010205 */
[----:B------:R-:W-:Y:S02]  /*8e70*/  IMAD.X R0, R5, 0x1, R241, P4 ;  /* 0x0000000105007824 */ /* 0x000fe400020e06f1 */
[----:B-1----:R-:W-:Y:S01]  /*8e80*/  IMAD.SHL.U32 R5, R199, 0x2, RZ ;  /* 0x00000002c7057824 */ /* 0x002fe200078e00ff */
[----:B---3--:R-:W-:Y:S01]  /*8e90*/  SHF.R.S32.HI R13, RZ, 0x1f, R196 ;  /* 0x0000001fff0d7819 */ /* 0x008fe200000114c4 */
[----:B------:R1:W-:Y:S01]  /*8ea0*/  STL [R1+0x54c], R4 ;  /* 0x00054c0401007387 */ /* 0x0003e20000100800 */
[----:B----4-:R-:W-:-:S03]  /*8eb0*/  IMAD.MOV.U32 R12, RZ, RZ, 0xc ;  /* 0x0000000cff0c7424 */ /* 0x010fc600078e00ff */
[----:B------:R2:W-:Y:S01]  /*8ec0*/  STL [R1+0x574], R0 ;  /* 0x0005740001007387 */ /* 0x0005e20000100800 */
[----:B------:R-:W-:Y:S02]  /*8ed0*/  IMAD R15, R13, 0xc, RZ ;  /* 0x0000000c0d0f7824 */ /* 0x000fe400078e02ff */
[----:B-1----:R-:W-:Y:S02]  /*8ee0*/  IMAD.X R4, R3, 0x1, R241, P3 ;  /* 0x0000000103047824 */ /* 0x002fe400018e06f1 */
[----:B------:R-:W-:Y:S01]  /*8ef0*/  CS2R R240, SRZ ;  /* 0x0000000000f07805 */ /* 0x000fe2000001ff00 */
[----:B--2---:R-:W-:Y:S02]  /*8f00*/  SHF.R.S32.HI R0, RZ, 0x1f, R198 ;  /* 0x0000001fff007819 */ /* 0x004fe400000114c6 */
[----:B------:R1:W-:Y:S02]  /*8f10*/  STL [R1+0x578], R4 ;  /* 0x0005780401007387 */ /* 0x0003e40000100800 */
[----:B------:R-:W-:-:S02]  /*8f20*/  LEA.HI R16, R0, R198, RZ, 0x5 ;  /* 0x000000c600107211 */ /* 0x000fc400078f28ff */
[----:B------:R2:W-:Y:S01]  /*8f30*/  STL [R1+0x544], R2 ;  /* 0x0005440201007387 */ /* 0x0005e20000100800 */
[----:B-1----:R-:W-:Y:S02]  /*8f40*/  SHF.R.S32.HI R4, RZ, 0x1f, R197 ;  /* 0x0000001fff047819 */ /* 0x002fe400000114c5 */
[----:B--2---:R-:W-:-:S03]  /*8f50*/  LOP3.LUT R2, R199, 0x7, RZ, 0xc0, !PT ;  /* 0x00000007c7027812 */ /* 0x004fc600078ec0ff */
[----:B------:R-:W-:Y:S02]  /*8f60*/  IMAD R17, R4, 0xc, RZ ;  /* 0x0000000c04117824 */ /* 0x000fe400078e02ff */
[----:B------:R-:W-:Y:S02]  /*8f70*/  IMAD R14, R2, 0x90, RZ ;  /* 0x00000090020e7824 */ /* 0x000fe400078e02ff */
[----:B------:R-:W-:-:S03]  /*8f80*/  IMAD.WIDE.U32 R2, R196, R12, c[0x0][0x168] ;  /* 0x00005a00c4027625 */ /* 0x000fc600078e000c */
[----:B------:R-:W-:Y:S01]  /*8f90*/  LOP3.LUT R4, R14, 0x30, R5, 0x78, !PT ;  /* 0x000000300e047812 */ /* 0x000fe200078e7805 */
[----:B------:R-:W-:Y:S02]  /*8fa0*/  IMAD.WIDE.U32 R12, R197, R12, c[0x0][0x160] ;  /* 0x00005800c50c7625 */ /* 0x000fe400078e000c */
[----:B------:R-:W-:Y:S02]  /*8fb0*/  CS2R R196, SRZ ;  /* 0x0000000000c47805 */ /* 0x000fe4000001ff00 */
[----:B------:R-:W-:Y:S01]  /*8fc0*/  IMAD.MOV.U32 R5, RZ, RZ, R2 ;  /* 0x000000ffff057224 */ /* 0x000fe200078e0002 */
[----:B------:R1:W-:Y:S01]  /*8fd0*/  STL [R1+0x120], R4 ;  /* 0x0001200401007387 */ /* 0x0003e20000100800 */
[----:B------:R-:W-:Y:S02]  /*8fe0*/  IMAD.IADD R0, R3, 0x1, R15 ;  /* 0x0000000103007824 */ /* 0x000fe400078e020f */
[----:B------:R-:W-:Y:S01]  /*8ff0*/  IMAD.IADD R2, R13, 0x1, R17 ;  /* 0x000000010d027824 */ /* 0x000fe200078e0211 */
[----:B------:R-:W-:Y:S01]  /*9000*/  STL [R1+0x244], RZ ;  /* 0x000244ff01007387 */ /* 0x000fe20000100800 */
[----:B------:R-:W-:Y:S01]  /*9010*/  IMAD.MOV.U32 R3, RZ, RZ, R12 ;  /* 0x000000ffff037224 */ /* 0x000fe200078e000c */
[----:B------:R-:W-:Y:S01]  /*9020*/  CS2R R14, SRZ ;  /* 0x00000000000e7805 */ /* 0x000fe2000001ff00 */
[----:B------:R-:W-:Y:S01]  /*9030*/  IMAD.MOV.U32 R13, RZ, RZ, 0x2 ;  /* 0x00000002ff0d7424 */ /* 0x000fe200078e00ff */
[----:B------:R-:W-:Y:S01]  /*9040*/  CS2R R16, SRZ ;  /* 0x0000000000107805 */ /* 0x000fe2000001ff00 */
[----:B------:R-:W-:-:S02]  /*9050*/  IMAD.MOV.U32 R12, RZ, RZ, -0x1 ;  /* 0xffffffffff0c7424 */ /* 0x000fc400078e00ff */
[----:B-1----:R-:W-:Y:S02]  /*9060*/  IMAD.SHL.U32 R4, R199, 0x20, RZ ;  /* 0x00000020c7047824 */ /* 0x002fe400078e00ff */
[----:B------:R-:W-:-:S03]  /*9070*/  CS2R R198, SRZ ;  /* 0x0000000000c67805 */ /* 0x000fc6000001ff00 */
[----:B------:R-:W-:Y:S04]  /*9080*/  STL [R1+0x57c], R4 ;  /* 0x00057c0401007387 */ /* 0x000fe80000100800 */
[----:B------:R-:W-:Y:S04]  /*9090*/  STL [R1+0x230], R13 ;  /* 0x0002300d01007387 */ /* 0x000fe80000100800 */
[----:B------:R1:W-:Y:S04]  /*90a0*/  STL [R1+0x234], R12 ;  /* 0x0002340c01007387 */ /* 0x0003e80000100800 */
[----:B------:R-:W-:Y:S04]  /*90b0*/  STL [R1+0x10], RZ ;  /* 0x000010ff01007387 */ /* 0x000fe80000100800 */
[----:B------:R-:W-:Y:S01]  /*90c0*/  STL [R1+0x14], RZ ;  /* 0x000014ff01007387 */ /* 0x000fe20000100800 */
[----:B-1----:R-:W-:-:S03]  /*90d0*/  CS2R R12, SRZ ;  /* 0x00000000000c7805 */ /* 0x002fc6000001ff00 */
[----:B------:R-:W-:Y:S04]  /*90e0*/  STL [R1+0x18], RZ ;  /* 0x000018ff01007387 */ /* 0x000fe80000100800 */
        /* <DEDUP_REMOVED lines=49> */
[----:B------:R-:W-:Y:S04]  /*9400*/  STL [R1], RZ ;  /* 0x000000ff01007387 */ /* 0x000fe80000100800 */
        /* <DEDUP_REMOVED lines=11> */
[----:B------:R1:W-:Y:S04]  /*94c0*/  STL [R1+0x548], R78 ;  /* 0x0005484e01007387 */ /* 0x0003e80000100800 */
[----:B-1----:R-:W2:Y:S04]  /*94d0*/  LDL.LU R78, [R1+0x6ac] ;  /* 0x0006ac00014e7983 */ /* 0x002ea80000300800 */
[----:B------:R2:W-:Y:S02]  /*94e0*/  STL [R1+0x540], R77 ;  /* 0x0005404d01007387 */ /* 0x0005e40000100800 */
[----:B--2---:R-:W-:-:S02]  /*94f0*/  SHF.L.U64.HI R77, R78, 0x2, R81 ;  /* 0x000000024e4d7819 */ /* 0x004fc40000010251 */
[----:B------:R-:W2:Y:S04]  /*9500*/  LDL.LU R81, [R1+0x6a8] ;  /* 0x0006a80001517983 */ /* 0x000ea80000300800 */
[----:B------:R1:W-:Y:S02]  /*9510*/  STL [R1+0x53c], R77 ;  /* 0x00053c4d01007387 */ /* 0x0003e40000100800 */
[----:B-1----:R-:W-:Y:S01]  /*9520*/  IMAD.SHL.U32 R77, R78, 0x4, RZ ;  /* 0x000000044e4d7824 */ /* 0x002fe200078e00ff */
[C---:B------:R-:W-:Y:S02]  /*9530*/  SHF.L.U64.HI R78, R79.reuse, 0x2, R82 ;  /* 0x000000024f4e7819 */ /* 0x040fe40000010252 */
[----:B------:R-:W3:Y:S04]  /*9540*/  LDL.LU R82, [R1+0x6a4] ;  /* 0x0006a40001527983 */ /* 0x000ee80000300800 */
[----:B------:R1:W-:Y:S04]  /*9550*/  STL [R1+0x538], R77 ;  /* 0x0005384d01007387 */ /* 0x0003e80000100800 */
[----:B------:R4:W-:Y:S01]  /*9560*/  STL [R1+0x534], R78 ;  /* 0x0005344e01007387 */ /* 0x0009e20000100800 */
[----:B-1----:R-:W-:Y:S01]  /*9570*/  IMAD.SHL.U32 R77, R79, 0x4, RZ ;  /* 0x000000044f4d7824 */ /* 0x002fe200078e00ff */
[----:B----4-:R-:W-:-:S02]  /*9580*/  SHF.L.U64.HI R78, R80, 0x2, R83 ;  /* 0x00000002504e7819 */ /* 0x010fc40000010253 */
[----:B------:R-:W4:Y:S04]  /*9590*/  LDL.LU R83, [R1+0x6a0] ;  /* 0x0006a00001537983 */ /* 0x000f280000300800 */
[----:B------:R1:W-:Y:S04]  /*95a0*/  STL [R1+0x530], R77 ;  /* 0x0005304d01007387 */ /* 0x0003e80000100800 */
[----:B------:R-:W-:Y:S01]  /*95b0*/  STL [R1+0x52c], R78 ;  /* 0x00052c4e01007387 */ /* 0x000fe20000100800 */
[----:B-1----:R-:W-:Y:S01]  /*95c0*/  IMAD.SHL.U32 R77, R80, 0x4, RZ ;  /* 0x00000004504d7824 */ /* 0x002fe200078e00ff */
[----:B--2---:R-:W-:-:S02]  /*95d0*/  SHF.L.U64.HI R79, R81, 0x2, R76 ;  /* 0x00000002514f7819 */ /* 0x004fc4000001024c */
[----:B------:R-:W2:Y:S04]  /*95e0*/  LDL.LU R76, [R1+0x69c] ;  /* 0x00069c00014c7983 */ /* 0x000ea80000300800 */
[----:B------:R1:W-:Y:S04]  /*95f0*/  STL [R1+0x528], R77 ;  /* 0x0005284d01007387 */ /* 0x0003e80000100800 */
[----:B------:R-:W-:Y:S01]  /*9600*/  STL [R1+0x524], R79 ;  /* 0x0005244f01007387 */ /* 0x000fe20000100800 */
[----:B-1----:R-:W-:Y:S01]  /*9610*/  IMAD.SHL.U32 R77, R81, 0x4, RZ ;  /* 0x00000004514d7824 */ /* 0x002fe200078e00ff */
[----:B---3--:R-:W-:-:S02]  /*9620*/  SHF.L.U64.HI R78, R82, 0x2, R84 ;  /* 0x00000002524e7819 */ /* 0x008fc40000010254 */
[----:B------:R-:W3:Y:S04]  /*9630*/  LDL.LU R84, [R1+0x698] ;  /* 0x0006980001547983 */ /* 0x000ee80000300800 */
[----:B------:R1:W-:Y:S04]  /*9640*/  STL [R1+0x520], R77 ;  /* 0x0005204d01007387 */ /* 0x0003e80000100800 */
[----:B------:R4:W-:Y:S01]  /*9650*/  STL [R1+0x51c], R78 ;  /* 0x00051c4e01007387 */ /* 0x0009e20000100800 */
[----:B-1----:R-:W-:Y:S01]  /*9660*/  IMAD.SHL.U32 R77, R82, 0x4, RZ ;  /* 0x00000004524d7824 */ /* 0x002fe200078e00ff */
[----:B----4-:R-:W-:-:S02]  /*9670*/  SHF.L.U64.HI R79, R83, 0x2, R6 ;  /* 0x00000002534f7819 */ /* 0x010fc40000010206 */
[----:B------:R-:W4:Y:S01]  /*9680*/  LDL.LU R6, [R1+0x694] ;  /* 0x0006940001067983 */ /* 0x000f220000300800 */
[----:B------:R-:W-:-:S03]  /*9690*/  IMAD.SHL.U32 R78, R83, 0x4, RZ ;  /* 0x00000004534e7824 */ /* 0x000fc600078e00ff */
[----:B------:R2:W-:Y:S04]  /*96a0*/  STL [R1+0x518], R77 ;  /* 0x0005184d01007387 */ /* 0x0005e80000100800 */
[----:B------:R-:W-:Y:S01]  /*96b0*/  STL [R1+0x514], R79 ;  /* 0x0005144f01007387 */ /* 0x000fe20000100800 */
[----:B--2---:R-:W-:-:S03]  /*96c0*/  SHF.L.U64.HI R77, R76, 0x2, R7 ;  /* 0x000000024c4d7819 */ /* 0x004fc60000010207 */
[----:B------:R-:W2:Y:S01]  /*96d0*/  LDL.LU R7, [R1+0x690] ;  /* 0x0006900001077983 */ /* 0x000ea20000300800 */
[----:B------:R-:W-:-:S03]  /*96e0*/  IMAD.SHL.U32 R76, R76, 0x4, RZ ;  /* 0x000000044c4c7824 */ /* 0x000fc600078e00ff */
[----:B------:R3:W-:Y:S04]  /*96f0*/  STL [R1+0x510], R78 ;  /* 0x0005104e01007387 */ /* 0x0007e80000100800 */
[----:B------:R1:W-:Y:S01]  /*9700*/  STL [R1+0x50c], R77 ;  /* 0x00050c4d01007387 */ /* 0x0003e20000100800 */
[----:B---3--:R-:W-:-:S03]  /*9710*/  SHF.L.U64.HI R78, R84, 0x2, R8 ;  /* 0x00000002544e7819 */ /* 0x008fc60000010208 */
[----:B------:R-:W3:Y:S01]  /*9720*/  LDL.LU R8, [R1+0x68c] ;  /* 0x00068c0001087983 */ /* 0x000ee20000300800 */
[----:B-1----:R-:W-:-:S03]  /*9730*/  IMAD.SHL.U32 R77, R84, 0x4, RZ ;  /* 0x00000004544d7824 */ /* 0x002fc600078e00ff */
[----:B------:R4:W-:Y:S04]  /*9740*/  STL [R1+0x4fc], R76 ;  /* 0x0004fc4c01007387 */ /* 0x0009e80000100800 */
[----:B------:R-:W-:Y:S01]  /*9750*/  STL [R1+0x4f8], R78 ;  /* 0x0004f84e01007387 */ /* 0x000fe20000100800 */
[----:B----4-:R-:W-:-:S03]  /*9760*/  SHF.L.U64.HI R76, R6, 0x2, R9 ;  /* 0x00000002064c7819 */ /* 0x010fc60000010209 */
[----:B------:R-:W4:Y:S01]  /*9770*/  LDL.LU R9, [R1+0x688] ;  /* 0x0006880001097983 */ /* 0x000f220000300800 */
[----:B------:R-:W-:-:S03]  /*9780*/  IMAD.SHL.U32 R6, R6, 0x4, RZ ;  /* 0x0000000406067824 */ /* 0x000fc600078e00ff */
[----:B------:R2:W-:Y:S04]  /*9790*/  STL [R1+0x4f4], R77 ;  /* 0x0004f44d01007387 */ /* 0x0005e80000100800 */
[----:B------:R-:W-:Y:S01]  /*97a0*/  STL [R1+0x4f0], R76 ;  /* 0x0004f04c01007387 */ /* 0x000fe20000100800 */
[----:B--2---:R-:W-:-:S03]  /*97b0*/  SHF.L.U64.HI R77, R7, 0x2, R10 ;  /* 0x00000002074d7819 */ /* 0x004fc6000001020a */
[----:B------:R-:W2:Y:S04]  /*97c0*/  LDL.LU R10, [R1+0x684] ;  /* 0x00068400010a7983 */ /* 0x000ea80000300800 */
[----:B------:R1:W-:Y:S04]  /*97d0*/  STL [R1+0x4ec], R6 ;  /* 0x0004ec0601007387 */ /* 0x0003e80000100800 */
[----:B------:R-:W-:Y:S01]  /*97e0*/  STL [R1+0x4e8], R77 ;  /* 0x0004e84d01007387 */ /* 0x000fe20000100800 */
[----:B-1----:R-:W-:Y:S01]  /*97f0*/  IMAD.SHL.U32 R6, R7, 0x4, RZ ;  /* 0x0000000407067824 */ /* 0x002fe200078e00ff */
[----:B---3--:R-:W-:-:S02]  /*9800*/  SHF.L.U64.HI R76, R8, 0x2, R11 ;  /* 0x00000002084c7819 */ /* 0x008fc4000001020b */
[----:B------:R-:W3:Y:S04]  /*9810*/  LDL.LU R11, [R1+0x680] ;  /* 0x00068000010b7983 */ /* 0x000ee80000300800 */
[----:B------:R1:W-:Y:S04]  /*9820*/  STL [R1+0x4e4], R6 ;  /* 0x0004e40601007387 */ /* 0x0003e80000100800 */
[----:B------:R-:W-:Y:S01]  /*9830*/  STL [R1+0x4e0], R76 ;  /* 0x0004e04c01007387 */ /* 0x000fe20000100800 */
        /* <DEDUP_REMOVED lines=14> */
[----:B------:R-:W2:Y:S01]  /*9920*/  LDL.LU R81, [R1+0x10c] ;  /* 0x00010c0001517983 */ /* 0x000ea20000300800 */
[----:B-1----:R-:W-:-:S03]  /*9930*/  IMAD.SHL.U32 R6, R11, 0x4, RZ ;  /* 0x000000040b067824 */ /* 0x002fc600078e00ff */
[----:B------:R4:W-:Y:S04]  /*9940*/  STL [R1+0x4c8], R7 ;  /* 0x0004c80701007387 */ /* 0x0009e80000100800 */
[----:B------:R1:W-:Y:S01]  /*9950*/  STL [R1+0x4c4], R6 ;  /* 0x0004c40601007387 */ /* 0x0003e20000100800 */
[----:B----4-:R-:W-:-:S03]  /*9960*/  SHF.L.U64.HI R7, R85, 0x2, R87 ;  /* 0x0000000255077819 */ /* 0x010fc60000010257 */
[----:B------:R-:W4:Y:S01]  /*9970*/  LDL.LU R87, [R1+0x670] ;  /* 0x0006700001577983 */ /* 0x000f220000300800 */
[----:B-1----:R-:W-:-:S03]  /*9980*/  IMAD.SHL.U32 R6, R85, 0x4, RZ ;  /* 0x0000000455067824 */ /* 0x002fc600078e00ff */
[----:B------:R-:W2:Y:S04]  /*9990*/  LDL.LU R80, [R1+0x110] ;  /* 0x0001100001507983 */ /* 0x000ea80000300800 */
[----:B------:R3:W-:Y:S04]  /*99a0*/  STL [R1+0x4c0], R7 ;  /* 0x0004c00701007387 */ /* 0x0007e80000100800 */
[----:B------:R-:W2:Y:S04]  /*99b0*/  LDL.LU R79, [R1+0x114] ;  /* 0x00011400014f7983 */ /* 0x000ea80000300800 */
[----:B------:R1:W-:Y:S01]  /*99c0*/  STL [R1+0x4bc], R6 ;  /* 0x0004bc0601007387 */ /* 0x0003e20000100800 */
[C---:B---3--:R-:W-:Y:S01]  /*99d0*/  SHF.L.U64.HI R7, R86.reuse, 0x2, R89 ;  /* 0x0000000256077819 */ /* 0x048fe20000010259 */
[----:B-1----:R-:W-:-:S02]  /*99e0*/  IMAD.SHL.U32 R6, R86, 0x4, RZ ;  /* 0x0000000456067824 */ /* 0x002fc400078e00ff */
[----:B------:R-:W3:Y:S04]  /*99f0*/  LDL.LU R89, [R1+0x66c] ;  /* 0x00066c0001597983 */ /* 0x000ee80000300800 */
[----:B------:R-:W3:Y:S04]  /*9a00*/  LDL.LU R78, [R1+0x118] ;  /* 0x00011800014e7983 */ /* 0x000ee80000300800 */
[----:B------:R2:W-:Y:S04]  /*9a10*/  STL [R1+0x4b8], R7 ;  /* 0x0004b80701007387 */ /* 0x0005e80000100800 */
[----:B------:R-:W3:Y:S04]  /*9a20*/  LDL.LU R77, [R1+0x124] ;  /* 0x00012400014d7983 */ /* 0x000ee80000300800 */
[----:B------:R1:W-:Y:S01]  /*9a30*/  STL [R1+0x4b4], R6 ;  /* 0x0004b40601007387 */ /* 0x0003e20000100800 */
[----:B----4-:R-:W-:-:S03]  /*9a40*/  SHF.L.U64.HI R8, R87, 0x2, R90 ;  /* 0x0000000257087819 */ /* 0x010fc6000001025a */
[----:B------:R-:W4:Y:S01]  /*9a50*/  LDL.LU R90, [R1+0x668] ;  /* 0x00066800015a7983 */ /* 0x000f220000300800 */
[----:B--2---:R-:W-:-:S03]  /*9a60*/  SHF.L.U64.HI R7, R88, 0x2, R91 ;  /* 0x0000000258077819 */ /* 0x004fc6000001025b */
[----:B------:R-:W-:Y:S04]  /*9a70*/  STL [R1+0x4b0], R8 ;  /* 0x0004b00801007387 */ /* 0x000fe80000100800 */
[----:B------:R-:W2:Y:S01]  /*9a80*/  LDL.LU R91, [R1+0x664] ;  /* 0x00066400015b7983 */ /* 0x000ea20000300800 */
[----:B-1----:R-:W-:-:S05]  /*9a90*/  IMAD.SHL.U32 R6, R87, 0x4, RZ ;  /* 0x0000000457067824 */ /* 0x002fca00078e00ff */
[----:B------:R1:W-:Y:S04]  /*9aa0*/  STL [R1+0x4ac], R6 ;  /* 0x0004ac0601007387 */ /* 0x0003e80000100800 */
[----:B------:R-:W-:Y:S01]  /*9ab0*/  STL [R1+0x4a8], R7 ;  /* 0x0004a80701007387 */ /* 0x000fe20000100800 */
[----:B-1----:R-:W-:Y:S01]  /*9ac0*/  IMAD.SHL.U32 R6, R88, 0x4, RZ ;  /* 0x0000000458067824 */ /* 0x002fe200078e00ff */
[C---:B---3--:R-:W-:Y:S02]  /*9ad0*/  SHF.L.U64.HI R8, R89.reuse, 0x2, R92 ;  /* 0x0000000259087819 */ /* 0x048fe4000001025c */
[----:B------:R-:W3:Y:S04]  /*9ae0*/  LDL.LU R92, [R1+0x660] ;  /* 0x00066000015c7983 */ /* 0x000ee80000300800 */
[----:B------:R1:W-:Y:S04]  /*9af0*/  STL [R1+0x4a4], R6 ;  /* 0x0004a40601007387 */ /* 0x0003e80000100800 */
[----:B------:R2:W-:Y:S01]  /*9b00*/  STL [R1+0x4a0], R8 ;  /* 0x0004a00801007387 */ /* 0x0005e20000100800 */
[----:B-1----:R-:W-:Y:S01]  /*9b10*/  IMAD.SHL.U32 R6, R89, 0x4, RZ ;  /* 0x0000000459067824 */ /* 0x002fe200078e00ff */
[----:B----4-:R-:W-:-:S02]  /*9b20*/  SHF.L.U64.HI R7, R90, 0x2, R93 ;  /* 0x000000025a077819 */ /* 0x010fc4000001025d */
[----:B------:R-:W4:Y:S04]  /*9b30*/  LDL.LU R93, [R1+0x65c] ;  /* 0x00065c00015d7983 */ /* 0x000f280000300800 */
[----:B------:R1:W-:Y:S01]  /*9b40*/  STL [R1+0x49c], R6 ;  /* 0x00049c0601007387 */ /* 0x0003e20000100800 */
        /* <DEDUP_REMOVED lines=16> */
[----:B--2---:R-:W-:-:S03]  /*9c50*/  SHF.L.U64.HI R7, R94, 0x2, R98 ;  /* 0x000000025e077819 */ /* 0x004fc60000010262 */
        /* <DEDUP_REMOVED lines=13> */
[----:B------:R1:W-:Y:S01]  /*9d30*/  STL [R1+0x468], R7 ;  /* 0x0004680701007387 */ /* 0x0003e20000100800 */
[----:B--2---:R-:W-:-:S03]  /*9d40*/  SHF.L.U64.HI R8, R98, 0x2, R104 ;  /* 0x0000000262087819 */ /* 0x004fc60000010268 */
[----:B------:R-:W2:Y:S01]  /*9d50*/  LDL.LU R104, [R1+0x640] ;  /* 0x0006400001687983 */ /* 0x000ea20000300800 */
[----:B-1----:R-:W-:Y:S02]  /*9d60*/  IMAD.SHL.U32 R6, R97, 0x4, RZ ;  /* 0x0000000461067824 */ /* 0x002fe400078e00ff */
[----:B------:R-:W-:-:S03]  /*9d70*/  IMAD.SHL.U32 R7, R98, 0x4, RZ ;  /* 0x0000000462077824 */ /* 0x000fc600078e00ff */
[----:B------:R3:W-:Y:S04]  /*9d80*/  STL [R1+0x464], R6 ;  /* 0x0004640601007387 */ /* 0x0007e80000100800 */
[----:B------:R1:W-:Y:S04]  /*9d90*/  STL [R1+0x460], R8 ;  /* 0x0004600801007387 */ /* 0x0003e80000100800 */
[----:B------:R-:W-:Y:S01]  /*9da0*/  STL [R1+0x45c], R7 ;  /* 0x00045c0701007387 */ /* 0x000fe20000100800 */
[C---:B---3--:R-:W-:Y:S01]  /*9db0*/  SHF.L.U64.HI R6, R100.reuse, 0x2, R81 ;  /* 0x0000000264067819 */ /* 0x048fe20000010251 */
[----:B-1----:R-:W-:-:S04]  /*9dc0*/  IMAD.SHL.U32 R8, R100, 0x4, RZ ;  /* 0x0000000464087824 */ /* 0x002fc800078e00ff */
[----:B------:R-:W-:Y:S04]  /*9dd0*/  STL [R1+0x458], R6 ;  /* 0x0004580601007387 */ /* 0x000fe80000100800 */
[----:B------:R1:W-:Y:S02]  /*9de0*/  STL [R1+0x454], R8 ;  /* 0x0004540801007387 */ /* 0x0003e40000100800 */
[----:B-1----:R-:W-:Y:S02]  /*9df0*/  SHF.L.U64.HI R8, R103, 0x2, R79 ;  /* 0x0000000267087819 */ /* 0x002fe4000001024f */
[C---:B----4-:R-:W-:Y:S01]  /*9e00*/  SHF.L.U64.HI R7, R101.reuse, 0x2, R80 ;  /* 0x0000000265077819 */ /* 0x050fe20000010250 */
[----:B------:R-:W-:-:S04]  /*9e10*/  IMAD.SHL.U32 R6, R101, 0x4, RZ ;  /* 0x0000000465067824 */ /* 0x000fc800078e00ff */
[----:B------:R1:W-:Y:S04]  /*9e20*/  STL [R1+0x450], R7 ;  /* 0x0004500701007387 */ /* 0x0003e80000100800 */
[----:B------:R2:W-:Y:S01]  /*9e30*/  STL [R1+0x44c], R6 ;  /* 0x00044c0601007387 */ /* 0x0005e20000100800 */
[----:B-1----:R-:W-:-:S03]  /*9e40*/  IMAD.SHL.U32 R7, R103, 0x4, RZ ;  /* 0x0000000467077824 */ /* 0x002fc600078e00ff */
[----:B------:R1:W-:Y:S01]  /*9e50*/  STL [R1+0x448], R8 ;  /* 0x0004480801007387 */ /* 0x0003e20000100800 */
[----:B--2---:R-:W-:-:S03]  /*9e60*/  SHF.L.U64.HI R6, R104, 0x2, R78 ;  /* 0x0000000268067819 */ /* 0x004fc6000001024e */
[----:B------:R2:W-:Y:S01]  /*9e70*/  STL [R1+0x444], R7 ;  /* 0x0004440701007387 */ /* 0x0005e20000100800 */
[----:B-1----:R-:W-:-:S03]  /*9e80*/  IMAD.SHL.U32 R8, R104, 0x4, RZ ;  /* 0x0000000468087824 */ /* 0x002fc600078e00ff */
[----:B------:R-:W-:Y:S01]  /*9e90*/  STL [R1+0x440], R6 ;  /* 0x0004400601007387 */ /* 0x000fe20000100800 */
[----:B--2---:R-:W-:-:S03]  /*9ea0*/  SHF.L.U64.HI R7, R96, 0x2, R77 ;  /* 0x0000000260077819 */ /* 0x004fc6000001024d */
[----:B------:R1:W-:Y:S04]  /*9eb0*/  STL [R1+0x43c], R8 ;  /* 0x00043c0801007387 */ /* 0x0003e80000100800 */
[----:B------:R2:W-:Y:S01]  /*9ec0*/  STL [R1+0x438], R7 ;  /* 0x0004380701007387 */ /* 0x0005e20000100800 */
[----:B-1----:R-:W-:-:S03]  /*9ed0*/  SHF.L.U64.HI R8, R99, 0x2, R106 ;  /* 0x0000000263087819 */ /* 0x002fc6000001026a */
[----:B------:R-:W3:Y:S01]  /*9ee0*/  LDL.LU R106, [R1+0x63c] ;  /* 0x00063c00016a7983 */ /* 0x000ee20000300800 */
[----:B------:R-:W-:Y:S01]  /*9ef0*/  IMAD.SHL.U32 R6, R96, 0x4, RZ ;  /* 0x0000000460067824 */ /* 0x000fe200078e00ff */
[----:B--2---:R-:W-:-:S04]  /*9f00*/  SHF.L.U64.HI R7, R102, 0x2, R107 ;  /* 0x0000000266077819 */ /* 0x004fc8000001026b */
[----:B------:R1:W-:Y:S04]  /*9f10*/  STL [R1+0x434], R6 ;  /* 0x0004340601007387 */ /* 0x0003e80000100800 */
[----:B------:R2:W-:Y:S04]  /*9f20*/  STL [R1+0x430], R8 ;  /* 0x0004300801007387 */ /* 0x0005e80000100800 */
[----:B------:R-:W4:Y:S01]  /*9f30*/  LDL.LU R107, [R1+0x638] ;  /* 0x00063800016b7983 */ /* 0x000f220000300800 */
[----:B-1----:R-:W-:Y:S01]  /*9f40*/  IMAD.SHL.U32 R6, R99, 0x4, RZ ;  /* 0x0000000463067824 */ /* 0x002fe200078e00ff */
[----:B--2---:R-:W-:-:S04]  /*9f50*/  SHF.L.U64.HI R8, R105, 0x2, R108 ;  /* 0x0000000269087819 */ /* 0x004fc8000001026c */
[----:B------:R1:W-:Y:S04]  /*9f60*/  STL [R1+0x42c], R6 ;  /* 0x00042c0601007387 */ /* 0x0003e80000100800 */
[----:B------:R3:W-:Y:S04]  /*9f70*/  STL [R1+0x428], R7 ;  /* 0x0004280701007387 */ /* 0x0007e80000100800 */
[----:B------:R-:W2:Y:S01]  /*9f80*/  LDL.LU R108, [R1+0x634] ;  /* 0x00063400016c7983 */ /* 0x000ea20000300800 */
[----:B-1----:R-:W-:-:S05]  /*9f90*/  IMAD.SHL.U32 R6, R102, 0x4, RZ ;  /* 0x0000000466067824 */ /* 0x002fca00078e00ff */
[----:B------:R1:W-:Y:S04]  /*9fa0*/  STL [R1+0x424], R6 ;  /* 0x0004240601007387 */ /* 0x0003e80000100800 */
[----:B------:R4:W-:Y:S01]  /*9fb0*/  STL [R1+0x420], R8 ;  /* 0x0004200801007387 */ /* 0x0009e20000100800 */
[----:B---3--:R-:W-:-:S03]  /*9fc0*/  SHF.L.U64.HI R7, R106, 0x2, R109 ;  /* 0x000000026a077819 */ /* 0x008fc6000001026d */
[----:B------:R-:W3:Y:S01]  /*9fd0*/  LDL.LU R109, [R1+0x630] ;  /* 0x00063000016d7983 */ /* 0x000ee20000300800 */
[----:B-1----:R-:W-:-:S05]  /*9fe0*/  IMAD.SHL.U32 R6, R105, 0x4, RZ ;  /* 0x0000000469067824 */ /* 0x002fca00078e00ff */
[----:B------:R1:W-:Y:S04]  /*9ff0*/  STL [R1+0x41c], R6 ;  /* 0x00041c0601007387 */ /* 0x0003e80000100800 */
[----:B------:R2:W-:Y:S01]  /*a000*/  STL [R1+0x418], R7 ;  /* 0x0004180701007387 */ /* 0x0005e20000100800 */
[----:B----4-:R-:W-:-:S03]  /*a010*/  SHF.L.U64.HI R8, R107, 0x2, R110 ;  /* 0x000000026b087819 */ /* 0x010fc6000001026e */
[----:B------:R-:W4:Y:S01]  /*a020*/  LDL.LU R110, [R1+0x62c] ;  /* 0x00062c00016e7983 */ /* 0x000f220000300800 */
[----:B-1----:R-:W-:-:S05]  /*a030*/  IMAD.SHL.U32 R6, R106, 0x4, RZ ;  /* 0x000000046a067824 */ /* 0x002fca00078e00ff */
[----:B------:R1:W-:Y:S04]  /*a040*/  STL [R1+0x414], R6 ;  /* 0x0004140601007387 */ /* 0x0003e80000100800 */
[----:B------:R3:W-:Y:S01]  /*a050*/  STL [R1+0x410], R8 ;  /* 0x0004100801007387 */ /* 0x0007e20000100800 */
[----:B--2---:R-:W-:-:S03]  /*a060*/  SHF.L.U64.HI R7, R108, 0x2, R111 ;  /* 0x000000026c077819 */ /* 0x004fc6000001026f */
        /* <DEDUP_REMOVED lines=186> */
[----:B-1----:R-:W-:Y:S02]  /*ac10*/  IMAD.SHL.U32 R6, R244, 0x4, RZ ;  /* 0x00000004f4067824 */ /* 0x002fe400078e00ff */
[----:B------:R-:W-:-:S03]  /*ac20*/  IMAD.SHL.U32 R7, R245, 0x4, RZ ;  /* 0x00000004f5077824 */ /* 0x000fc600078e00ff */
[----:B------:R4:W-:Y:S04]  /*ac30*/  STL [R1+0x2e4], R6 ;  /* 0x0002e40601007387 */ /* 0x0009e80000100800 */
[----:B------:R-:W-:Y:S01]  /*ac40*/  STL [R1+0x2e0], R8 ;  /* 0x0002e00801007387 */ /* 0x000fe20000100800 */
[----:B----4-:R-:W-:-:S03]  /*ac50*/  SHF.L.U64.HI R6, R246, 0x2, R251 ;  /* 0x00000002f6067819 */ /* 0x010fc600000102fb */
[----:B------:R-:W4:Y:S04]  /*ac60*/  LDL.LU R251, [R1+0x590] ;  /* 0x0005900001fb7983 */ /* 0x000f280000300800 */
[----:B------:R1:W-:Y:S04]  /*ac70*/  STL [R1+0x2dc], R7 ;  /* 0x0002dc0701007387 */ /* 0x0003e80000100800 */
[----:B------:R-:W4:Y:S04]  /*ac80*/  LDL.LU R94, [R1+0x264] ;  /* 0x00026400015e7983 */ /* 0x000f280000300800 */
[----:B------:R2:W-:Y:S01]  /*ac90*/  STL [R1+0x2d8], R6 ;  /* 0x0002d80601007387 */ /* 0x0005e20000100800 */
[----:B-1----:R-:W-:-:S05]  /*aca0*/  IMAD.SHL.U32 R7, R246, 0x4, RZ ;  /* 0x00000004f6077824 */ /* 0x002fca00078e00ff */
[----:B------:R-:W-:Y:S01]  /*acb0*/  STL [R1+0x2d4], R7 ;  /* 0x0002d40701007387 */ /* 0x000fe20000100800 */
[----:B--2---:R-:W-:-:S03]  /*acc0*/  SHF.L.U64.HI R6, R247, 0x2, R250 ;  /* 0x00000002f7067819 */ /* 0x004fc600000102fa */
[----:B------:R-:W4:Y:S04]  /*acd0*/  LDL.LU R250, [R1+0x58c] ;  /* 0x00058c0001fa7983 */ /* 0x000f280000300800 */
[----:B------:R-:W2:Y:S04]  /*ace0*/  LDL.LU R77, [R1+0x268] ;  /* 0x00026800014d7983 */ /* 0x000ea80000300800 */
[----:B------:R3:W-:Y:S02]  /*acf0*/  STL [R1+0x2d0], R6 ;  /* 0x0002d00601007387 */ /* 0x0007e40000100800 */
[----:B---3--:R-:W-:-:S02]  /*ad00*/  SHF.L.U64.HI R6, R248, 0x2, R249 ;  /* 0x00000002f8067819 */ /* 0x008fc400000102f9 */
[----:B------:R-:W3:Y:S01]  /*ad10*/  LDL.LU R249, [R1+0x588] ;  /* 0x0005880001f97983 */ /* 0x000ee20000300800 */
[----:B------:R-:W-:-:S05]  /*ad20*/  IMAD.SHL.U32 R7, R247, 0x4, RZ ;  /* 0x00000004f7077824 */ /* 0x000fca00078e00ff */
[----:B------:R1:W-:Y:S04]  /*ad30*/  STL [R1+0x2cc], R7 ;  /* 0x0002cc0701007387 */ /* 0x0003e80000100800 */
[----:B------:R-:W2:Y:S04]  /*ad40*/  LDL.LU R93, [R1+0x26c] ;  /* 0x00026c00015d7983 */ /* 0x000ea80000300800 */
[----:B------:R-:W2:Y:S04]  /*ad50*/  LDL.LU R92, [R1+0x270] ;  /* 0x00027000015c7983 */ /* 0x000ea80000300800 */
[----:B------:R1:W-:Y:S04]  /*ad60*/  STL [R1+0x2c8], R6 ;  /* 0x0002c80601007387 */ /* 0x0003e80000100800 */
[----:B------:R-:W2:Y:S04]  /*ad70*/  LDL.LU R91, [R1+0x50] ;  /* 0x00005000015b7983 */ /* 0x000ea80000300800 */
        /* <DEDUP_REMOVED lines=8> */
[----:B------:R-:W2:Y:S04]  /*ae00*/  LDL R9, [R1+0x500] ;  /* 0x0005000001097983 */ /* 0x000ea80000100800 */
[----:B------:R-:W2:Y:S01]  /*ae10*/  LDL.LU R8, [R1+0x64] ;  /* 0x0000640001087983 */ /* 0x000ea20000300800 */
[----:B------:R-:W-:-:S03]  /*ae20*/  IMAD.SHL.U32 R80, R248, 0x4, RZ ;  /* 0x00000004f8507824 */ /* 0x000fc600078e00ff */
[----:B-1----:R-:W2:Y:S04]  /*ae30*/  LDL R7, [R1+0x504] ;  /* 0x0005040001077983 */ /* 0x002ea80000100800 */
[----:B------:R-:W2:Y:S04]  /*ae40*/  LDL.LU R6, [R1+0x68] ;  /* 0x0000680001067983 */ /* 0x000ea80000300800 */
[----:B------:R-:W2:Y:S04]  /*ae50*/  LDL.LU R84, [R1+0x508] ;  /* 0x0005080001547983 */ /* 0x000ea80000300800 */
[----:B------:R-:W2:Y:S04]  /*ae60*/  LDL.LU R81, [R1+0x6c] ;  /* 0x00006c0001517983 */ /* 0x000ea80000300800 */
[----:B------:R-:W2:Y:S04]  /*ae70*/  LDL R76, [R1+0x570] ;  /* 0x00057000014c7983 */ /* 0x000ea80000100800 */
[----:B------:R-:W2:Y:S04]  /*ae80*/  LDL.LU R83, [R1+0x80] ;  /* 0x0000800001537983 */ /* 0x000ea80000300800 */
[----:B------:R-:W2:Y:S04]  /*ae90*/  LDL.LU R78, [R1+0x84] ;  /* 0x00008400014e7983 */ /* 0x000ea80000300800 */
[----:B------:R-:W2:Y:S04]  /*aea0*/  LDL R82, [R1+0x574] ;  /* 0x0005740001527983 */ /* 0x000ea80000100800 */
[----:B------:R1:W-:Y:S01]  /*aeb0*/  STL [R1+0x2c4], R80 ;  /* 0x0002c45001007387 */ /* 0x0003e20000100800 */
[----:B----4-:R-:W-:-:S02]  /*aec0*/  SHF.L.U64.HI R96, R250, 0x2, R94 ;  /* 0x00000002fa607819 */ /* 0x010fc4000001025e */
[C---:B---3--:R-:W-:Y:S02]  /*aed0*/  SHF.L.U64.HI R79, R249.reuse, 0x2, R252 ;  /* 0x00000002f94f7819 */ /* 0x048fe400000102fc */
[----:B------:R-:W3:Y:S04]  /*aee0*/  LDL.LU R252, [R1+0x584] ;  /* 0x0005840001fc7983 */ /* 0x000ee80000300800 */
[----:B-1----:R-:W4:Y:S04]  /*aef0*/  LDL.LU R80, [R1+0x578] ;  /* 0x0005780001507983 */ /* 0x002f280000300800 */
[----:B------:R1:W-:Y:S04]  /*af00*/  STL [R1+0x2c0], R79 ;  /* 0x0002c04f01007387 */ /* 0x0003e80000100800 */
[----:B-1----:R-:W4:Y:S01]  /*af10*/  LDL.LU R79, [R1+0x88] ;  /* 0x00008800014f7983 */ /* 0x002f220000300800 */
[----:B------:R-:W-:-:S05]  /*af20*/  IMAD.SHL.U32 R95, R249, 0x4, RZ ;  /* 0x00000004f95f7824 */ /* 0x000fca00078e00ff */
[----:B------:R2:W-:Y:S04]  /*af30*/  STL [R1+0x2bc], R95 ;  /* 0x0002bc5f01007387 */ /* 0x0005e80000100800 */
[----:B------:R-:W-:Y:S01]  /*af40*/  STL [R1+0x2b8], R96 ;  /* 0x0002b86001007387 */ /* 0x000fe20000100800 */
[----:B--2---:R-:W-:-:S03]  /*af50*/  SHF.L.U64.HI R95, R251, 0x2, R77 ;  /* 0x00000002fb5f7819 */ /* 0x004fc6000001024d */
[----:B------:R-:W2:Y:S01]  /*af60*/  LDL.LU R77, [R1+0x120] ;  /* 0x00012000014d7983 */ /* 0x000ea20000300800 */
[----:B------:R-:W-:-:S05]  /*af70*/  IMAD.SHL.U32 R94, R250, 0x4, RZ ;  /* 0x00000004fa5e7824 */ /* 0x000fca00078e00ff */
[----:B------:R1:W-:Y:S04]  /*af80*/  STL [R1+0x2b4], R94 ;  /* 0x0002b45e01007387 */ /* 0x0003e80000100800 */
[----:B------:R-:W-:Y:S01]  /*af90*/  STL [R1+0x2b0], R95 ;  /* 0x0002b05f01007387 */ /* 0x000fe20000100800 */
[----:B-1----:R-:W-:-:S05]  /*afa0*/  IMAD.SHL.U32 R94, R251, 0x4, RZ ;  /* 0x00000004fb5e7824 */ /* 0x002fca00078e00ff */
[----:B------:R1:W-:Y:S02]  /*afb0*/  STL [R1+0x2ac], R94 ;  /* 0x0002ac5e01007387 */ /* 0x0003e40000100800 */
[----:B-1----:R-:W-:Y:S02]  /*afc0*/  SHF.L.U64.HI R94, R91, 0x2, R92 ;  /* 0x000000025b5e7819 */ /* 0x002fe4000001025c */
[----:B------:R-:W-:Y:S02]  /*afd0*/  SHF.L.U64.HI R92, R89, 0x2, R90 ;  /* 0x00000002595c7819 */ /* 0x000fe4000001025a */
[----:B------:R-:W-:Y:S02]  /*afe0*/  SHF.L.U64.HI R90, R87, 0x2, R88 ;  /* 0x00000002575a7819 */ /* 0x000fe40000010258 */
[----:B------:R-:W-:Y:S02]  /*aff0*/  SHF.L.U64.HI R88, R85, 0x2, R86 ;  /* 0x0000000255587819 */ /* 0x000fe40000010256 */
[----:B------:R-:W-:-:S02]  /*b000*/  SHF.L.U64.HI R86, R10, 0x2, R11 ;  /* 0x000000020a567819 */ /* 0x000fc4000001020b */
[----:B------:R-:W-:Y:S02]  /*b010*/  SHF.L.U64.HI R11, R8, 0x2, R9 ;  /* 0x00000002080b7819 */ /* 0x000fe40000010209 */
[----:B------:R-:W-:Y:S02]  /*b020*/  SHF.L.U64.HI R9, R6, 0x2, R7 ;  /* 0x0000000206097819 */ /* 0x000fe40000010207 */
[----:B------:R-:W-:Y:S01]  /*b030*/  SHF.L.U64.HI R7, R81, 0x2, R84 ;  /* 0x0000000251077819 */ /* 0x000fe20000010254 */
[----:B------:R-:W-:Y:S01]  /*b040*/  CS2R R164, SRZ ;  /* 0x0000000000a47805 */ /* 0x000fe2000001ff00 */
[----:B------:R-:W-:Y:S01]  /*b050*/  CS2R R166, SRZ ;  /* 0x0000000000a67805 */ /* 0x000fe2000001ff00 */
[----:B------:R-:W-:Y:S01]  /*b060*/  CS2R R96, SRZ ;  /* 0x0000000000607805 */ /* 0x000fe2000001ff00 */
[----:B------:R-:W-:Y:S01]  /*b070*/  CS2R R98, SRZ ;  /* 0x0000000000627805 */ /* 0x000fe2000001ff00 */
[C---:B---3--:R-:W-:Y:S01]  /*b080*/  SHF.L.U64.HI R93, R252.reuse, 0x2, R93 ;  /* 0x00000002fc5d7819 */ /* 0x048fe2000001025d */
[----:B------:R-:W-:-:S04]  /*b090*/  IMAD.SHL.U32 R95, R252, 0x4, RZ ;  /* 0x00000004fc5f7824 */ /* 0x000fc800078e00ff */
[----:B------:R1:W-:Y:S04]  /*b0a0*/  STL [R1+0x2a8], R93 ;  /* 0x0002a85d01007387 */ /* 0x0003e80000100800 */
[----:B------:R-:W-:Y:S01]  /*b0b0*/  STL [R1+0x2a4], R95 ;  /* 0x0002a45f01007387 */ /* 0x000fe20000100800 */
[----:B-1----:R-:W-:Y:S02]  /*b0c0*/  IMAD.SHL.U32 R93, R91, 0x4, RZ ;  /* 0x000000045b5d7824 */ /* 0x002fe400078e00ff */
[----:B------:R-:W-:Y:S01]  /*b0d0*/  IMAD.SHL.U32 R91, R89, 0x4, RZ ;  /* 0x00000004595b7824 */ /* 0x000fe200078e00ff */
[----:B------:R-:W-:Y:S01]  /*b0e0*/  STL [R1+0x2a0], R94 ;  /* 0x0002a05e01007387 */ /* 0x000fe20000100800 */
[----:B------:R-:W-:Y:S02]  /*b0f0*/  IMAD.SHL.U32 R89, R87, 0x4, RZ ;  /* 0x0000000457597824 */ /* 0x000fe400078e00ff */
[----:B------:R-:W-:Y:S01]  /*b100*/  IMAD.SHL.U32 R87, R85, 0x4, RZ ;  /* 0x0000000455577824 */ /* 0x000fe200078e00ff */
[----:B------:R-:W-:Y:S01]  /*b110*/  STL [R1+0x29c], R93 ;  /* 0x00029c5d01007387 */ /* 0x000fe20000100800 */
[----:B------:R-:W-:-:S03]  /*b120*/  IMAD.SHL.U32 R85, R10, 0x4, RZ ;  /* 0x000000040a557824 */ /* 0x000fc600078e00ff */
[----:B------:R-:W-:Y:S01]  /*b130*/  STL [R1+0x298], R92 ;  /* 0x0002985c01007387 */ /* 0x000fe20000100800 */
[----:B------:R-:W-:-:S03]  /*b140*/  IMAD.SHL.U32 R10, R8, 0x4, RZ ;  /* 0x00000004080a7824 */ /* 0x000fc600078e00ff */
[----:B------:R-:W-:Y:S04]  /*b150*/  STL [R1+0x294], R91 ;  /* 0x0002945b01007387 */ /* 0x000fe80000100800 */
[----:B------:R-:W-:Y:S01]  /*b160*/  STL [R1+0x290], R90 ;  /* 0x0002905a01007387 */ /* 0x000fe20000100800 */
[----:B------:R-:W-:-:S03]  /*b170*/  IMAD.SHL.U32 R8, R6, 0x4, RZ ;  /* 0x0000000406087824 */ /* 0x000fc600078e00ff */
[----:B------:R-:W-:Y:S04]  /*b180*/  STL [R1+0x28c], R89 ;  /* 0x00028c5901007387 */ /* 0x000fe80000100800 */
[----:B------:R-:W-:Y:S01]  /*b190*/  STL [R1+0x288], R88 ;  /* 0x0002885801007387 */ /* 0x000fe20000100800 */
[----:B------:R-:W-:-:S03]  /*b1a0*/  IMAD.SHL.U32 R6, R81, 0x4, RZ ;  /* 0x0000000451067824 */ /* 0x000fc600078e00ff */
[----:B------:R-:W-:Y:S04]  /*b1b0*/  STL [R1+0x284], R87 ;  /* 0x0002845701007387 */ /* 0x000fe80000100800 */
[----:B------:R-:W-:Y:S04]  /*b1c0*/  STL [R1+0x280], R86 ;  /* 0x0002805601007387 */ /* 0x000fe80000100800 */
[----:B------:R-:W-:Y:S04]  /*b1d0*/  STL [R1+0x27c], R85 ;  /* 0x00027c5501007387 */ /* 0x000fe80000100800 */
[----:B------:R-:W-:Y:S04]  /*b1e0*/  STL [R1+0x278], R11 ;  /* 0x0002780b01007387 */ /* 0x000fe80000100800 */
[----:B------:R-:W-:Y:S04]  /*b1f0*/  STL [R1+0x274], R10 ;  /* 0x0002740a01007387 */ /* 0x000fe80000100800 */
[----:B------:R-:W-:Y:S04]  /*b200*/  STL [R1+0x270], R9 ;  /* 0x0002700901007387 */ /* 0x000fe80000100800 */
[----:B------:R1:W-:Y:S04]  /*b210*/  STL [R1+0x26c], R8 ;  /* 0x00026c0801007387 */ /* 0x0003e80000100800 */
[----:B------:R-:W-:Y:S04]  /*b220*/  STL [R1+0x268], R7 ;  /* 0x0002680701007387 */ /* 0x000fe80000100800 */
[----:B------:R3:W-:Y:S01]  /*b230*/  STL [R1+0x264], R6 ;  /* 0x0002640601007387 */ /* 0x0007e20000100800 */
[----:B-1----:R-:W-:-:S03]  /*b240*/  SHF.L.U64.HI R8, R83, 0x2, R76 ;  /* 0x0000000253087819 */ /* 0x002fc6000001024c */
[----:B------:R-:W1:Y:S01]  /*b250*/  S2R R81, SR_TID.X ;  /* 0x0000000000517919 */ /* 0x000e620000002100 */
[----:B---3--:R-:W-:-:S03]  /*b260*/  IMAD.SHL.U32 R6, R83, 0x4, RZ ;  /* 0x0000000453067824 */ /* 0x008fc600078e00ff */
[----:B------:R-:W-:Y:S01]  /*b270*/  STL [R1+0x260], R8 ;  /* 0x0002600801007387 */ /* 0x000fe20000100800 */
[----:B------:R-:W-:-:S03]  /*b280*/  SHF.L.U64.HI R7, R78, 0x2, R82 ;  /* 0x000000024e077819 */ /* 0x000fc60000010252 */
[----:B------:R3:W-:Y:S02]  /*b290*/  STL [R1+0x25c], R6 ;  /* 0x00025c0601007387 */ /* 0x0007e40000100800 */
[----:B---3--:R-:W-:Y:S02]  /*b2a0*/  IMAD.SHL.U32 R6, R78, 0x4, RZ ;  /* 0x000000044e067824 */ /* 0x008fe400078e00ff */
[----:B------:R-:W-:Y:S01]  /*b2b0*/  IMAD.MOV.U32 R78, RZ, RZ, 0x1f ;  /* 0x0000001fff4e7424 */ /* 0x000fe200078e00ff */
[----:B------:R3:W-:Y:S01]  /*b2c0*/  STL [R1+0x258], R7 ;  /* 0x0002580701007387 */ /* 0x0007e20000100800 */
[----:B----4-:R-:W-:-:S03]  /*b2d0*/  SHF.L.U64.HI R8, R79, 0x2, R80 ;  /* 0x000000024f087819 */ /* 0x010fc60000010250 */
[----:B------:R-:W-:Y:S01]  /*b2e0*/  IADD3 R78, R78, c[0x0][0x180], RZ ;  /* 0x000060004e4e7a10 */ /* 0x000fe20007ffe0ff */
[----:B---3--:R-:W-:-:S03]  /*b2f0*/  IMAD.SHL.U32 R7, R79, 0x4, RZ ;  /* 0x000000044f077824 */ /* 0x008fc600078e00ff */
[----:B------:R-:W-:-:S04]  /*b300*/  SHF.R.S32.HI R79, RZ, 0x1f, R78 ;  /* 0x0000001fff4f7819 */ /* 0x000fc8000001144e */
[----:B------:R-:W-:Y:S02]  /*b310*/  LEA.HI R79, R79, R78, RZ, 0x5 ;  /* 0x0000004e4f4f7211 */ /* 0x000fe400078f28ff */
[----:B------:R-:W3:Y:S01]  /*b320*/  S2R R78, SR_TID.X ;  /* 0x00000000004e7919 */ /* 0x000ee20000002100 */
[----:B-1----:R-:W-:-:S03]  /*b330*/  LOP3.LUT R81, R81, 0x3, RZ, 0xc0, !PT ;  /* 0x0000000351517812 */ /* 0x002fc600078ec0ff */
[----:B------:R1:W-:Y:S01]  /*b340*/  STL [R1+0x254], R6 ;  /* 0x0002540601007387 */ /* 0x0003e20000100800 */
[----:B------:R-:W-:Y:S02]  /*b350*/  IMAD.MOV.U32 R83, RZ, RZ, c[0x0][0x18c] ;  /* 0x00006300ff537624 */ /* 0x000fe400078e00ff */
[----:B------:R-:W-:Y:S02]  /*b360*/  IMAD.MOV.U32 R80, RZ, RZ, c[0x0][0x188] ;  /* 0x00006200ff507624 */ /* 0x000fe400078e00ff */
[----:B-1----:R-:W-:Y:S02]  /*b370*/  IMAD R6, R81, 0x420, RZ ;  /* 0x0000042051067824 */ /* 0x002fe400078e02ff */
[----:B------:R-:W-:Y:S02]  /*b380*/  IMAD.MOV.U32 R81, RZ, RZ, c[0x0][0x188] ;  /* 0x00006200ff517624 */ /* 0x000fe400078e00ff */
[----:B------:R-:W-:Y:S02]  /*b390*/  IMAD.SHL.U32 R83, R83, 0x20, RZ ;  /* 0x0000002053537824 */ /* 0x000fe400078e00ff */
[----:B------:R-:W-:-:S02]  /*b3a0*/  IMAD.SHL.U32 R81, R81, 0x20, RZ ;  /* 0x0000002051517824 */ /* 0x000fc400078e00ff */
[----:B------:R-:W-:Y:S02]  /*b3b0*/  IMAD.MOV.U32 R82, RZ, RZ, c[0x0][0x18c] ;  /* 0x00006300ff527624 */ /* 0x000fe400078e00ff */
[----:B------:R-:W-:Y:S01]  /*b3c0*/  IMAD.SHL.U32 R80, R80, 0x20, RZ ;  /* 0x0000002050507824 */ /* 0x000fe200078e00ff */
[----:B------:R-:W-:Y:S01]  /*b3d0*/  SHF.R.S32.HI R81, RZ, 0x1f, R81 ;  /* 0x0000001fff517819 */ /* 0x000fe20000011451 */
[----:B------:R-:W-:Y:S01]  /*b3e0*/  IMAD.SHL.U32 R82, R82, 0x20, RZ ;  /* 0x0000002052527824 */ /* 0x000fe200078e00ff */
[----:B------:R1:W-:Y:S01]  /*b3f0*/  STL [R1+0x250], R8 ;  /* 0x0002500801007387 */ /* 0x0003e20000100800 */
[----:B------:R-:W-:Y:S02]  /*b400*/  SHF.R.S32.HI R83, RZ, 0x1f, R83 ;  /* 0x0000001fff537819 */ /* 0x000fe40000011453 */
[----:B---3--:R-:W-:Y:S01]  /*b410*/  LOP3.LUT R6, R6, 0x5c, R78, 0x78, !PT ;  /* 0x0000005c06067812 */ /* 0x008fe200078e784e */
[----:B------:R3:W-:Y:S01]  /*b420*/  STL [R1+0x24c], R7 ;  /* 0x00024c0701007387 */ /* 0x0007e20000100800 */
[----:B------:R-:W-:-:S02]  /*b430*/  SHF.L.U64.HI R9, R82, 0x2, R83 ;  /* 0x0000000252097819 */ /* 0x000fc40000010253 */
[----:B-1----:R-:W-:Y:S02]  /*b440*/  SHF.R.S32.HI R8, RZ, 0x5, R79 ;  /* 0x00000005ff087819 */ /* 0x002fe4000001144f */
[----:B---3--:R-:W-:Y:S02]  /*b450*/  SHF.L.U64.HI R7, R80, 0x2, R81 ;  /* 0x0000000250077819 */ /* 0x008fe40000010251 */
[----:B--2---:R-:W-:Y:S02]  /*b460*/  LOP3.LUT R7, R77, 0x400, R4, 0xf8, !PT ;  /* 0x000004004d077812 */ /* 0x004fe400078ef804 */
[----:B------:R-:W-:Y:S01]  /*b470*/  IADD3 R9, R8, -0x3, RZ ;  /* 0xfffffffd08097810 */ /* 0x000fe20007ffe0ff */
[----:B------:R1:W5:Y:S01]  /*b480*/  LDL.LU R4, [R1+0x580] ;  /* 0x0005800001047983 */ /* 0x0003620000300800 */
[----:B------:R-:W-:Y:S02]  /*b490*/  LOP3.LUT R8, R6, 0x20, RZ, 0x3c, !PT ;  /* 0x0000002006087812 */ /* 0x000fe400078e3cff */
[----:B------:R-:W-:Y:S01]  /*b4a0*/  LOP3.LUT R6, R7, 0x40, RZ, 0x3c, !PT ;  /* 0x0000004007067812 */ /* 0x000fe200078e3cff */
[----:B------:R1:W-:Y:S04]  /*b4b0*/  STL [R1+0x248], R7 ;  /* 0x0002480701007387 */ /* 0x0003e80000100800 */
[----:B------:R1:W-:Y:S01]  /*b4c0*/  STL [R1+0x508], R6 ;  /* 0x0005080601007387 */ /* 0x0003e20000100800 */
        /* <DEDUP_REMOVED lines=9> */
[----:B-1----:R-:W-:-:S02]  /*b560*/  CS2R R94, SRZ ;  /* 0x00000000005e7805 */ /* 0x002fc4000001ff00 */
.L_x_2:
[----:B------:R-:W2:Y:S01]  /*b570*/  LDL.LU R6, [R1+0x234] ;  /* 0x0002340001067983 */ /* 0x000ea20000300800 */
[----:B------:R-:W-:-:S04]  /*b580*/  DEPBAR.LE SB0, 0x4 ;  /* 0x000081000000791a */ /* 0x000fc80000000000 */
[----:B-1----:R-:W3:Y:S04]  /*b590*/  LDL R8, [R1+0x248] ;  /* 0x0002480001087983 */ /* 0x002ee80000100800 */
[----:B------:R-:W1:Y:S04]  /*b5a0*/  S2R R7, SR_TID.X ;  /* 0x0000000000077919 */ /* 0x000e680000002100 */
[----:B------:R-:W4:Y:S04]  /*b5b0*/  S2R R10, SR_TID.X ;  /* 0x00000000000a7919 */ /* 0x000f280000002100 */
[----:B------:R-:W-:Y:S04]  /*b5c0*/  STL.64 [R1+0x640], R98 ;  /* 0x0006406201007387 */ /* 0x000fe80000100a00 */
[----:B------:R-:W-:Y:S04]  /*b5d0*/  STL.64 [R1+0x638], R96 ;  /* 0x0006386001007387 */ /* 0x000fe80000100a00 */
[----:B-----5:R-:W-:Y:S04]  /*b5e0*/  STL [R1+0x590], R4 ;  /* 0x0005900401007387 */ /* 0x020fe80000100800 */
[----:B------:R-:W-:Y:S01]  /*b5f0*/  STL [R1+0x58c], R3 ;  /* 0x00058c0301007387 */ /* 0x000fe20000100800 */
[----:B-1----:R-:W-:-:S03]  /*b600*/  LOP3.LUT R7, R7, 0x3, RZ, 0xc0, !PT ;  /* 0x0000000307077812 */ /* 0x002fc600078ec0ff */
[----:B------:R-:W-:Y:S02]  /*b610*/  STL [R1+0x588], R2 ;  /* 0x0005880201007387 */ /* 0x000fe40000100800 */
[C---:B------:R-:W-:Y:S02]  /*b620*/  IMAD R9, R7.reuse, 0x420, RZ ;  /* 0x0000042007097824 */ /* 0x040fe400078e02ff */
[----:B------:R-:W-:Y:S01]  /*b630*/  STL [R1+0x584], R5 ;  /* 0x0005840501007387 */ /* 0x000fe20000100800 */
[----:B------:R-:W-:Y:S02]  /*b640*/  IMAD R7, R7, 0x420, RZ ;  /* 0x0000042007077824 */ /* 0x000fe400078e02ff */
[--C-:B----4-:R-:W-:Y:S01]  /*b650*/  LOP3.LUT R9, R9, 0x5c, R10.reuse, 0x78, !PT ;  /* 0x0000005c09097812 */ /* 0x110fe200078e780a */
[----:B------:R1:W-:Y:S02]  /*b660*/  STL [R1+0x580], R0 ;  /* 0x0005800001007387 */ /* 0x0003e40000100800 */
[----:B------:R-:W-:-:S02]  /*b670*/  LOP3.LUT R7, R7, 0x5c, R10, 0x78, !PT ;  /* 0x0000005c07077812 */ /* 0x000fc400078e780a */
[----:B------:R-:W-:Y:S01]  /*b680*/  LOP3.LUT R9, R9, 0x20, RZ, 0x3c, !PT ;  /* 0x0000002009097812 */ /* 0x000fe200078e3cff */
[----:B------:R-:W-:Y:S01]  /*b690*/  BAR.SYNC.DEFER_BLOCKING 0x0 ;  /* 0x0000000000007b1d */ /* 0x000fe20000010000 */
[----:B--2---:R-:W-:-:S04]  /*b6a0*/  IADD3 R6, R6, 0x1, RZ ;  /* 0x0000000106067810 */ /* 0x004fc80007ffe0ff */
[----:B------:R-:W-:-:S04]  /*b6b0*/  ISETP.GT.AND P0, PT, R6, 0x2, PT ;  /* 0x000000020600780c */ /* 0x000fc80003f04270 */
[----:B-1----:R-:W-:-:S05]  /*b6c0*/  SEL R0, R6, RZ, !P0 ;  /* 0x000000ff06007207 */ /* 0x002fca0004000000 */
[C---:B------:R-:W-:Y:S01]  /*b6d0*/  IMAD R7, R0.reuse, 0x8000, R7 ;  /* 0x0000800000077824 */ /* 0x040fe200078e0207 */
[----:B------:R-:W-:Y:S01]  /*b6e0*/  STL [R1+0x234], R0 ;  /* 0x0002340001007387 */ /* 0x000fe20000100800 */
[C---:B------:R-:W-:Y:S02]  /*b6f0*/  IMAD R6, R0.reuse, 0x8000, R9 ;  /* 0x0000800000067824 */ /* 0x040fe400078e0209 */
[----:B---3--:R-:W-:Y:S01]  /*b700*/  IMAD R252, R0, 0x4000, R8 ;  /* 0x0000400000fc7824 */ /* 0x008fe200078e0208 */
[----:B------:R-:W-:Y:S04]  /*b710*/  LDS R124, [R7+0x100] ;  /* 0x00010000077c7984 */ /* 0x000fe80000000800 */
[----:B------:R-:W-:Y:S04]  /*b720*/  LDS R126, [R7+0x1100] ;  /* 0x00110000077e7984 */ /* 0x000fe80000000800 */
[----:B------:R-:W-:Y:S04]  /*b730*/  LDS R125, [R6+0x100] ;  /* 0x00010000067d7984 */ /* 0x000fe80000000800 */
[----:B------:R-:W-:Y:S04]  /*b740*/  LDS R127, [R6+0x1100] ;  /* 0x00110000067f7984 */ /* 0x000fe80000000800 */
[----:B------:R-:W1:Y:S04]  /*b750*/  LDSM.16.M88.4 R8, [R252+0x18000] ;  /* 0x01800000fc08783b */ /* 0x000e680000000200 */
[----:B------:R-:W-:Y:S04]  /*b760*/  LDS R120, [R7+0x180] ;  /* 0x0001800007787984 */ /* 0x000fe80000000800 */
[----:B------:R-:W-:Y:S04]  /*b770*/  LDS R122, [R7+0x1180] ;  /* 0x00118000077a7984 */ /* 0x000fe80000000800 */
[----:B------:R-:W-:Y:S04]  /*b780*/  LDS R121, [R6+0x180] ;  /* 0x0001800006797984 */ /* 0x000fe80000000800 */
[----:B------:R-:W2:Y:S04]  /*b790*/  LDS R123, [R6+0x1180] ;  /* 0x00118000067b7984 */ /* 0x000ea80000000800 */
[----:B------:R-:W-:Y:S04]  /*b7a0*/  LDS R116, [R7+0x200] ;  /* 0x0002000007747984 */ /* 0x000fe80000000800 */
[----:B------:R-:W-:Y:S04]  /*b7b0*/  LDS R118, [R7+0x1200] ;  /* 0x0012000007767984 */ /* 0x000fe80000000800 */
[----:B------:R-:W-:Y:S04]  /*b7c0*/  LDS R117, [R6+0x200] ;  /* 0x0002000006757984 */ /* 0x000fe80000000800 */
[----:B------:R-:W-:Y:S04]  /*b7d0*/  LDS R119, [R6+0x1200] ;  /* 0x0012000006777984 */ /* 0x000fe80000000800 */
[----:B------:R-:W-:Y:S04]  /*b7e0*/  LDS R112, [R7+0x280] ;  /* 0x0002800007707984 */ /* 0x000fe80000000800 */
[----:B------:R-:W-:Y:S01]  /*b7f0*/  LDS R114, [R7+0x1280] ;  /* 0x0012800007727984 */ /* 0x000fe20000000800 */
[-C--:B-1----:R-:W-:Y:S03]  /*b800*/  HMMA.1688.F32.TF32 R172, R124, R8.reuse, R172 ;  /* 0x000000087cac723c */ /* 0x082fe600000810ac */
[----:B------:R-:W-:Y:S04]  /*b810*/  LDS R113, [R6+0x280] ;  /* 0x0002800006717984 */ /* 0x000fe80000000800 */
[----:B------:R-:W-:Y:S04]  /*b820*/  LDS R115, [R6+0x1280] ;  /* 0x0012800006737984 */ /* 0x000fe80000000800 */
[----:B------:R-:W-:Y:S04]  /*b830*/  LDS R128, [R7+0x80] ;  /* 0x0000800007807984 */ /* 0x000fe80000000800 */
[----:B------:R-:W-:Y:S01]  /*b840*/  LDS R130, [R7+0x1080] ;  /* 0x0010800007827984 */ /* 0x000fe20000000800 */
[----:B--2---:R-:W-:Y:S03]  /*b850*/  HMMA.1688.F32.TF32 R96, R120, R8, R188 ;  /* 0x000000087860723c */ /* 0x004fe600000810bc */
[----:B------:R-:W-:Y:S04]  /*b860*/  LDS R129, [R6+0x80] ;  /* 0x0000800006817984 */ /* 0x000fe80000000800 */
[----:B------:R-:W1:Y:S04]  /*b870*/  LDS R131, [R6+0x1080] ;  /* 0x0010800006837984 */ /* 0x000e680000000800 */
[----:B------:R-:W-:Y:S04]  /*b880*/  LDS R108, [R7+0x300] ;  /* 0x00030000076c7984 */ /* 0x000fe80000000800 */
[----:B------:R-:W-:Y:S04]  /*b890*/  LDS R110, [R7+0x1300] ;  /* 0x00130000076e7984 */ /* 0x000fe80000000800 */
[----:B------:R-:W-:Y:S04]  /*b8a0*/  LDS R109, [R6+0x300] ;  /* 0x00030000066d7984 */ /* 0x000fe80000000800 */
[----:B------:R-:W2:Y:S01]  /*b8b0*/  LDS R111, [R6+0x1300] ;  /* 0x00130000066f7984 */ /* 0x000ea20000000800 */
[----:B------:R-:W-:-:S02]  /*b8c0*/  IMAD.MOV.U32 R5, RZ, RZ, R98 ;  /* 0x000000ffff057224 */ /* 0x000fc400078e0062 */
[----:B------:R-:W-:Y:S01]  /*b8d0*/  IMAD.MOV.U32 R0, RZ, RZ, R99 ;  /* 0x000000ffff007224 */ /* 0x000fe200078e0063 */
[----:B------:R-:W-:Y:S04]  /*b8e0*/  LDS R104, [R7+0x380] ;  /* 0x0003800007687984 */ /* 0x000fe80000000800 */
[----:B------:R-:W-:Y:S04]  /*b8f0*/  LDS R106, [R7+0x1380] ;  /* 0x00138000076a7984 */ /* 0x000fe80000000800 */
[----:B------:R-:W-:Y:S04]  /*b900*/  LDS R105, [R6+0x380] ;  /* 0x0003800006697984 */ /* 0x000fe80000000800 */
[----:B------:R-:W3:Y:S04]  /*b910*/  LDS R107, [R6+0x1380] ;  /* 0x00138000066b7984 */ /* 0x000ee80000000800 */
[----:B------:R-:W-:Y:S04]  /*b920*/  STL.64 [R1+0x50], R172 ;  /* 0x000050ac01007387 */ /* 0x000fe80000100a00 */
[----:B------:R4:W-:Y:S01]  /*b930*/  STL.64 [R1+0x58], R174 ;  /* 0x000058ae01007387 */ /* 0x0009e20000100a00 */
[-C--:B-1----:R-:W-:Y:S03]  /*b940*/  HMMA.1688.F32.TF32 R244, R128, R8.reuse, R176 ;  /* 0x0000000880f4723c */ /* 0x082fe600000810b0 */
[----:B------:R1:W-:Y:S04]  /*b950*/  STL.64 [R1+0x90], R96 ;  /* 0x0000906001007387 */ /* 0x0003e80000100a00 */
[----:B------:R-:W2:Y:S01]  /*b960*/  LDSM.16.M88.4 R176, [R252+0x18800] ;  /* 0x01880000fcb0783b */ /* 0x000ea20000000200 */
[-C--:B----4-:R-:W-:Y:S03]  /*b970*/  HMMA.1688.F32.TF32 R172, R116, R8.reuse, R184 ;  /* 0x0000000874ac723c */ /* 0x090fe600000810b8 */
[----:B------:R-:W4:Y:S04]  /*b980*/  LDL.LU.64 R248, [R1+0x10] ;  /* 0x0000100001f87983 */ /* 0x000f280000300a00 */
[----:B------:R-:W-:Y:S01]  /*b990*/  LDS R100, [R7] ;  /* 0x0000000007647984 */ /* 0x000fe20000000800 */
[-C--:B-1----:R-:W-:Y:S03]  /*b9a0*/  HMMA.1688.F32.TF32 R96, R112, R8.reuse, R180 ;  /* 0x000000087060723c */ /* 0x082fe600000810b4 */
[----:B------:R-:W-:Y:S04]  /*b9b0*/  LDS R102, [R7+0x1000] ;  /* 0x0010000007667984 */ /* 0x000fe80000000800 */
[----:B------:R-:W-:Y:S04]  /*b9c0*/  LDS R101, [R6] ;  /* 0x0000000006657984 */ /* 0x000fe80000000800 */
[----:B------:R-:W1:Y:S04]  /*b9d0*/  LDS R103, [R6+0x1000] ;  /* 0x0010000006677984 */ /* 0x000e680000000800 */
[----:B------:R-:W1:Y:S04]  /*b9e0*/  LDSM.16.M88.4 R180, [R252+0x19000] ;  /* 0x01900000fcb4783b */ /* 0x000e680000000200 */
[----:B------:R-:W-:Y:S04]  /*b9f0*/  STL.64 [R1+0x110], R172 ;  /* 0x000110ac01007387 */ /* 0x000fe80000100a00 */
[----:B------:R2:W-:Y:S04]  /*ba00*/  STL.64 [R1+0x118], R174 ;  /* 0x000118ae01007387 */ /* 0x0005e80000100a00 */
[----:B------:R-:W4:Y:S04]  /*ba10*/  LDL.LU.64 R250, [R1+0x18] ;  /* 0x0000180001fa7983 */ /* 0x000f280000300a00 */
[----:B------:R-:W-:Y:S01]  /*ba20*/  STL.64 [R1+0x150], R96 ;  /* 0x0001506001007387 */ /* 0x000fe20000100a00 */
[-C--:B--2---:R-:W-:Y:S03]  /*ba30*/  HMMA.1688.F32.TF32 R172, R108, R8.reuse, R192 ;  /* 0x000000086cac723c */ /* 0x084fe600000810c0 */
[----:B------:R3:W-:Y:S04]  /*ba40*/  STL.64 [R1+0x158], R98 ;  /* 0x0001586201007387 */ /* 0x0007e80000100a00 */
[----:B------:R-:W-:Y:S01]  /*ba50*/  LDSM.16.M88.4 R188, [R252+0x1a000] ;  /* 0x01a00000fcbc783b */ /* 0x000fe20000000200 */
[----:B---3--:R-:W-:Y:S08]  /*ba60*/  HMMA.1688.F32.TF32 R96, R104, R8, R196 ;  /* 0x000000086860723c */ /* 0x008ff000000810c4 */
[-C--:B------:R-:W-:Y:S07]  /*ba70*/  HMMA.1688.F32.TF32 R152, R116, R176.reuse, R152 ;  /* 0x000000b07498723c */ /* 0x080fee0000081098 */
[----:B------:R-:W-:Y:S04]  /*ba80*/  STL.64 [R1+0x1b8], R172 ;  /* 0x0001b8ac01007387 */ /* 0x000fe80000100a00 */
[----:B------:R-:W-:Y:S01]  /*ba90*/  STL.64 [R1+0x1c0], R174 ;  /* 0x0001c0ae01007387 */ /* 0x000fe20000100a00 */
[-C--:B-1----:R-:W-:Y:S03]  /*baa0*/  HMMA.1688.F32.TF32 R184, R100, R176.reuse, R232 ;  /* 0x000000b064b8723c */ /* 0x082fe600000810e8 */
[----:B------:R-:W1:Y:S04]  /*bab0*/  LDSM.16.M88.4 R172, [R252+0x19800] ;  /* 0x01980000fcac783b */ /* 0x000e680000000200 */
[----:B------:R-:W-:Y:S01]  /*bac0*/  STL.64 [R1+0x1f8], R96 ;  /* 0x0001f86001007387 */ /* 0x000fe20000100a00 */
[-C--:B------:R-:W-:Y:S03]  /*bad0*/  HMMA.1688.F32.TF32 R204, R124, R176.reuse, R160 ;  /* 0x000000b07ccc723c */ /* 0x080fe600000810a0 */
[----:B------:R2:W-:Y:S05]  /*bae0*/  STL.64 [R1+0x200], R98 ;  /* 0x0002006201007387 */ /* 0x0005ea0000100a00 */
[-C--:B------:R-:W-:Y:S08]  /*baf0*/  HMMA.1688.F32.TF32 R236, R120, R176.reuse, R156 ;  /* 0x000000b078ec723c */ /* 0x080ff0000008109c */
[-C--:B--2---:R-:W-:Y:S08]  /*bb00*/  HMMA.1688.F32.TF32 R96, R112, R176.reuse, R148 ;  /* 0x000000b07060723c */ /* 0x084ff00000081094 */
[-C--:B------:R-:W-:Y:S01]  /*bb10*/  HMMA.1688.F32.TF32 R148, R108, R176.reuse, R144 ;  /* 0x000000b06c94723c */ /* 0x080fe20000081090 */
[----:B------:R-:W-:Y:S04]  /*bb20*/  STL.64 [R1+0x98], R152 ;  /* 0x0000989801007387 */ /* 0x000fe80000100a00 */
[----:B------:R-:W-:Y:S03]  /*bb30*/  STL.64 [R1+0xa0], R154 ;  /* 0x0000a09a01007387 */ /* 0x000fe60000100a00 */
[----:B------:R-:W-:Y:S07]  /*bb40*/  HMMA.1688.F32.TF32 R168, R128, R176, R168 ;  /* 0x000000b080a8723c */ /* 0x000fee00000810a8 */
[----:B------:R2:W-:Y:S01]  /*bb50*/  STL.64 [R1+0x100], R96 ;  /* 0x0001006001007387 */ /* 0x0005e20000100a00 */
[----:B------:R-:W-:Y:S03]  /*bb60*/  HMMA.1688.F32.TF32 R224, R100, R8, R224 ;  /* 0x0000000864e0723c */ /* 0x000fe600000810e0 */
[----:B------:R3:W-:Y:S04]  /*bb70*/  STL.64 [R1+0x108], R98 ;  /* 0x0001086201007387 */ /* 0x0007e80000100a00 */
[----:B--2---:R-:W1:Y:S04]  /*bb80*/  LDL.LU.64 R96, [R1+0x70] ;  /* 0x0000700001607983 */ /* 0x004e680000300a00 */
[----:B------:R-:W-:Y:S04]  /*bb90*/  STL.64 [R1+0x140], R148 ;  /* 0x0001409401007387 */ /* 0x000fe80000100a00 */
[----:B------:R-:W-:Y:S04]  /*bba0*/  STL.64 [R1+0x148], R150 ;  /* 0x0001489601007387 */ /* 0x000fe80000100a00 */
[----:B---3--:R-:W1:Y:S01]  /*bbb0*/  LDL.LU.64 R98, [R1+0x78] ;  /* 0x0000780001627983 */ /* 0x008e620000300a00 */
[----:B------:R-:W-:Y:S08]  /*bbc0*/  HMMA.1688.F32.TF32 R144, R104, R176, R164 ;  /* 0x000000b06890723c */ /* 0x000ff000000810a4 */
[-C--:B------:R-:W-:Y:S08]  /*bbd0*/  HMMA.1688.F32.TF32 R232, R116, R180.reuse, R132 ;  /* 0x000000b474e8723c */ /* 0x080ff00000081084 */
[-C--:B------:R-:W-:Y:S07]  /*bbe0*/  HMMA.1688.F32.TF32 R36, R112, R180.reuse, R36 ;  /* 0x000000b47024723c */ /* 0x080fee0000081024 */
[----:B------:R-:W-:Y:S04]  /*bbf0*/  STL.64 [R1+0x1a8], R144 ;  /* 0x0001a89001007387 */ /* 0x000fe80000100a00 */
[----:B------:R-:W-:Y:S04]  /*bc00*/  STL.64 [R1+0x1b0], R146 ;  /* 0x0001b09201007387 */ /* 0x000fe80000100a00 */
[----:B------:R-:W-:Y:S04]  /*bc10*/  STL [R1+0x630], R232 ;  /* 0x000630e801007387 */ /* 0x000fe80000100800 */
[----:B------:R-:W-:Y:S04]  /*bc20*/  STL [R1+0x62c], R233 ;  /* 0x00062ce901007387 */ /* 0x000fe80000100800 */
[----:B------:R-:W-:Y:S04]  /*bc30*/  STL [R1+0x628], R234 ;  /* 0x000628ea01007387 */ /* 0x000fe80000100800 */
[----:B------:R-:W-:Y:S04]  /*bc40*/  STL [R1+0x624], R235 ;  /* 0x000624eb01007387 */ /* 0x000fe80000100800 */
[----:B------:R-:W-:Y:S04]  /*bc50*/  STL.64 [R1+0x80], R36 ;  /* 0x0000802401007387 */ /* 0x000fe80000100a00 */
[----:B------:R2:W-:Y:S04]  /*bc60*/  STL.64 [R1+0x88], R38 ;  /* 0x0000882601007387 */ /* 0x0005e80000100a00 */
[----:B------:R-:W3:Y:S04]  /*bc70*/  LDL.LU.64 R160, [R1+0x160] ;  /* 0x0001600001a07983 */ /* 0x000ee80000300a00 */
[----:B------:R-:W3:Y:S04]  /*bc80*/  LDL.LU.64 R162, [R1+0x168] ;  /* 0x0001680001a27983 */ /* 0x000ee80000300a00 */
[----:B------:R-:W3:Y:S04]  /*bc90*/  LDL.LU.64 R156, [R1+0x40] ;  /* 0x00004000019c7983 */ /* 0x000ee80000300a00 */
[----:B------:R-:W3:Y:S01]  /*bca0*/  LDL.LU.64 R158, [R1+0x48] ;  /* 0x00004800019e7983 */ /* 0x000ee20000300a00 */
[-C--:B------:R-:W-:Y:S08]  /*bcb0*/  HMMA.1688.F32.TF32 R56, R108, R180.reuse, R56 ;  /* 0x000000b46c38723c */ /* 0x080ff00000081038 */
[----:B--2---:R-:W-:Y:S11]  /*bcc0*/  HMMA.1688.F32.TF32 R36, R104, R180, R76 ;  /* 0x000000b46824723c */ /* 0x004ff6000008104c */
[----:B------:R-:W-:Y:S05]  /*bcd0*/  @!UPT UIADD3 URZ, URZ, URZ, URZ ;  /* 0x0000003f3f3ff290 */ /* 0x000fea000fffe03f */
[----:B------:R-:W-:Y:S02]  /*bce0*/  IMAD.MOV.U32 R234, RZ, RZ, R56 ;  /* 0x000000ffffea7224 */ /* 0x000fe400078e0038 */
[----:B------:R-:W-:Y:S02]  /*bcf0*/  IMAD.MOV.U32 R235, RZ, RZ, R57 ;  /* 0x000000ffffeb7224 */ /* 0x000fe400078e0039 */
[----:B------:R-:W-:Y:S02]  /*bd00*/  IMAD.MOV.U32 R177, RZ, RZ, R58 ;  /* 0x000000ffffb17224 */ /* 0x000fe400078e003a */
[----:B------:R-:W-:Y:S02]  /*bd10*/  IMAD.MOV.U32 R176, RZ, RZ, R59 ;  /* 0x000000ffffb07224 */ /* 0x000fe400078e003b */
[----:B-1----:R-:W-:Y:S01]  /*bd20*/  HMMA.1688.F32.TF32 R56, R100, R172, R96 ;  /* 0x000000ac6438723c */ /* 0x002fe20000081060 */
[----:B------:R-:W2:Y:S04]  /*bd30*/  LDL.LU.64 R96, [R1+0x1c8] ;  /* 0x0001c80001607983 */ /* 0x000ea80000300a00 */
[----:B------:R-:W-:Y:S04]  /*bd40*/  STL.64 [R1+0x130], R36 ;  /* 0x0001302401007387 */ /* 0x000fe80000100a00 */
[----:B------:R1:W-:Y:S04]  /*bd50*/  STL.64 [R1+0x138], R38 ;  /* 0x0001382601007387 */ /* 0x0003e80000100a00 */
[----:B------:R-:W2:Y:S01]  /*bd60*/  LDL.LU.64 R98, [R1+0x1d0] ;  /* 0x0001d00001627983 */ /* 0x000ea20000300a00 */
[----:B------:R-:W-:Y:S03]  /*bd70*/  HMMA.1688.F32.TF32 R144, R128, R180, R200 ;  /* 0x000000b48090723c */ /* 0x000fe600000810c8 */
[----:B------:R-:W2:Y:S04]  /*bd80*/  LDL.LU.64 R152, [R1+0x170] ;  /* 0x0001700001987983 */ /* 0x000ea80000300a00 */
[----:B------:R-:W2:Y:S01]  /*bd90*/  LDL.LU.64 R154, [R1+0x178] ;  /* 0x00017800019a7983 */ /* 0x000ea20000300a00 */
[-C--:B------:R-:W-:Y:S03]  /*bda0*/  HMMA.1688.F32.TF32 R200, R112, R172.reuse, R40 ;  /* 0x000000ac70c8723c */ /* 0x080fe60000081028 */
[----:B------:R-:W2:Y:S04]  /*bdb0*/  LDL.LU.64 R132, [R1+0x30] ;  /* 0x0000300001847983 */ /* 0x000ea80000300a00 */
[----:B------:R-:W2:Y:S01]  /*bdc0*/  LDL.LU.64 R134, [R1+0x38] ;  /* 0x0000380001867983 */ /* 0x000ea20000300a00 */
[-C--:B------:R-:W-:Y:S08]  /*bdd0*/  HMMA.1688.F32.TF32 R40, R104, R172.reuse, R80 ;  /* 0x000000ac6828723c */ /* 0x080ff00000081050 */
[----:B------:R-:W-:Y:S08]  /*bde0*/  HMMA.1688.F32.TF32 R60, R108, R172, R60 ;  /* 0x000000ac6c3c723c */ /* 0x000ff0000008103c */
[----:B------:R-:W-:Y:S08]  /*bdf0*/  HMMA.1688.F32.TF32 R80, R104, R188, R84 ;  /* 0x000000bc6850723c */ /* 0x000ff00000081054 */
[----:B-1----:R-:W-:Y:S01]  /*be00*/  HMMA.1688.F32.TF32 R36, R128, R172, R216 ;  /* 0x000000ac8024723c */ /* 0x002fe200000810d8 */
[----:B------:R-:W-:-:S02]  /*be10*/  IMAD.MOV.U32 R8, RZ, RZ, R43 ;  /* 0x000000ffff087224 */ /* 0x000fc400078e002b */
[----:B------:R-:W-:-:S05]  /*be20*/  IMAD.MOV.U32 R9, RZ, RZ, R42 ;  /* 0x000000ffff097224 */ /* 0x000fca00078e002a */
[-C--:B------:R-:W-:Y:S01]  /*be30*/  HMMA.1688.F32.TF32 R12, R124, R172.reuse, R12 ;  /* 0x000000ac7c0c723c */ /* 0x080fe2000008100c */
[----:B------:R-:W-:Y:S07]  /*be40*/  STL [R1+0x61c], R8 ;  /* 0x00061c0801007387 */ /* 0x000fee0000100800 */
[----:B------:R-:W-:Y:S01]  /*be50*/  HMMA.1688.F32.TF32 R16, R120, R172, R16 ;  /* 0x000000ac7810723c */ /* 0x000fe20000081010 */
[----:B------:R-:W-:-:S07]  /*be60*/  IMAD.MOV.U32 R232, RZ, RZ, R60 ;  /* 0x000000ffffe87224 */ /* 0x000fce00078e003c */
[----:B------:R-:W-:Y:S01]  /*be70*/  HMMA.1688.F32.TF32 R24, R116, R172, R24 ;  /* 0x000000ac7418723c */ /* 0x000fe20000081018 */
[----:B------:R-:W-:-:S06]  /*be80*/  IMAD.MOV.U32 R233, RZ, RZ, R61 ;  /* 0x000000ffffe97224 */ /* 0x000fcc00078e003d */
[----:B------:R-:W-:Y:S02]  /*be90*/  IMAD.MOV.U32 R172, RZ, RZ, R41 ;  /* 0x000000ffffac7224 */ /* 0x000fe400078e0029 */
[----:B------:R-:W-:Y:S01]  /*bea0*/  IMAD.MOV.U32 R173, RZ, RZ, R40 ;  /* 0x000000ffffad7224 */ /* 0x000fe200078e0028 */
[-C--:B----4-:R-:W-:Y:S02]  /*beb0*/  HMMA.1688.F32.TF32 R148, R100, R180.reuse, R248 ;  /* 0x000000b46494723c */ /* 0x090fe400000810f8 */
[----:B------:R-:W-:Y:S04]  /*bec0*/  STL [R1+0x618], R172 ;  /* 0x000618ac01007387 */ /* 0x000fe80000100800 */
[----:B------:R-:W-:Y:S02]  /*bed0*/  STL [R1+0x614], R173 ;  /* 0x000614ad01007387 */ /* 0x000fe40000100800 */
[-C--:B------:R-:W-:Y:S02]  /*bee0*/  HMMA.1688.F32.TF32 R140, R124, R180.reuse, R140 ;  /* 0x000000b47c8c723c */ /* 0x080fe4000008108c */
[----:B------:R-:W-:Y:S06]  /*bef0*/  STL [R1+0x610], R9 ;  /* 0x0006100901007387 */ /* 0x000fec0000100800 */
[----:B------:R-:W-:Y:S01]  /*bf00*/  HMMA.1688.F32.TF32 R136, R120, R180, R136 ;  /* 0x000000b47888723c */ /* 0x000fe20000081088 */
[----:B------:R-:W-:Y:S06]  /*bf10*/  STL.64 [R1+0x120], R80 ;  /* 0x0001205001007387 */ /* 0x000fec0000100a00 */
[----:B------:R-:W-:Y:S01]  /*bf20*/  IMAD.MOV.U32 R181, RZ, RZ, R62 ;  /* 0x000000ffffb57224 */ /* 0x000fe200078e003e */
[----:B---3--:R-:W-:Y:S01]  /*bf30*/  HMMA.1688.F32.TF32 R76, R100, R188, R160 ;  /* 0x000000bc644c723c */ /* 0x008fe200000810a0 */
[----:B------:R-:W-:-:S07]  /*bf40*/  IMAD.MOV.U32 R180, RZ, RZ, R63 ;  /* 0x000000ffffb47224 */ /* 0x000fce00078e003f */
[-C--:B------:R-:W-:Y:S08]  /*bf50*/  HMMA.1688.F32.TF32 R40, R128, R188.reuse, R156 ;  /* 0x000000bc8028723c */ /* 0x080ff0000008109c */
[-C--:B------:R-:W-:Y:S08]  /*bf60*/  HMMA.1688.F32.TF32 R60, R124, R188.reuse, R208 ;  /* 0x000000bc7c3c723c */ /* 0x080ff000000810d0 */
[-C--:B------:R-:W-:Y:S08]  /*bf70*/  HMMA.1688.F32.TF32 R20, R120, R188.reuse, R20 ;  /* 0x000000bc7814723c */ /* 0x080ff00000081014 */
[-C--:B------:R-:W-:Y:S08]  /*bf80*/  HMMA.1688.F32.TF32 R28, R116, R188.reuse, R28 ;  /* 0x000000bc741c723c */ /* 0x080ff0000008101c */
[-C--:B------:R-:W-:Y:S08]  /*bf90*/  HMMA.1688.F32.TF32 R44, R112, R188.reuse, R44 ;  /* 0x000000bc702c723c */ /* 0x080ff0000008102c */
[----:B------:R-:W-:Y:S01]  /*bfa0*/  HMMA.1688.F32.TF32 R248, R108, R188, R64 ;  /* 0x000000bc6cf8723c */ /* 0x000fe20000081040 */
[----:B------:R-:W-:Y:S06]  /*bfb0*/  LDSM.16.M88.4 R64, [R252+0x1b000] ;  /* 0x01b00000fc40783b */ /* 0x000fec0000000200 */
[----:B------:R-:W-:-:S02]  /*bfc0*/  IMAD.MOV.U32 R189, RZ, RZ, R82 ;  /* 0x000000ffffbd7224 */ /* 0x000fc400078e0052 */
[----:B------:R-:W-:Y:S02]  /*bfd0*/  IMAD.MOV.U32 R188, RZ, RZ, R83 ;  /* 0x000000ffffbc7224 */ /* 0x000fe400078e0053 */
[----:B------:R-:W2:Y:S04]  /*bfe0*/  LDSM.16.M88.4 R80, [R252+0x1a800] ;  /* 0x01a80000fc50783b */ /* 0x000ea80000000200 */
[----:B------:R-:W-:Y:S01]  /*bff0*/  STL [R1+0x620], R189 ;  /* 0x000620bd01007387 */ /* 0x000fe20000100800 */
[-C--:B--2---:R-:W-:Y:S03]  /*c000*/  HMMA.1688.F32.TF32 R164, R100, R80.reuse, R96 ;  /* 0x0000005064a4723c */ /* 0x084fe60000081060 */
[----:B------:R-:W2:Y:S04]  /*c010*/  LDL.LU.64 R96, [R1+0x1e8] ;  /* 0x0001e80001607983 */ /* 0x000ea80000300a00 */
[----:B------:R-:W2:Y:S04]  /*c020*/  LDL.LU.64 R98, [R1+0x1f0] ;  /* 0x0001f00001627983 */ /* 0x000ea80000300a00 */
[----:B------:R-:W3:Y:S01]  /*c030*/  LDL.LU.64 R192, [R1+0x198] ;  /* 0x0001980001c07983 */ /* 0x000ee20000300a00 */
[-C--:B------:R-:W-:Y:S03]  /*c040*/  HMMA.1688.F32.TF32 R156, R128, R80.reuse, R152 ;  /* 0x00000050809c723c */ /* 0x080fe60000081098 */
[----:B------:R-:W3:Y:S04]  /*c050*/  LDL.LU.64 R194, [R1+0x1a0] ;  /* 0x0001a00001c27983 */ /* 0x000ee80000300a00 */
[----:B------:R-:W4:Y:S04]  /*c060*/  LDL.LU.64 R160, [R1+0xc8] ;  /* 0x0000c80001a07983 */ /* 0x000f280000300a00 */
[----:B------:R-:W4:Y:S04]  /*c070*/  LDL.LU.64 R162, [R1+0xd0] ;  /* 0x0000d00001a27983 */ /* 0x000f280000300a00 */
[----:B------:R-:W3:Y:S04]  /*c080*/  LDL.LU.64 R152, [R1] ;  /* 0x0000000001987983 */ /* 0x000ee80000300a00 */
[----:B------:R-:W3:Y:S01]  /*c090*/  LDL.LU.64 R154, [R1+0x8] ;  /* 0x00000800019a7983 */ /* 0x000ee20000300a00 */
[-C--:B------:R-:W-:Y:S11]  /*c0a0*/  HMMA.1688.F32.TF32 R88, R104, R80.reuse, R88 ;  /* 0x000000506858723c */ /* 0x080ff60000081058 */
[----:B------:R-:W-:Y:S11]  /*c0b0*/  @!UPT UIADD3 URZ, URZ, URZ, URZ ;  /* 0x0000003f3f3ff290 */ /* 0x000ff6000fffe03f */
[----:B------:R-:W-:Y:S01]  /*c0c0*/  @!UPT UIADD3 URZ, URZ, URZ, URZ ;  /* 0x0000003f3f3ff290 */ /* 0x000fe2000fffe03f */
[----:B------:R1:W-:Y:S01]  /*c0d0*/  STL [R1+0xe8], R91 ;  /* 0x0000e85b01007387 */ /* 0x0003e20000100800 */
[-C--:B------:R-:W-:Y:S08]  /*c0e0*/  HMMA.1688.F32.TF32 R84, R124, R80.reuse, R132 ;  /* 0x000000507c54723c */ /* 0x080ff00000081084 */
[----:B------:R-:W-:Y:S08]  /*c0f0*/  HMMA.1688.F32.TF32 R132, R120, R80, R212 ;  /* 0x000000507884723c */ /* 0x000ff000000810d4 */
[-C--:B--2---:R-:W-:Y:S01]  /*c100*/  HMMA.1688.F32.TF32 R196, R100, R64.reuse, R96 ;  /* 0x0000004064c4723c */ /* 0x084fe20000081060 */
[----:B------:R-:W2:Y:S04]  /*c110*/  LDL.LU.64 R96, [R1+0x208] ;  /* 0x0002080001607983 */ /* 0x000ea80000300a00 */
[----:B------:R-:W2:Y:S04]  /*c120*/  LDL.LU.64 R98, [R1+0x210] ;  /* 0x0002100001627983 */ /* 0x000ea80000300a00 */
[----:B------:R-:W2:Y:S04]  /*c130*/  LDL.LU.64 R216, [R1+0x180] ;  /* 0x0001800001d87983 */ /* 0x000ea80000300a00 */
[----:B------:R-:W2:Y:S04]  /*c140*/  LDL.LU.64 R218, [R1+0x188] ;  /* 0x0001880001da7983 */ /* 0x000ea80000300a00 */
[----:B------:R-:W2:Y:S04]  /*c150*/  LDL.LU.64 R212, [R1+0xb8] ;  /* 0x0000b80001d47983 */ /* 0x000ea80000300a00 */
[----:B------:R-:W2:Y:S01]  /*c160*/  LDL.LU.64 R214, [R1+0xc0] ;  /* 0x0000c00001d67983 */ /* 0x000ea20000300a00 */
[----:B------:R-:W-:Y:S03]  /*c170*/  HMMA.1688.F32.TF32 R92, R104, R64, R92 ;  /* 0x00000040685c723c */ /* 0x000fe6000008105c */
[----:B------:R-:W2:Y:S04]  /*c180*/  LDL.LU.64 R208, [R1+0x20] ;  /* 0x0000200001d07983 */ /* 0x000ea80000300a00 */
[----:B------:R-:W2:Y:S01]  /*c190*/  LDL.LU.64 R210, [R1+0x28] ;  /* 0x0000280001d27983 */ /* 0x000ea20000300a00 */
[----:B------:R-:W-:-:S02]  /*c1a0*/  IMAD.MOV.U32 R172, RZ, RZ, R88 ;  /* 0x000000ffffac7224 */ /* 0x000fc400078e0058 */
[----:B------:R-:W-:Y:S02]  /*c1b0*/  IMAD.MOV.U32 R173, RZ, RZ, R89 ;  /* 0x000000ffffad7224 */ /* 0x000fe400078e0059 */
[----:B------:R-:W-:Y:S01]  /*c1c0*/  IMAD.MOV.U32 R9, RZ, RZ, R90 ;  /* 0x000000ffff097224 */ /* 0x000fe200078e005a */
[-C--:B---3--:R-:W-:Y:S08]  /*c1d0*/  HMMA.1688.F32.TF32 R192, R128, R64.reuse, R192 ;  /* 0x0000004080c0723c */ /* 0x088ff000000810c0 */
[----:B-1----:R-:W-:Y:S03]  /*c1e0*/  HMMA.1688.F32.TF32 R88, R120, R64, R152 ;  /* 0x000000407858723c */ /* 0x002fe60000081098 */
[----:B------:R-:W-:-:S02]  /*c1f0*/  IMAD.MOV.U32 R189, RZ, RZ, R92 ;  /* 0x000000ffffbd7224 */ /* 0x000fc400078e005c */
[----:B------:R-:W-:-:S03]  /*c200*/  IMAD.MOV.U32 R8, RZ, RZ, R93 ;  /* 0x000000ffff087224 */ /* 0x000fc600078e005d */
[-C--:B----4-:R-:W-:Y:S08]  /*c210*/  HMMA.1688.F32.TF32 R160, R124, R64.reuse, R160 ;  /* 0x000000407ca0723c */ /* 0x090ff000000810a0 */
[-C--:B------:R-:W-:Y:S01]  /*c220*/  HMMA.1688.F32.TF32 R152, R116, R64.reuse, R220 ;  /* 0x000000407498723c */ /* 0x080fe200000810dc */
[----:B------:R-:W3:Y:S04]  /*c230*/  LDL.LU.64 R220, [R1+0x1d8] ;  /* 0x0001d80001dc7983 */ /* 0x000ee80000300a00 */
[----:B------:R-:W3:Y:S03]  /*c240*/  LDL.LU.64 R222, [R1+0x1e0] ;  /* 0x0001e00001de7983 */ /* 0x000ee60000300a00 */
[-C--:B------:R-:W-:Y:S08]  /*c250*/  HMMA.1688.F32.TF32 R52, R112, R64.reuse, R52 ;  /* 0x000000407034723c */ /* 0x080ff00000081034 */
[----:B------:R-:W-:Y:S07]  /*c260*/  HMMA.1688.F32.TF32 R72, R108, R64, R72 ;  /* 0x000000406c48723c */ /* 0x000fee0000081048 */
[----:B------:R-:W-:-:S02]  /*c270*/  IMAD.MOV.U32 R65, RZ, RZ, R94 ;  /* 0x000000ffff417224 */ /* 0x000fc400078e005e */
[----:B------:R-:W-:Y:S02]  /*c280*/  IMAD.MOV.U32 R64, RZ, RZ, R95 ;  /* 0x000000ffff407224 */ /* 0x000fe400078e005f */
[----:B------:R-:W2:Y:S02]  /*c290*/  LDSM.16.M88.4 R92, [R252+0x1b800] ;  /* 0x01b80000fc5c783b */ /* 0x000ea40000000200 */
[-C--:B--2---:R-:W-:Y:S02]  /*c2a0*/  HMMA.1688.F32.TF32 R100, R100, R92.reuse, R96 ;  /* 0x0000005c6464723c */ /* 0x084fe40000081060 */
[----:B------:R-:W2:Y:S04]  /*c2b0*/  LDL.LU.64 R98, [R1+0x640] ;  /* 0x0006400001627983 */ /* 0x000ea80000300a00 */
[----:B------:R-:W2:Y:S02]  /*c2c0*/  LDL.LU.64 R96, [R1+0x638] ;  /* 0x0006380001607983 */ /* 0x000ea40000300a00 */
[----:B------:R-:W-:Y:S02]  /*c2d0*/  HMMA.1688.F32.TF32 R120, R120, R92, R212 ;  /* 0x0000005c7878723c */ /* 0x000fe400000810d4 */
[----:B------:R-:W-:Y:S04]  /*c2e0*/  LDS R212, [R7+0x2000] ;  /* 0x0020000007d47984 */ /* 0x000fe80000000800 */
[----:B------:R-:W-:Y:S04]  /*c2f0*/  LDS R214, [R7+0x3000] ;  /* 0x0030000007d67984 */ /* 0x000fe80000000800 */
[----:B------:R-:W-:Y:S04]  /*c300*/  LDS R213, [R6+0x2000] ;  /* 0x0020000006d57984 */ /* 0x000fe80000000800 */
[----:B------:R-:W1:Y:S01]  /*c310*/  LDS R215, [R6+0x3000] ;  /* 0x0030000006d77984 */ /* 0x000e620000000800 */
[C---:B------:R-:W-:Y:S08]  /*c320*/  HMMA.1688.F32.TF32 R32, R116.reuse, R80, R32 ;  /* 0x000000507420723c */ /* 0x040ff00000081020 */
[----:B------:R-:W-:Y:S01]  /*c330*/  HMMA.1688.F32.TF32 R116, R116, R92, R208 ;  /* 0x0000005c7474723c */ /* 0x000fe200000810d0 */
[----:B------:R-:W-:Y:S04]  /*c340*/  LDS R208, [R7+0x2080] ;  /* 0x0020800007d07984 */ /* 0x000fe80000000800 */
[----:B------:R-:W-:Y:S04]  /*c350*/  LDS R210, [R7+0x3080] ;  /* 0x0030800007d27984 */ /* 0x000fe80000000800 */
[----:B------:R-:W-:Y:S04]  /*c360*/  LDS R209, [R6+0x2080] ;  /* 0x0020800006d17984 */ /* 0x000fe80000000800 */
[----:B------:R-:W4:Y:S01]  /*c370*/  LDS R211, [R6+0x3080] ;  /* 0x0030800006d37984 */ /* 0x000f220000000800 */
[C---:B-1----:R-:W-:Y:S08]  /*c380*/  HMMA.1688.F32.TF32 R76, R212.reuse, R190, R76 ;  /* 0x000000bed44c723c */ /* 0x042ff0000008104c */
[----:B------:R-:W-:Y:S11]  /*c390*/  HMMA.1688.F32.TF32 R56, R212, R174, R56 ;  /* 0x000000aed438723c */ /* 0x000ff60000081038 */
[----:B------:R-:W-:Y:S04]  /*c3a0*/  @!UPT UIADD3 URZ, URZ, URZ, URZ ;  /* 0x0000003f3f3ff290 */ /* 0x000fe8000fffe03f */
[----:B------:R-:W-:Y:S01]  /*c3b0*/  STL.64 [R1+0x170], R76 ;  /* 0x0001704c01007387 */ /* 0x000fe20000100a00 */
[----:B------:R-:W-:-:S07]  /*c3c0*/  IMAD.MOV.U32 R2, RZ, RZ, R79 ;  /* 0x000000ffff027224 */ /* 0x000fce00078e004f */
[----:B------:R-:W-:Y:S04]  /*c3d0*/  STL.64 [R1+0xa8], R56 ;  /* 0x0000a83801007387 */ /* 0x000fe80000100a00 */
[----:B------:R-:W-:Y:S04]  /*c3e0*/  STL.64 [R1+0xb0], R58 ;  /* 0x0000b03a01007387 */ /* 0x000fe80000100a00 */
[----:B------:R1:W-:Y:S02]  /*c3f0*/  STL [R1+0x178], R78 ;  /* 0x0001784e01007387 */ /* 0x0003e40000100800 */
[----:B-1----:R-:W-:Y:S08]  /*c400*/  HMMA.1688.F32.TF32 R76, R212, R82, R164 ;  /* 0x00000052d44c723c */ /* 0x002ff000000810a4 */
[----:B---3--:R-:W-:Y:S01]  /*c410*/  HMMA.1688.F32.TF32 R128, R128, R92, R220 ;  /* 0x0000005c8080723c */ /* 0x008fe200000810dc */
[----:B------:R-:W2:Y:S04]  /*c420*/  LDL.LU R220, [R1+0x50] ;  /* 0x0000500001dc7983 */ /* 0x000ea80000300800 */
[----:B------:R-:W2:Y:S03]  /*c430*/  LDL.LU R221, [R1+0x54] ;  /* 0x0000540001dd7983 */ /* 0x000ea60000300800 */
[----:B------:R-:W-:Y:S01]  /*c440*/  HMMA.1688.F32.TF32 R56, R212, R66, R196 ;  /* 0x00000042d438723c */ /* 0x000fe200000810c4 */
[----:B------:R-:W2:Y:S04]  /*c450*/  LDL.LU R222, [R1+0x58] ;  /* 0x0000580001de7983 */ /* 0x000ea80000300800 */
[----:B------:R-:W2:Y:S04]  /*c460*/  LDL.LU R223, [R1+0x5c] ;  /* 0x00005c0001df7983 */ /* 0x000ea80000300800 */
[----:B------:R-:W-:Y:S04]  /*c470*/  STL [R1+0x5fc], R2 ;  /* 0x0005fc0201007387 */ /* 0x000fe80000100800 */
[----:B------:R-:W-:Y:S01]  /*c480*/  STL.64 [R1+0x1e8], R76 ;  /* 0x0001e84c01007387 */ /* 0x000fe20000100a00 */
[C---:B----4-:R-:W-:Y:S03]  /*c490*/  HMMA.1688.F32.TF32 R196, R208.reuse, R182, R144 ;  /* 0x000000b6d0c4723c */ /* 0x050fe60000081090 */
[----:B------:R1:W-:Y:S05]  /*c4a0*/  STL.64 [R1+0x1f0], R78 ;  /* 0x0001f04e01007387 */ /* 0x0003ea0000100a00 */
[----:B------:R-:W-:Y:S08]  /*c4b0*/  HMMA.1688.F32.TF32 R36, R208, R174, R36 ;  /* 0x000000aed024723c */ /* 0x000ff00000081024 */
[----:B-1----:R-:W-:Y:S08]  /*c4c0*/  HMMA.1688.F32.TF32 R76, R212, R94, R100 ;  /* 0x0000005ed44c723c */ /* 0x002ff00000081064 */
[----:B------:R-:W-:Y:S01]  /*c4d0*/  HMMA.1688.F32.TF32 R40, R208, R190, R40 ;  /* 0x000000bed028723c */ /* 0x000fe20000081028 */
[----:B------:R-:W-:Y:S04]  /*c4e0*/  STL.64 [R1+0x218], R56 ;  /* 0x0002183801007387 */ /* 0x000fe80000100a00 */
[----:B------:R-:W-:Y:S03]  /*c4f0*/  LDS R100, [R7+0x2200] ;  /* 0x0022000007647984 */ /* 0x000fe60000000800 */
[-C--:B------:R-:W-:Y:S01]  /*c500*/  HMMA.1688.F32.TF32 R48, R112, R80.reuse, R48 ;  /* 0x000000507030723c */ /* 0x080fe20000081030 */
[----:B------:R-:W-:Y:S04]  /*c510*/  LDS R102, [R7+0x3200] ;  /* 0x0032000007667984 */ /* 0x000fe80000000800 */
[----:B------:R-:W-:Y:S03]  /*c520*/  LDS R101, [R6+0x2200] ;  /* 0x0022000006657984 */ /* 0x000fe60000000800 */
[----:B------:R-:W-:Y:S01]  /*c530*/  HMMA.1688.F32.TF32 R68, R108, R80, R68 ;  /* 0x000000506c44723c */ /* 0x000fe20000081044 */
[----:B------:R-:W-:Y:S07]  /*c540*/  LDS R103, [R6+0x3200] ;  /* 0x0032000006677984 */ /* 0x000fee0000000800 */
[-C--:B------:R-:W-:Y:S08]  /*c550*/  HMMA.1688.F32.TF32 R124, R124, R92.reuse, R216 ;  /* 0x0000005c7c7c723c */ /* 0x080ff000000810d8 */
[-C--:B------:R-:W-:Y:S08]  /*c560*/  HMMA.1688.F32.TF32 R112, R112, R92.reuse, R240 ;  /* 0x0000005c7070723c */ /* 0x080ff000000810f0 */
[----:B------:R-:W-:Y:S01]  /*c570*/  HMMA.1688.F32.TF32 R108, R108, R92, R228 ;  /* 0x0000005c6c6c723c */ /* 0x000fe200000810e4 */
[----:B------:R-:W-:-:S06]  /*c580*/  IMAD.MOV.U32 R2, RZ, RZ, R41 ;  /* 0x000000ffff027224 */ /* 0x000fcc00078e0029 */
[----:B------:R-:W-:Y:S02]  /*c590*/  IMAD.MOV.U32 R231, RZ, RZ, R0 ;  /* 0x000000ffffe77224 */ /* 0x000fe400078e0000 */
[----:B------:R-:W-:Y:S01]  /*c5a0*/  IMAD.MOV.U32 R230, RZ, RZ, R5 ;  /* 0x000000ffffe67224 */ /* 0x000fe200078e0005 */
[----:B------:R-:W-:Y:S08]  /*c5b0*/  HMMA.1688.F32.TF32 R240, R212, R178, R184 ;  /* 0x000000b2d4f0723c */ /* 0x000ff000000810b8 */
[----:B--2---:R-:W-:Y:S01]  /*c5c0*/  HMMA.1688.F32.TF32 R216, R104, R92, R96 ;  /* 0x0000005c68d8723c */ /* 0x004fe20000081060 */
[----:B------:R-:W-:Y:S04]  /*c5d0*/  LDS R104, [R7+0x2100] ;  /* 0x0021000007687984 */ /* 0x000fe80000000800 */
[----:B------:R-:W-:Y:S02]  /*c5e0*/  LDS R106, [R7+0x3100] ;  /* 0x00310000076a7984 */ /* 0x000fe40000000800 */
[----:B------:R-:W-:-:S02]  /*c5f0*/  IMAD.MOV.U32 R92, RZ, RZ, R59 ;  /* 0x000000ffff5c7224 */ /* 0x000fc400078e003b */
[----:B------:R-:W-:Y:S01]  /*c600*/  IMAD.MOV.U32 R93, RZ, RZ, R58 ;  /* 0x000000ffff5d7224 */ /* 0x000fe200078e003a */
[----:B------:R-:W-:Y:S04]  /*c610*/  LDS R105, [R6+0x2100] ;  /* 0x0021000006697984 */ /* 0x000fe80000000800 */
[----:B------:R-:W-:Y:S04]  /*c620*/  STL [R1+0x5f0], R92 ;  /* 0x0005f05c01007387 */ /* 0x000fe80000100800 */
[----:B------:R-:W-:Y:S04]  /*c630*/  STL [R1+0x5ec], R93 ;  /* 0x0005ec5d01007387 */ /* 0x000fe80000100800 */
[----:B------:R-:W-:Y:S04]  /*c640*/  STL.64 [R1+0x220], R76 ;  /* 0x0002204c01007387 */ /* 0x000fe80000100a00 */
[----:B------:R-:W-:Y:S04]  /*c650*/  STL.64 [R1+0x228], R78 ;  /* 0x0002284e01007387 */ /* 0x000fe80000100a00 */
[----:B------:R-:W-:Y:S04]  /*c660*/  STL [R1+0x60c], R196 ;  /* 0x00060cc401007387 */ /* 0x000fe80000100800 */
[----:B------:R-:W1:Y:S04]  /*c670*/  LDS R107, [R6+0x3100] ;  /* 0x00310000066b7984 */ /* 0x000e680000000800 */
[----:B------:R-:W-:Y:S04]  /*c680*/  STL [R1+0x608], R197 ;  /* 0x000608c501007387 */ /* 0x000fe80000100800 */
[----:B------:R-:W-:Y:S04]  /*c690*/  STL [R1+0x604], R198 ;  /* 0x000604c601007387 */ /* 0x000fe80000100800 */
[----:B------:R2:W-:Y:S04]  /*c6a0*/  STL [R1+0x600], R199 ;  /* 0x000600c701007387 */ /* 0x0005e80000100800 */
[----:B------:R-:W-:Y:S04]  /*c6b0*/  STL.64 [R1+0x20], R36 ;  /* 0x0000202401007387 */ /* 0x000fe80000100a00 */
[----:B------:R4:W-:Y:S01]  /*c6c0*/  STL.64 [R1+0x28], R38 ;  /* 0x0000282601007387 */ /* 0x0009e20000100a00 */
[----:B--2---:R-:W-:-:S03]  /*c6d0*/  IMAD.MOV.U32 R199, RZ, RZ, R40 ;  /* 0x000000ffffc77224 */ /* 0x004fc600078e0028 */
[----:B------:R2:W-:Y:S04]  /*c6e0*/  STL.64 [R1+0xe0], R42 ;  /* 0x0000e02a01007387 */ /* 0x0005e80000100a00 */
[----:B------:R-:W3:Y:S01]  /*c6f0*/  LDL.LU R228, [R1+0x90] ;  /* 0x0000900001e47983 */ /* 0x000ee20000300800 */
[C---:B----4-:R-:W-:Y:S03]  /*c700*/  HMMA.1688.F32.TF32 R36, R208.reuse, R66, R192 ;  /* 0x00000042d024723c */ /* 0x050fe600000810c0 */
[----:B------:R-:W-:Y:S04]  /*c710*/  LDS R96, [R7+0x2180] ;  /* 0x0021800007607984 */ /* 0x000fe80000000800 */
[----:B------:R-:W-:Y:S01]  /*c720*/  LDS R98, [R7+0x3180] ;  /* 0x0031800007627984 */ /* 0x000fe20000000800 */
[----:B--2---:R-:W-:Y:S03]  /*c730*/  HMMA.1688.F32.TF32 R40, R208, R82, R156 ;  /* 0x00000052d028723c */ /* 0x004fe6000008109c */
[----:B------:R-:W-:Y:S04]  /*c740*/  LDS R97, [R6+0x2180] ;  /* 0x0021800006617984 */ /* 0x000fe80000000800 */
[----:B------:R-:W2:Y:S01]  /*c750*/  LDS R99, [R6+0x3180] ;  /* 0x0031800006637984 */ /* 0x000ea20000000800 */
[----:B-1----:R-:W-:Y:S11]  /*c760*/  HMMA.1688.F32.TF32 R60, R104, R190, R60 ;  /* 0x000000be683c723c */ /* 0x002ff6000008103c */
[----:B------:R-:W-:Y:S04]  /*c770*/  @!UPT UIADD3 URZ, URZ, URZ, URZ ;  /* 0x0000003f3f3ff290 */ /* 0x000fe8000fffe03f */
[----:B------:R-:W-:Y:S04]  /*c780*/  STL.64 [R1+0x180], R40 ;  /* 0x0001802801007387 */ /* 0x000fe80000100a00 */
[----:B------:R-:W-:Y:S04]  /*c790*/  STL.64 [R1+0x188], R42 ;  /* 0x0001882a01007387 */ /* 0x000fe80000100a00 */
[----:B------:R-:W-:Y:S04]  /*c7a0*/  STL.64 [R1+0x1d8], R36 ;  /* 0x0001d82401007387 */ /* 0x000fe80000100a00 */
[----:B------:R1:W-:Y:S04]  /*c7b0*/  STL.64 [R1+0x1e0], R38 ;  /* 0x0001e02601007387 */ /* 0x0003e80000100a00 */
[----:B------:R-:W3:Y:S01]  /*c7c0*/  LDL.LU R229, [R1+0x94] ;  /* 0x0000940001e57983 */ /* 0x000ee20000300800 */
[----:B-1----:R-:W-:Y:S01]  /*c7d0*/  HMMA.1688.F32.TF32 R36, R208, R94, R128 ;  /* 0x0000005ed024723c */ /* 0x002fe20000081080 */
[----:B------:R-:W-:-:S02]  /*c7e0*/  IMAD.MOV.U32 R196, RZ, RZ, R61 ;  /* 0x000000ffffc47224 */ /* 0x000fc400078e003d */
[----:B------:R-:W-:Y:S01]  /*c7f0*/  LDS R128, [R7+0x2300] ;  /* 0x0023000007807984 */ /* 0x000fe20000000800 */
[----:B------:R-:W-:Y:S02]  /*c800*/  IMAD.MOV.U32 R197, RZ, RZ, R62 ;  /* 0x000000ffffc57224 */ /* 0x000fe400078e003e */
[----:B------:R-:W-:Y:S01]  /*c810*/  IMAD.MOV.U32 R198, RZ, RZ, R63 ;  /* 0x000000ffffc67224 */ /* 0x000fe200078e003f */
[----:B------:R-:W-:Y:S01]  /*c820*/  LDS R130, [R7+0x3300] ;  /* 0x0033000007827984 */ /* 0x000fe20000000800 */
[----:B------:R-:W-:Y:S08]  /*c830*/  HMMA.1688.F32.TF32 R184, R104, R174, R12 ;  /* 0x000000ae68b8723c */ /* 0x000ff0000008100c */
[----:B------:R-:W-:Y:S01]  /*c840*/  HMMA.1688.F32.TF32 R148, R212, R182, R148 ;  /* 0x000000b6d494723c */ /* 0x000fe20000081094 */
[----:B------:R-:W-:Y:S01]  /*c850*/  IMAD.MOV.U32 R156, RZ, RZ, R232 ;  /* 0x000000ffff9c7224 */ /* 0x000fe200078e00e8 */
[----:B------:R-:W-:Y:S01]  /*c860*/  LDS R129, [R6+0x2300] ;  /* 0x0023000006817984 */ /* 0x000fe20000000800 */
[----:B------:R-:W-:-:S05]  /*c870*/  IMAD.MOV.U32 R157, RZ, RZ, R233 ;  /* 0x000000ffff9d7224 */ /* 0x000fca00078e00e9 */
[----:B------:R-:W-:Y:S01]  /*c880*/  HMMA.1688.F32.TF32 R56, R208, R10, R244 ;  /* 0x0000000ad038723c */ /* 0x000fe200000810f4 */
[----:B------:R-:W-:Y:S01]  /*c890*/  IMAD.MOV.U32 R0, RZ, RZ, R39 ;  /* 0x000000ffff007224 */ /* 0x000fe200078e0027 */
[----:B------:R-:W-:Y:S01]  /*c8a0*/  LDS R131, [R6+0x3300] ;  /* 0x0033000006837984 */ /* 0x000fe20000000800 */
[----:B------:R-:W-:-:S03]  /*c8b0*/  IMAD.MOV.U32 R5, RZ, RZ, R38 ;  /* 0x000000ffff057224 */ /* 0x000fc600078e0026 */
[----:B------:R-:W-:Y:S04]  /*c8c0*/  STL.64 [R1+0x208], R36 ;  /* 0x0002082401007387 */ /* 0x000fe80000100a00 */
[----:B------:R-:W-:Y:S01]  /*c8d0*/  STL [R1+0x5d8], R0 ;  /* 0x0005d80001007387 */ /* 0x000fe20000100800 */
[C---:B------:R-:W-:Y:S03]  /*c8e0*/  HMMA.1688.F32.TF32 R12, R104.reuse, R66, R160 ;  /* 0x00000042680c723c */ /* 0x040fe600000810a0 */
[----:B------:R-:W-:Y:S04]  /*c8f0*/  STL [R1+0x5d4], R5 ;  /* 0x0005d40501007387 */ /* 0x000fe80000100800 */
[----:B------:R1:W-:Y:S02]  /*c900*/  STL [R1+0x10], R60 ;  /* 0x0000103c01007387 */ /* 0x0003e40000100800 */
[----:B-1----:R-:W-:Y:S01]  /*c910*/  HMMA.1688.F32.TF32 R60, R104, R82, R84 ;  /* 0x00000052683c723c */ /* 0x002fe20000081054 */
[----:B------:R-:W-:Y:S01]  /*c920*/  IMAD.MOV.U32 R81, RZ, RZ, R148 ;  /* 0x000000ffff517224 */ /* 0x000fe200078e0094 */
[----:B------:R-:W-:Y:S01]  /*c930*/  LDS R84, [R7+0x2380] ;  /* 0x0023800007547984 */ /* 0x000fe20000000800 */
[----:B------:R-:W-:-:S02]  /*c940*/  IMAD.MOV.U32 R80, RZ, RZ, R149 ;  /* 0x000000ffff507224 */ /* 0x000fc400078e0095 */
[----:B------:R-:W-:Y:S01]  /*c950*/  IMAD.MOV.U32 R4, RZ, RZ, R150 ;  /* 0x000000ffff047224 */ /* 0x000fe200078e0096 */
[----:B------:R-:W-:Y:S09]  /*c960*/  LDS R86, [R7+0x3380] ;  /* 0x0033800007567984 */ /* 0x000ff20000000800 */
[----:B------:R-:W-:-:S02]  /*c970*/  IMAD.MOV.U32 R92, RZ, RZ, R14 ;  /* 0x000000ffff5c7224 */ /* 0x000fc400078e000e */
[----:B------:R-:W-:Y:S01]  /*c980*/  IMAD.MOV.U32 R93, RZ, RZ, R15 ;  /* 0x000000ffff5d7224 */ /* 0x000fe200078e000f */
[----:B--2---:R-:W-:Y:S01]  /*c990*/  HMMA.1688.F32.TF32 R76, R96, R66, R88 ;  /* 0x00000042604c723c */ /* 0x004fe20000081058 */
[----:B------:R-:W-:Y:S01]  /*c9a0*/  IMAD.MOV.U32 R3, RZ, RZ, R151 ;  /* 0x000000ffff037224 */ /* 0x000fe200078e0097 */
[----:B------:R-:W-:Y:S01]  /*c9b0*/  LDS R85, [R6+0x2380] ;  /* 0x0023800006557984 */ /* 0x000fe20000000800 */
[----:B------:R-:W-:-:S05]  /*c9c0*/  IMAD.MOV.U32 R192, RZ, RZ, R234 ;  /* 0x000000ffffc07224 */ /* 0x000fca00078e00ea */
[----:B------:R-:W-:Y:S01]  /*c9d0*/  HMMA.1688.F32.TF32 R224, R212, R10, R224 ;  /* 0x0000000ad4e0723c */ /* 0x000fe200000810e0 */
[----:B------:R-:W-:Y:S01]  /*c9e0*/  IMAD.MOV.U32 R193, RZ, RZ, R235 ;  /* 0x000000ffffc17224 */ /* 0x000fe200078e00eb */
[----:B------:R-:W-:Y:S04]  /*c9f0*/  LDS R87, [R6+0x3380] ;  /* 0x0033800006577984 */ /* 0x000fe80000000800 */
[----:B------:R-:W-:Y:S04]  /*ca00*/  STL.64 [R1+0xc8], R60 ;  /* 0x0000c83c01007387 */ /* 0x000fe80000100a00 */
[----:B------:R-:W-:Y:S04]  /*ca10*/  STL.64 [R1+0xd0], R62 ;  /* 0x0000d03e01007387 */ /* 0x000fe80000100a00 */
[----:B------:R1:W-:Y:S02]  /*ca20*/  STL.64 [R1+0x160], R12 ;  /* 0x0001600c01007387 */ /* 0x0003e40000100a00 */
[C---:B-1----:R-:W-:Y:S02]  /*ca30*/  HMMA.1688.F32.TF32 R12, R104.reuse, R94, R124 ;  /* 0x0000005e680c723c */ /* 0x042fe4000008107c */
[----:B------:R1:W-:Y:S04]  /*ca40*/  STL [R1+0x5f8], R93 ;  /* 0x0005f85d01007387 */ /* 0x0003e80000100800 */
[----:B------:R2:W-:Y:S11]  /*ca50*/  STL [R1+0x5f4], R92 ;  /* 0x0005f45c01007387 */ /* 0x0005f60000100800 */
[----:B------:R-:W-:Y:S06]  /*ca60*/  @!UPT UIADD3 URZ, URZ, URZ, URZ ;  /* 0x0000003f3f3ff290 */ /* 0x000fec000fffe03f */
[----:B------:R-:W-:Y:S04]  /*ca70*/  STL.64 [R1+0x1c8], R12 ;  /* 0x0001c80c01007387 */ /* 0x000fe80000100a00 */
[----:B------:R-:W4:Y:S04]  /*ca80*/  LDL.LU R148, [R1+0x110] ;  /* 0x0001100001947983 */ /* 0x000f280000300800 */
[----:B------:R-:W4:Y:S04]  /*ca90*/  LDL.LU R149, [R1+0x114] ;  /* 0x0001140001957983 */ /* 0x000f280000300800 */
[----:B------:R-:W4:Y:S04]  /*caa0*/  LDL.LU R150, [R1+0x118] ;  /* 0x0001180001967983 */ /* 0x000f280000300800 */
[----:B------:R-:W4:Y:S01]  /*cab0*/  LDL.LU R151, [R1+0x11c] ;  /* 0x00011c0001977983 */ /* 0x000f220000300800 */
[----:B------:R-:W-:Y:S01]  /*cac0*/  HMMA.1688.F32.TF32 R40, R104, R10, R220 ;  /* 0x0000000a6828723c */ /* 0x000fe200000810dc */
[----:B------:R-:W-:-:S02]  /*cad0*/  IMAD.MOV.U32 R5, RZ, RZ, R15 ;  /* 0x000000ffff057224 */ /* 0x000fc400078e000f */
[----:B------:R-:W-:Y:S01]  /*cae0*/  IMAD.MOV.U32 R0, RZ, RZ, R14 ;  /* 0x000000ffff007224 */ /* 0x000fe200078e000e */
[----:B------:R-:W4:Y:S04]  /*caf0*/  LDL.LU R220, [R1+0x98] ;  /* 0x0000980001dc7983 */ /* 0x000f280000300800 */
[----:B------:R-:W4:Y:S04]  /*cb00*/  LDL.LU R221, [R1+0x9c] ;  /* 0x00009c0001dd7983 */ /* 0x000f280000300800 */
[----:B------:R-:W4:Y:S04]  /*cb10*/  LDL.LU R222, [R1+0xa0] ;  /* 0x0000a00001de7983 */ /* 0x000f280000300800 */
[----:B------:R-:W4:Y:S01]  /*cb20*/  LDL.LU R223, [R1+0xa4] ;  /* 0x0000a40001df7983 */ /* 0x000f220000300800 */
[----:B-1----:R-:W-:-:S03]  /*cb30*/  IMAD.MOV.U32 R93, RZ, RZ, R78 ;  /* 0x000000ffff5d7224 */ /* 0x002fc600078e004e */
[----:B------:R-:W-:Y:S01]  /*cb40*/  STL [R1+0x5e0], R5 ;  /* 0x0005e00501007387 */ /* 0x000fe20000100800 */
[----:B--2---:R-:W-:-:S03]  /*cb50*/  IMAD.MOV.U32 R92, RZ, RZ, R79 ;  /* 0x000000ffff5c7224 */ /* 0x004fc600078e004f */
[----:B------:R-:W-:Y:S01]  /*cb60*/  STL [R1+0x5dc], R0 ;  /* 0x0005dc0001007387 */ /* 0x000fe20000100800 */
[----:B------:R-:W-:Y:S08]  /*cb70*/  HMMA.1688.F32.TF32 R168, R208, R178, R168 ;  /* 0x000000b2d0a8723c */ /* 0x000ff000000810a8 */
[C---:B---3--:R-:W-:Y:S08]  /*cb80*/  HMMA.1688.F32.TF32 R60, R96.reuse, R10, R228 ;  /* 0x0000000a603c723c */ /* 0x048ff000000810e4 */
[----:B------:R-:W-:Y:S01]  /*cb90*/  HMMA.1688.F32.TF32 R228, R96, R82, R132 ;  /* 0x0000005260e4723c */ /* 0x000fe20000081084 */
[----:B------:R-:W-:Y:S01]  /*cba0*/  IMAD.MOV.U32 R194, RZ, RZ, R177 ;  /* 0x000000ffffc27224 */ /* 0x000fe200078e00b1 */
[----:B------:R-:W-:Y:S01]  /*cbb0*/  LDS R134, [R7+0x5200] ;  /* 0x0052000007867984 */ /* 0x000fe20000000800 */
[----:B------:R-:W-:-:S05]  /*cbc0*/  IMAD.MOV.U32 R195, RZ, RZ, R176 ;  /* 0x000000ffffc37224 */ /* 0x000fca00078e00b0 */
[----:B------:R-:W-:Y:S08]  /*cbd0*/  HMMA.1688.F32.TF32 R140, R104, R182, R140 ;  /* 0x000000b6688c723c */ /* 0x000ff0000008108c */
[C---:B------:R-:W-:Y:S08]  /*cbe0*/  HMMA.1688.F32.TF32 R24, R100.reuse, R174, R24 ;  /* 0x000000ae6418723c */ /* 0x040ff00000081018 */
[----:B------:R-:W-:Y:S01]  /*cbf0*/  HMMA.1688.F32.TF32 R28, R100, R190, R28 ;  /* 0x000000be641c723c */ /* 0x000fe2000008101c */
[----:B------:R-:W-:Y:S04]  /*cc00*/  STL [R1+0x5e8], R231 ;  /* 0x0005e8e701007387 */ /* 0x000fe80000100800 */
[----:B------:R1:W-:Y:S03]  /*cc10*/  STL.64 [R1+0x70], R76 ;  /* 0x0000704c01007387 */ /* 0x0003e60000100a00 */
[----:B------:R-:W-:Y:S01]  /*cc20*/  HMMA.1688.F32.TF32 R36, R104, R178, R204 ;  /* 0x000000b26824723c */ /* 0x000fe200000810cc */
[----:B------:R-:W-:Y:S01]  /*cc30*/  IMAD.MOV.U32 R158, RZ, RZ, R181 ;  /* 0x000000ffff9e7224 */ /* 0x000fe200078e00b5 */
[----:B------:R-:W-:Y:S01]  /*cc40*/  LDS R133, [R6+0x4200] ;  /* 0x0042000006857984 */ /* 0x000fe20000000800 */
[----:B------:R-:W-:-:S03]  /*cc50*/  IMAD.MOV.U32 R159, RZ, RZ, R180 ;  /* 0x000000ffff9f7224 */ /* 0x000fc600078e00b4 */
[----:B------:R-:W-:Y:S02]  /*cc60*/  LDS R135, [R6+0x5200] ;  /* 0x0052000006877984 */ /* 0x000fe40000000800 */
[----:B-1----:R-:W-:Y:S02]  /*cc70*/  HMMA.1688.F32.TF32 R76, R96, R94, R120 ;  /* 0x0000005e604c723c */ /* 0x002fe40000081078 */
[----:B------:R-:W-:Y:S04]  /*cc80*/  LDS R120, [R7+0x2280] ;  /* 0x0022800007787984 */ /* 0x000fe80000000800 */
[----:B------:R-:W-:Y:S04]  /*cc90*/  LDS R122, [R7+0x3280] ;  /* 0x00328000077a7984 */ /* 0x000fe80000000800 */
[----:B------:R-:W-:Y:S04]  /*cca0*/  LDS R121, [R6+0x2280] ;  /* 0x0022800006797984 */ /* 0x000fe80000000800 */
[----:B------:R-:W1:Y:S09]  /*ccb0*/  LDS R123, [R6+0x3280] ;  /* 0x00328000067b7984 */ /* 0x000e720000000800 */
[----:B------:R-:W-:Y:S04]  /*ccc0*/  STL.64 [R1+0x198], R76 ;  /* 0x0001984c01007387 */ /* 0x000fe80000100a00 */
[----:B------:R4:W-:Y:S02]  /*ccd0*/  STL.64 [R1+0x1a0], R78 ;  /* 0x0001a04e01007387 */ /* 0x0009e40000100a00 */
[C---:B----4-:R-:W-:Y:S02]  /*cce0*/  HMMA.1688.F32.TF32 R76, R100.reuse, R10, R148 ;  /* 0x0000000a644c723c */ /* 0x050fe40000081094 */
[----:B------:R-:W2:Y:S04]  /*ccf0*/  LDL.LU R148, [R1+0x130] ;  /* 0x0001300001947983 */ /* 0x000ea80000300800 */
[----:B------:R-:W2:Y:S04]  /*cd00*/  LDL.LU R149, [R1+0x134] ;  /* 0x0001340001957983 */ /* 0x000ea80000300800 */
[----:B------:R-:W2:Y:S04]  /*cd10*/  LDL.LU R150, [R1+0x138] ;  /* 0x0001380001967983 */ /* 0x000ea80000300800 */
[----:B------:R-:W2:Y:S04]  /*cd20*/  LDL.LU R151, [R1+0x13c] ;  /* 0x00013c0001977983 */ /* 0x000ea80000300800 */
[----:B------:R-:W3:Y:S04]  /*cd30*/  LDL.LU R244, [R1+0x1a8] ;  /* 0x0001a80001f47983 */ /* 0x000ee80000300800 */
[----:B------:R-:W3:Y:S04]  /*cd40*/  LDL.LU R245, [R1+0x1ac] ;  /* 0x0001ac0001f57983 */ /* 0x000ee80000300800 */
[----:B------:R-:W3:Y:S04]  /*cd50*/  LDL.LU R246, [R1+0x1b0] ;  /* 0x0001b00001f67983 */ /* 0x000ee80000300800 */
[----:B------:R-:W3:Y:S04]  /*cd60*/  LDL.LU R247, [R1+0x1b4] ;  /* 0x0001b40001f77983 */ /* 0x000ee80000300800 */
[----:B------:R-:W4:Y:S04]  /*cd70*/  LDL.LU R232, [R1+0x630] ;  /* 0x0006300001e87983 */ /* 0x000f280000300800 */
[----:B------:R-:W4:Y:S04]  /*cd80*/  LDL.LU R233, [R1+0x62c] ;  /* 0x00062c0001e97983 */ /* 0x000f280000300800 */
        /* <DEDUP_REMOVED lines=8> */
[----:B------:R-:W3:Y:S04]  /*ce10*/  LDL.LU R212, [R1+0x80] ;  /* 0x0000800001d47983 */ /* 0x000ee80000300800 */
[----:B------:R-:W3:Y:S04]  /*ce20*/  LDL.LU R213, [R1+0x84] ;  /* 0x0000840001d57983 */ /* 0x000ee80000300800 */
[----:B------:R-:W3:Y:S04]  /*ce30*/  LDL.LU R214, [R1+0x88] ;  /* 0x0000880001d67983 */ /* 0x000ee80000300800 */
[----:B------:R-:W3:Y:S04]  /*ce40*/  LDL.LU R215, [R1+0x8c] ;  /* 0x00008c0001d77983 */ /* 0x000ee80000300800 */
[----:B------:R-:W4:Y:S04]  /*ce50*/  LDL.LU R234, [R1+0x628] ;  /* 0x0006280001ea7983 */ /* 0x000f280000300800 */
[----:B------:R-:W4:Y:S04]  /*ce60*/  LDL.LU R235, [R1+0x624] ;  /* 0x0006240001eb7983 */ /* 0x000f280000300800 */
[----:B------:R-:W3:Y:S04]  /*ce70*/  LDL.LU R164, [R1+0x1b8] ;  /* 0x0001b80001a47983 */ /* 0x000ee80000300800 */
[----:B------:R-:W3:Y:S04]  /*ce80*/  LDL.LU R165, [R1+0x1bc] ;  /* 0x0001bc0001a57983 */ /* 0x000ee80000300800 */
[----:B------:R-:W3:Y:S04]  /*ce90*/  LDL.LU R166, [R1+0x1c0] ;  /* 0x0001c00001a67983 */ /* 0x000ee80000300800 */
[----:B------:R-:W3:Y:S04]  /*cea0*/  LDL.LU R167, [R1+0x1c4] ;  /* 0x0001c40001a77983 */ /* 0x000ee80000300800 */
[----:B------:R-:W3:Y:S04]  /*ceb0*/  LDL.LU R208, [R1+0x140] ;  /* 0x0001400001d07983 */ /* 0x000ee80000300800 */
[----:B------:R-:W3:Y:S04]  /*cec0*/  LDL.LU R209, [R1+0x144] ;  /* 0x0001440001d17983 */ /* 0x000ee80000300800 */
[----:B------:R-:W3:Y:S04]  /*ced0*/  LDL.LU R210, [R1+0x148] ;  /* 0x0001480001d27983 */ /* 0x000ee80000300800 */
[----:B------:R-:W3:Y:S01]  /*cee0*/  LDL.LU R211, [R1+0x14c] ;  /* 0x00014c0001d37983 */ /* 0x000ee20000300800 */
[C---:B------:R-:W-:Y:S03]  /*cef0*/  HMMA.1688.F32.TF32 R88, R100.reuse, R178, R220 ;  /* 0x000000b26458723c */ /* 0x040fe600000810dc */
[----:B------:R-:W3:Y:S04]  /*cf00*/  LDL.LU R144, [R1+0x1f8] ;  /* 0x0001f80001907983 */ /* 0x000ee80000300800 */
[----:B------:R-:W3:Y:S01]  /*cf10*/  LDL.LU R145, [R1+0x1fc] ;  /* 0x0001fc0001917983 */ /* 0x000ee20000300800 */
[----:B------:R-:W-:Y:S03]  /*cf20*/  HMMA.1688.F32.TF32 R220, R100, R66, R152 ;  /* 0x0000004264dc723c */ /* 0x000fe60000081098 */
[----:B------:R-:W3:Y:S04]  /*cf30*/  LDL.LU R146, [R1+0x200] ;  /* 0x0002000001927983 */ /* 0x000ee80000300800 */
[----:B------:R-:W3:Y:S01]  /*cf40*/  LDL.LU R147, [R1+0x204] ;  /* 0x0002040001937983 */ /* 0x000ee20000300800 */
[C---:B------:R-:W-:Y:S03]  /*cf50*/  HMMA.1688.F32.TF32 R12, R96.reuse, R178, R236 ;  /* 0x000000b2600c723c */ /* 0x040fe600000810ec */
[----:B------:R-:W3:Y:S04]  /*cf60*/  LDL R252, [R1+0x234] ;  /* 0x0002340001fc7983 */ /* 0x000ee80000100800 */
[----:B------:R-:W-:Y:S01]  /*cf70*/  LDS R152, [R7+0x4100] ;  /* 0x0041000007987984 */ /* 0x000fe20000000800 */
[C---:B------:R-:W-:Y:S03]  /*cf80*/  HMMA.1688.F32.TF32 R136, R96.reuse, R182, R136 ;  /* 0x000000b66088723c */ /* 0x040fe60000081088 */
[----:B------:R-:W-:Y:S05]  /*cf90*/  LDS R154, [R7+0x5100] ;  /* 0x00510000079a7984 */ /* 0x000fea0000000800 */
[C---:B------:R-:W-:Y:S01]  /*cfa0*/  HMMA.1688.F32.TF32 R16, R96.reuse, R174, R16 ;  /* 0x000000ae6010723c */ /* 0x040fe20000081010 */
[----:B------:R1:W-:Y:S04]  /*cfb0*/  STL [R1+0x5e4], R223 ;  /* 0x0005e4df01007387 */ /* 0x0003e80000100800 */
[----:B------:R-:W3:Y:S03]  /*cfc0*/  LDL R132, [R1+0x508] ;  /* 0x0005080001847983 */ /* 0x000ee60000100800 */
[----:B------:R-:W-:Y:S01]  /*cfd0*/  HMMA.1688.F32.TF32 R20, R96, R190, R20 ;  /* 0x000000be6014723c */ /* 0x000fe20000081014 */
[----:B------:R-:W-:Y:S04]  /*cfe0*/  LDS R153, [R6+0x4100] ;  /* 0x0041000006997984 */ /* 0x000fe80000000800 */
[----:B------:R-:W-:Y:S03]  /*cff0*/  LDS R155, [R6+0x5100] ;  /* 0x00510000069b7984 */ /* 0x000fe60000000800 */
[C---:B------:R-:W-:Y:S08]  /*d000*/  HMMA.1688.F32.TF32 R204, R100.reuse, R82, R32 ;  /* 0x0000005264cc723c */ /* 0x040ff00000081020 */
[----:B------:R-:W-:Y:S11]  /*d010*/  HMMA.1688.F32.TF32 R104, R100, R94, R116 ;  /* 0x0000005e6468723c */ /* 0x000ff60000081074 */
[----:B------:R-:W-:Y:S11]  /*d020*/  @!UPT UIADD3 URZ, URZ, URZ, URZ ;  /* 0x0000003f3f3ff290 */ /* 0x000ff6000fffe03f */
[----:B------:R-:W-:Y:S02]  /*d030*/  @!UPT UIADD3 URZ, URZ, URZ, URZ ;  /* 0x0000003f3f3ff290 */ /* 0x000fe4000fffe03f */
[----:B------:R-:W-:Y:S02]  /*d040*/  IMAD.MOV.U32 R239, RZ, RZ, R104 ;  /* 0x000000ffffef7224 */ /* 0x000fe400078e0068 */
[----:B------:R-:W-:Y:S02]  /*d050*/  IMAD.MOV.U32 R238, RZ, RZ, R105 ;  /* 0x000000ffffee7224 */ /* 0x000fe400078e0069 */
[----:B------:R-:W-:Y:S02]  /*d060*/  IMAD.MOV.U32 R237, RZ, RZ, R106 ;  /* 0x000000ffffed7224 */ /* 0x000fe400078e006a */
[----:B------:R-:W-:Y:S02]  /*d070*/  IMAD.MOV.U32 R236, RZ, RZ, R107 ;  /* 0x000000ffffec7224 */ /* 0x000fe400078e006b */
[C---:B-1----:R-:W-:Y:S08]  /*d080*/  HMMA.1688.F32.TF32 R104, R120.reuse, R174, R200 ;  /* 0x000000ae7868723c */ /* 0x042ff000000810c8 */
[----:B--2---:R-:W-:Y:S07]  /*d090*/  HMMA.1688.F32.TF32 R32, R120, R178, R160 ;  /* 0x000000b27820723c */ /* 0x004fee00000810a0 */
[----:B------:R-:W-:-:S02]  /*d0a0*/  IMAD.MOV.U32 R160, RZ, RZ, R172 ;  /* 0x000000ffffa07224 */ /* 0x000fc400078e00ac */
[----:B------:R-:W-:Y:S02]  /*d0b0*/  IMAD.MOV.U32 R161, RZ, RZ, R173 ;  /* 0x000000ffffa17224 */ /* 0x000fe400078e00ad */
[----:B------:R-:W-:Y:S01]  /*d0c0*/  IMAD.MOV.U32 R162, RZ, RZ, R9 ;  /* 0x000000ffffa27224 */ /* 0x000fe200078e0009 */
[-C--:B----4-:R-:W-:Y:S08]  /*d0d0*/  HMMA.1688.F32.TF32 R96, R100, R182.reuse, R232 ;  /* 0x000000b66460723c */ /* 0x090ff000000810e8 */
[C---:B---3--:R-:W-:Y:S08]  /*d0e0*/  HMMA.1688.F32.TF32 R100, R120.reuse, R182, R212 ;  /* 0x000000b67864723c */ /* 0x048ff000000810d4 */
[----:B------:R-:W-:Y:S08]  /*d0f0*/  HMMA.1688.F32.TF32 R212, R120, R66, R52 ;  /* 0x0000004278d4723c */ /* 0x000ff00000081034 */
[-C--:B------:R-:W-:Y:S08]  /*d100*/  HMMA.1688.F32.TF32 R52, R128, R178.reuse, R208 ;  /* 0x000000b28034723c */ /* 0x080ff000000810d0 */
[----:B------:R-:W-:Y:S07]  /*d110*/  HMMA.1688.F32.TF32 R176, R84, R178, R244 ;  /* 0x000000b254b0723c */ /* 0x000fee00000810f4 */
[----:B------:R-:W-:-:S02]  /*d120*/  IMAD.MOV.U32 R244, RZ, RZ, R189 ;  /* 0x000000fffff47224 */ /* 0x000fc400078e00bd */
[----:B------:R-:W2:Y:S01]  /*d130*/  LDL.LU R189, [R1+0x620] ;  /* 0x0006200001bd7983 */ /* 0x000ea20000300800 */
[----:B------:R-:W-:-:S03]  /*d140*/  IMAD.MOV.U32 R245, RZ, RZ, R8 ;  /* 0x000000fffff57224 */ /* 0x000fc600078e0008 */
[----:B------:R-:W3:Y:S04]  /*d150*/  LDL.LU R8, [R1+0x61c] ;  /* 0x00061c0001087983 */ /* 0x000ee80000300800 */
[----:B------:R-:W4:Y:S04]  /*d160*/  LDL.LU R172, [R1+0x618] ;  /* 0x0006180001ac7983 */ /* 0x000f280000300800 */
[----:B------:R-:W2:Y:S04]  /*d170*/  LDL.LU R173, [R1+0x614] ;  /* 0x0006140001ad7983 */ /* 0x000ea80000300800 */
[----:B------:R-:W2:Y:S04]  /*d180*/  LDL.LU R9, [R1+0x610] ;  /* 0x0006100001097983 */ /* 0x000ea80000300800 */
[----:B------:R-:W4:Y:S04]  /*d190*/  LDL.LU R163, [R1+0xe8] ;  /* 0x0000e80001a37983 */ /* 0x000f280000300800 */
[----:B------:R-:W4:Y:S04]  /*d1a0*/  LDL.LU R200, [R1+0x120] ;  /* 0x0001200001c87983 */ /* 0x000f280000300800 */
[----:B------:R-:W4:Y:S01]  /*d1b0*/  LDL.LU R201, [R1+0x124] ;  /* 0x0001240001c97983 */ /* 0x000f220000300800 */
[----:B------:R-:W-:Y:S01]  /*d1c0*/  HMMA.1688.F32.TF32 R112, R120, R94, R112 ;  /* 0x0000005e7870723c */ /* 0x000fe20000081070 */
[----:B------:R-:W-:-:S02]  /*d1d0*/  IMAD R252, R252, 0x4000, R132 ;  /* 0x00004000fcfc7824 */ /* 0x000fc400078e0284 */
[----:B------:R-:W-:Y:S05]  /*d1e0*/  LDS R132, [R7+0x4200] ;  /* 0x0042000007847984 */ /* 0x000fea0000000800 */
[C---:B------:R-:W-:Y:S08]  /*d1f0*/  HMMA.1688.F32.TF32 R116, R120.reuse, R10, R124 ;  /* 0x0000000a7874723c */ /* 0x040ff0000008107c */
[C---:B------:R-:W-:Y:S08]  /*d200*/  HMMA.1688.F32.TF32 R44, R120.reuse, R190, R44 ;  /* 0x000000be782c723c */ /* 0x040ff0000008102c */
[----:B------:R-:W-:Y:S01]  /*d210*/  IMAD.MOV.U32 R231, RZ, RZ, R112 ;  /* 0x000000ffffe77224 */ /* 0x000fe200078e0070 */
[----:B------:R-:W-:Y:S01]  /*d220*/  HMMA.1688.F32.TF32 R48, R120, R82, R48 ;  /* 0x000000527830723c */ /* 0x000fe20000081030 */
[----:B------:R-:W-:-:S02]  /*d230*/  IMAD.MOV.U32 R223, RZ, RZ, R113 ;  /* 0x000000ffffdf7224 */ /* 0x000fc400078e0071 */
[----:B------:R-:W-:Y:S02]  /*d240*/  IMAD.MOV.U32 R5, RZ, RZ, R114 ;  /* 0x000000ffff057224 */ /* 0x000fe400078e0072 */
[----:B------:R-:W-:-:S03]  /*d250*/  IMAD.MOV.U32 R0, RZ, RZ, R115 ;  /* 0x000000ffff007224 */ /* 0x000fc600078e0073 */
[C---:B------:R-:W-:Y:S08]  /*d260*/  HMMA.1688.F32.TF32 R112, R128.reuse, R182, R192 ;  /* 0x000000b68070723c */ /* 0x040ff000000810c0 */
[C---:B------:R-:W-:Y:S08]  /*d270*/  HMMA.1688.F32.TF32 R124, R128.reuse, R190, R248 ;  /* 0x000000be807c723c */ /* 0x040ff000000810f8 */
[C---:B------:R-:W-:Y:S08]  /*d280*/  HMMA.1688.F32.TF32 R164, R128.reuse, R10, R164 ;  /* 0x0000000a80a4723c */ /* 0x040ff000000810a4 */
[----:B------:R-:W-:Y:S01]  /*d290*/  HMMA.1688.F32.TF32 R120, R128, R174, R156 ;  /* 0x000000ae8078723c */ /* 0x000fe2000008109c */
[----:B------:R-:W-:Y:S04]  /*d2a0*/  LDS R156, [R7+0x4080] ;  /* 0x00408000079c7984 */ /* 0x000fe80000000800 */
[----:B------:R-:W-:Y:S03]  /*d2b0*/  LDS R158, [R7+0x5080] ;  /* 0x00508000079e7984 */ /* 0x000fe60000000800 */
[----:B------:R-:W-:Y:S01]  /*d2c0*/  HMMA.1688.F32.TF32 R192, R84, R10, R144 ;  /* 0x0000000a54c0723c */ /* 0x000fe20000081090 */
[----:B------:R-:W-:Y:S04]  /*d2d0*/  LDS R157, [R6+0x4080] ;  /* 0x00408000069d7984 */ /* 0x000fe80000000800 */
[----:B------:R-:W-:Y:S03]  /*d2e0*/  LDS R159, [R6+0x5080] ;  /* 0x00508000069f7984 */ /* 0x000fe60000000800 */
[C---:B------:R-:W-:Y:S08]  /*d2f0*/  HMMA.1688.F32.TF32 R68, R128.reuse, R82, R68 ;  /* 0x000000528044723c */ /* 0x040ff00000081044 */
[C---:B------:R-:W-:Y:S01]  /*d300*/  HMMA.1688.F32.TF32 R208, R128.reuse, R66, R72 ;  /* 0x0000004280d0723c */ /* 0x040fe20000081048 */
[----:B------:R-:W-:Y:S04]  /*d310*/  LDS R72, [R7+0x4280] ;  /* 0x0042800007487984 */ /* 0x000fe80000000800 */
[----:B------:R-:W-:Y:S03]  /*d320*/  LDS R74, [R7+0x5280] ;  /* 0x00528000074a7984 */ /* 0x000fe60000000800 */
[----:B------:R-:W-:Y:S01]  /*d330*/  HMMA.1688.F32.TF32 R232, R128, R94, R108 ;  /* 0x0000005e80e8723c */ /* 0x000fe2000008106c */
[----:B------:R-:W-:Y:S04]  /*d340*/  LDS R128, [R7+0x4180] ;  /* 0x0041800007807984 */ /* 0x000fe80000000800 */
[----:B------:R-:W-:Y:S04]  /*d350*/  LDS R130, [R7+0x5180] ;  /* 0x0051800007827984 */ /* 0x000fe80000000800 */
[----:B------:R-:W-:Y:S04]  /*d360*/  LDS R129, [R6+0x4180] ;  /* 0x0041800006817984 */ /* 0x000fe80000000800 */
[----:B------:R-:W-:Y:S04]  /*d370*/  LDS R131, [R6+0x5180] ;  /* 0x0051800006837984 */ /* 0x000fe80000000800 */
[----:B------:R-:W-:Y:S04]  /*d380*/  LDS R73, [R6+0x4280] ;  /* 0x0042800006497984 */ /* 0x000fe80000000800 */
[----:B------:R-:W-:Y:S01]  /*d390*/  LDS R75, [R6+0x5280] ;  /* 0x00528000064b7984 */ /* 0x000fe20000000800 */
[----:B------:R-:W-:Y:S01]  /*d3a0*/  HMMA.1688.F32.TF32 R180, R84, R182, R148 ;  /* 0x000000b654b4723c */ /* 0x000fe20000081094 */
[----:B------:R-:W-:-:S02]  /*d3b0*/  IMAD.MOV.U32 R246, RZ, RZ, R65 ;  /* 0x000000fffff67224 */ /* 0x000fc400078e0041 */
[----:B------:R-:W-:Y:S01]  /*d3c0*/  LDS R148, [R7+0x4300] ;  /* 0x0043000007947984 */ /* 0x000fe20000000800 */
[----:B------:R-:W-:-:S03]  /*d3d0*/  IMAD.MOV.U32 R247, RZ, RZ, R64 ;  /* 0x000000fffff77224 */ /* 0x000fc600078e0040 */
[----:B------:R-:W-:Y:S01]  /*d3e0*/  LDS R150, [R7+0x5300] ;  /* 0x0053000007967984 */ /* 0x000fe20000000800 */
[----:B------:R-:W-:-:S03]  /*d3f0*/  IMAD.MOV.U32 R203, RZ, RZ, R188 ;  /* 0x000000ffffcb7224 */ /* 0x000fc600078e00bc */
[----:B------:R-:W-:Y:S04]  /*d400*/  LDS R149, [R6+0x4300] ;  /* 0x0043000006957984 */ /* 0x000fe80000000800 */
[----:B------:R-:W-:Y:S01]  /*d410*/  LDS R151, [R6+0x5300] ;  /* 0x0053000006977984 */ /* 0x000fe20000000800 */
[C---:B------:R-:W-:Y:S03]  /*d420*/  HMMA.1688.F32.TF32 R64, R84.reuse, R66, R244 ;  /* 0x000000425440723c */ /* 0x040fe600000810f4 */
[----:B------:R-:W-:Y:S04]  /*d430*/  LDS R144, [R7+0x4380] ;  /* 0x0043800007907984 */ /* 0x000fe80000000800 */
[----:B------:R-:W-:Y:S01]  /*d440*/  LDS R146, [R7+0x5380] ;  /* 0x0053800007927984 */ /* 0x000fe20000000800 */
[----:B------:R-:W-:Y:S03]  /*d450*/  HMMA.1688.F32.TF32 R216, R84, R94, R216 ;  /* 0x0000005e54d8723c */ /* 0x000fe600000810d8 */
[----:B------:R-:W-:Y:S04]  /*d460*/  LDS R145, [R6+0x4380] ;  /* 0x0043800006917984 */ /* 0x000fe80000000800 */
[----:B------:R-:W-:Y:S04]  /*d470*/  LDS R147, [R6+0x5380] ;  /* 0x0053800006937984 */ /* 0x000fe80000000800 */
[----:B------:R-:W-:Y:S04]  /*d480*/  LDS R108, [R7+0x4000] ;  /* 0x00400000076c7984 */ /* 0x000fe80000000800 */
[----:B------:R-:W-:Y:S04]  /*d490*/  LDS R110, [R7+0x5000] ;  /* 0x00500000076e7984 */ /* 0x000fe80000000800 */
[----:B------:R-:W-:Y:S04]  /*d4a0*/  LDS R109, [R6+0x4000] ;  /* 0x00400000066d7984 */ /* 0x000fe80000000800 */
[----:B------:R-:W-:Y:S01]  /*d4b0*/  LDS R111, [R6+0x5000] ;  /* 0x00500000066f7984 */ /* 0x000fe20000000800 */
[----:B---3--:R-:W-:-:S02]  /*d4c0*/  IMAD.MOV.U32 R251, RZ, RZ, R8 ;  /* 0x000000fffffb7224 */ /* 0x008fc400078e0008 */
[----:B--2---:R-:W-:Y:S02]  /*d4d0*/  IMAD.MOV.U32 R250, RZ, RZ, R9 ;  /* 0x000000fffffa7224 */ /* 0x004fe400078e0009 */
[----:B------:R-:W1:Y:S01]  /*d4e0*/  LDSM.16.M88.4 R8, [R252+0x18000] ;  /* 0x01800000fc08783b */ /* 0x000e620000000200 */
[----:B------:R-:W-:Y:S02]  /*d4f0*/  IMAD.MOV.U32 R202, RZ, RZ, R189 ;  /* 0x000000ffffca7224 */ /* 0x000fe400078e00bd */
[----:B------:R-:W-:Y:S02]  /*d500*/  IMAD.MOV.U32 R248, RZ, RZ, R173 ;  /* 0x000000fffff87224 */ /* 0x000fe400078e00ad */
[----:B----4-:R-:W-:Y:S01]  /*d510*/  IMAD.MOV.U32 R249, RZ, RZ, R172 ;  /* 0x000000fffff97224 */ /* 0x010fe200078e00ac */
[C---:B------:R-:W-:Y:S08]  /*d520*/  HMMA.1688.F32.TF32 R160, R84.reuse, R82, R160 ;  /* 0x0000005254a0723c */ /* 0x040ff000000810a0 */
[C---:B------:R-:W-:Y:S08]  /*d530*/  HMMA.1688.F32.TF32 R172, R84.reuse, R174, R248 ;  /* 0x000000ae54ac723c */ /* 0x040ff000000810f8 */
[----:B------:R-:W-:Y:S08]  /*d540*/  HMMA.1688.F32.TF32 R188, R84, R190, R200 ;  /* 0x000000be54bc723c */ /* 0x000ff000000810c8 */
[-C--:B-1----:R-:W-:Y:S08]  /*d550*/  HMMA.1688.F32.TF32 R56, R156, R8.reuse, R56 ;  /* 0x000000089c38723c */ /* 0x082ff00000081038 */
[-C--:B------:R-:W-:Y:S08]  /*d560*/  HMMA.1688.F32.TF32 R244, R152, R8.reuse, R40 ;  /* 0x0000000898f4723c */ /* 0x080ff00000081028 */
[-C--:B------:R-:W-:Y:S08]  /*d570*/  HMMA.1688.F32.TF32 R84, R128, R8.reuse, R60 ;  /* 0x000000088054723c */ /* 0x080ff0000008103c */
[-C--:B------:R-:W-:Y:S01]  /*d580*/  HMMA.1688.F32.TF32 R60, R132, R8.reuse, R76 ;  /* 0x00000008843c723c */ /* 0x080fe2000008104c */
[----:B------:R-:W-:Y:S07]  /*d590*/  STL [R1+0x5d0], R57 ;  /* 0x0005d03901007387 */ /* 0x000fee0000100800 */
[----:B------:R-:W-:Y:S01]  /*d5a0*/  HMMA.1688.F32.TF32 R40, R72, R8, R116 ;  /* 0x000000084828723c */ /* 0x000fe20000081074 */
[----:B------:R-:W-:Y:S04]  /*d5b0*/  STL [R1+0x5cc], R58 ;  /* 0x0005cc3a01007387 */ /* 0x000fe80000100800 */
[----:B------:R-:W-:Y:S04]  /*d5c0*/  STL [R1+0x5c8], R59 ;  /* 0x0005c83b01007387 */ /* 0x000fe80000100800 */
[----:B------:R-:W-:Y:S04]  /*d5d0*/  STL [R1+0x5c4], R247 ;  /* 0x0005c4f701007387 */ /* 0x000fe80000100800 */
[----:B------:R-:W-:Y:S04]  /*d5e0*/  STL.64 [R1+0xb8], R84 ;  /* 0x0000b85401007387 */ /* 0x000fe80000100a00 */
[----:B------:R-:W-:Y:S04]  /*d5f0*/  STL.64 [R1+0xc0], R86 ;  /* 0x0000c05601007387 */ /* 0x000fe80000100a00 */
[----:B------:R-:W-:Y:S04]  /*d600*/  STL.64 [R1+0x100], R60 ;  /* 0x0001003c01007387 */ /* 0x000fe80000100a00 */
[----:B------:R-:W-:Y:S04]  /*d610*/  STL.64 [R1+0x108], R62 ;  /* 0x0001083e01007387 */ /* 0x000fe80000100a00 */
[----:B------:R-:W-:Y:S04]  /*d620*/  STL.64 [R1+0x130], R40 ;  /* 0x0001302801007387 */ /* 0x000fe80000100a00 */
[----:B------:R1:W-:Y:S01]  /*d630*/  STL.64 [R1+0x138], R42 ;  /* 0x0001382a01007387 */ /* 0x0003e20000100a00 */
[----:B------:R-:W-:-:S02]  /*d640*/  IMAD.MOV.U32 R202, RZ, RZ, R4 ;  /* 0x000000ffffca7224 */ /* 0x000fc400078e0004 */
[----:B------:R-:W-:Y:S01]  /*d650*/  IMAD.MOV.U32 R203, RZ, RZ, R3 ;  /* 0x000000ffffcb7224 */ /* 0x000fe200078e0003 */
[----:B------:R-:W-:Y:S01]  /*d660*/  LDSM.16.M88.4 R76, [R252+0x19000] ;  /* 0x01900000fc4c783b */ /* 0x000fe20000000200 */
[----:B------:R-:W-:Y:S02]  /*d670*/  IMAD.MOV.U32 R200, RZ, RZ, R81 ;  /* 0x000000ffffc87224 */ /* 0x000fe400078e0051 */
[----:B------:R-:W-:Y:S01]  /*d680*/  IMAD.MOV.U32 R201, RZ, RZ, R80 ;  /* 0x000000ffffc97224 */ /* 0x000fe200078e0050 */
[----:B------:R-:W-:Y:S01]  /*d690*/  LDSM.16.M88.4 R84, [R252+0x1a000] ;  /* 0x01a00000fc54783b */ /* 0x000fe20000000200 */
[----:B-1----:R-:W-:Y:S03]  /*d6a0*/  HMMA.1688.F32.TF32 R40, R148, R8, R164 ;  /* 0x000000089428723c */ /* 0x002fe600000810a4 */
[----:B------:R-:W1:Y:S04]  /*d6b0*/  LDSM.16.M88.4 R164, [R252+0x18800] ;  /* 0x01880000fca4783b */ /* 0x000e680000000200 */
[----:B------:R-:W2:Y:S01]  /*d6c0*/  LDSM.16.M88.4 R80, [R252+0x19800] ;  /* 0x01980000fc50783b */ /* 0x000ea20000000200 */
[-C--:B-1----:R-:W-:Y:S11]  /*d6d0*/  HMMA.1688.F32.TF32 R12, R128, R164.reuse, R12 ;  /* 0x000000a4800c723c */ /* 0x082ff6000008100c */
[----:B------:R-:W-:Y:S05]  /*d6e0*/  @!UPT UIADD3 URZ, URZ, URZ, URZ ;  /* 0x0000003f3f3ff290 */ /* 0x000fea000fffe03f */
[----:B------:R-:W-:Y:S01]  /*d6f0*/  IMAD.MOV.U32 R4, RZ, RZ, R42 ;  /* 0x000000ffff047224 */ /* 0x000fe200078e002a */
[----:B------:R1:W-:Y:S01]  /*d700*/  STL.64 [R1+0x140], R40 ;  /* 0x0001402801007387 */ /* 0x0003e20000100a00 */
[----:B------:R-:W-:Y:S01]  /*d710*/  IMAD.MOV.U32 R3, RZ, RZ, R43 ;  /* 0x000000ffff037224 */ /* 0x000fe200078e002b */
[----:B------:R-:W-:Y:S08]  /*d720*/  HMMA.1688.F32.TF32 R60, R132, R164, R88 ;  /* 0x000000a4843c723c */ /* 0x000ff00000081058 */
[----:B-1----:R-:W-:Y:S01]  /*d730*/  HMMA.1688.F32.TF32 R40, R144, R8, R192 ;  /* 0x000000089028723c */ /* 0x002fe200000810c0 */
[----:B------:R-:W-:-:S07]  /*d740*/  IMAD.MOV.U32 R57, RZ, RZ, R12 ;  /* 0x000000ffff397224 */ /* 0x000fce00078e000c */
[----:B------:R-:W-:Y:S01]  /*d750*/  HMMA.1688.F32.TF32 R32, R72, R164, R32 ;  /* 0x000000a44820723c */ /* 0x000fe20000081020 */
[----:B------:R-:W-:Y:S02]  /*d760*/  IMAD.MOV.U32 R58, RZ, RZ, R13 ;  /* 0x000000ffff3a7224 */ /* 0x000fe400078e000d */
[----:B------:R-:W-:Y:S02]  /*d770*/  IMAD.MOV.U32 R59, RZ, RZ, R14 ;  /* 0x000000ffff3b7224 */ /* 0x000fe400078e000e */
[----:B------:R-:W-:-:S03]  /*d780*/  IMAD.MOV.U32 R247, RZ, RZ, R15 ;  /* 0x000000fffff77224 */ /* 0x000fc600078e000f */
[----:B------:R-:W-:Y:S01]  /*d790*/  HMMA.1688.F32.TF32 R12, R148, R164, R52 ;  /* 0x000000a4940c723c */ /* 0x000fe20000081034 */
[----:B------:R1:W-:Y:S04]  /*d7a0*/  STL [R1+0x598], R4 ;  /* 0x0005980401007387 */ /* 0x0003e80000100800 */
[----:B------:R3:W-:Y:S04]  /*d7b0*/  STL [R1+0x594], R3 ;  /* 0x0005940301007387 */ /* 0x0007e80000100800 */
[----:B------:R-:W-:Y:S04]  /*d7c0*/  STL.64 [R1+0x1a8], R40 ;  /* 0x0001a82801007387 */ /* 0x000fe80000100a00 */
[----:B------:R-:W-:Y:S04]  /*d7d0*/  STL.64 [R1+0x1b0], R42 ;  /* 0x0001b02a01007387 */ /* 0x000fe80000100a00 */
[----:B------:R-:W-:Y:S04]  /*d7e0*/  STL.64 [R1+0x98], R60 ;  /* 0x0000983c01007387 */ /* 0x000fe80000100a00 */
[----:B------:R-:W-:Y:S04]  /*d7f0*/  STL.64 [R1+0xa0], R62 ;  /* 0x0000a03e01007387 */ /* 0x000fe80000100a00 */
[----:B------:R-:W-:Y:S01]  /*d800*/  STL.64 [R1+0xf0], R32 ;  /* 0x0000f02001007387 */ /* 0x000fe20000100a00 */
[----:B-1----:R-:W-:-:S02]  /*d810*/  IMAD.MOV.U32 R4, RZ, RZ, R12 ;  /* 0x000000ffff047224 */ /* 0x002fc400078e000c */
[----:B---3--:R-:W-:Y:S01]  /*d820*/  IMAD.MOV.U32 R3, RZ, RZ, R13 ;  /* 0x000000ffff037224 */ /* 0x008fe200078e000d */
[----:B------:R-:W-:Y:S04]  /*d830*/  STL.64 [R1+0xf8], R34 ;  /* 0x0000f82201007387 */ /* 0x000fe80000100a00 */
[----:B------:R1:W-:Y:S02]  /*d840*/  STL.64 [R1+0x128], R14 ;  /* 0x0001280e01007387 */ /* 0x0003e40000100a00 */
[-C--:B-1----:R-:W-:Y:S02]  /*d850*/  HMMA.1688.F32.TF32 R12, R144, R164.reuse, R176 ;  /* 0x000000a4900c723c */ /* 0x082fe400000810b0 */
[----:B------:R1:W-:Y:S06]  /*d860*/  STL [R1+0x5a0], R3 ;  /* 0x0005a00301007387 */ /* 0x0003ec0000100800 */
[-C--:B------:R-:W-:Y:S01]  /*d870*/  HMMA.1688.F32.TF32 R40, R108, R164.reuse, R240 ;  /* 0x000000a46c28723c */ /* 0x080fe200000810f0 */
[----:B------:R3:W-:Y:S07]  /*d880*/  STL [R1+0x59c], R4 ;  /* 0x00059c0401007387 */ /* 0x0007ee0000100800 */
[-C--:B------:R-:W-:Y:S08]  /*d890*/  HMMA.1688.F32.TF32 R168, R156, R164.reuse, R168 ;  /* 0x000000a49ca8723c */ /* 0x080ff000000810a8 */
[----:B------:R-:W-:Y:S01]  /*d8a0*/  HMMA.1688.F32.TF32 R36, R152, R164, R36 ;  /* 0x000000a49824723c */ /* 0x000fe20000081024 */
[----:B------:R-:W-:Y:S06]  /*d8b0*/  STL.64 [R1+0x150], R12 ;  /* 0x0001500c01007387 */ /* 0x000fec0000100a00 */
[----:B------:R-:W-:-:S02]  /*d8c0*/  IMAD.MOV.U32 R164, RZ, RZ, R15 ;  /* 0x000000ffffa47224 */ /* 0x000fc400078e000f */
[----:B------:R-:W-:-:S03]  /*d8d0*/  IMAD.MOV.U32 R165, RZ, RZ, R14 ;  /* 0x000000ffffa57224 */ /* 0x000fc600078e000e */
[----:B------:R-:W-:Y:S04]  /*d8e0*/  STL [R1+0x5a8], R164 ;  /* 0x0005a8a401007387 */ /* 0x000fe80000100800 */
[----:B------:R-:W-:Y:S04]  /*d8f0*/  STL [R1+0x5a4], R165 ;  /* 0x0005a4a501007387 */ /* 0x000fe80000100800 */
[----:B------:R-:W4:Y:S04]  /*d900*/  LDL.LU R248, [R1+0x20] ;  /* 0x0000200001f87983 */ /* 0x000f280000300800 */
[----:B------:R-:W4:Y:S04]  /*d910*/  LDL.LU R249, [R1+0x24] ;  /* 0x0000240001f97983 */ /* 0x000f280000300800 */
[----:B------:R-:W4:Y:S04]  /*d920*/  LDL.LU R250, [R1+0x28] ;  /* 0x0000280001fa7983 */ /* 0x000f280000300800 */
[----:B------:R-:W4:Y:S01]  /*d930*/  LDL.LU R251, [R1+0x2c] ;  /* 0x00002c0001fb7983 */ /* 0x000f220000300800 */
[----:B------:R-:W-:Y:S03]  /*d940*/  HMMA.1688.F32.TF32 R32, R108, R76, R200 ;  /* 0x0000004c6c20723c */ /* 0x000fe600000810c8 */
[----:B------:R-:W4:Y:S04]  /*d950*/  LDL.LU R116, [R1+0xa8] ;  /* 0x0000a80001747983 */ /* 0x000f280000300800 */
[----:B------:R-:W4:Y:S01]  /*d960*/  LDL.LU R117, [R1+0xac] ;  /* 0x0000ac0001757983 */ /* 0x000f220000300800 */
[----:B------:R-:W-:-:S03]  /*d970*/  IMAD.MOV.U32 R201, RZ, RZ, R196 ;  /* 0x000000ffffc97224 */ /* 0x000fc600078e00c4 */
        /* <DEDUP_REMOVED lines=8> */
[----:B------:R-:W4:Y:S04]  /*da00*/  LDL.LU R197, [R1+0x608] ;  /* 0x0006080001c57983 */ /* 0x000f280000300800 */
[----:B------:R-:W4:Y:S04]  /*da10*/  LDL.LU R198, [R1+0x604] ;  /* 0x0006040001c67983 */ /* 0x000f280000300800 */
[----:B------:R-:W4:Y:S04]  /*da20*/  LDL.LU R199, [R1+0x600] ;  /* 0x0006000001c77983 */ /* 0x000f280000300800 */
[----:B------:R-:W4:Y:S04]  /*da30*/  LDL.LU R2, [R1+0x5fc] ;  /* 0x0005fc0001027983 */ /* 0x000f280000300800 */
[----:B------:R-:W4:Y:S04]  /*da40*/  LDL.LU R62, [R1+0xe0] ;  /* 0x0000e000013e7983 */ /* 0x000f280000300800 */
[----:B------:R-:W4:Y:S01]  /*da50*/  LDL.LU R63, [R1+0xe4] ;  /* 0x0000e400013f7983 */ /* 0x000f220000300800 */
[-C--:B------:R-:W-:Y:S03]  /*da60*/  HMMA.1688.F32.TF32 R136, R128, R76.reuse, R136 ;  /* 0x0000004c8088723c */ /* 0x080fe60000081088 */
[----:B------:R-:W4:Y:S04]  /*da70*/  LDL.LU R192, [R1+0x170] ;  /* 0x0001700001c07983 */ /* 0x000f280000300800 */
[----:B------:R-:W4:Y:S01]  /*da80*/  LDL.LU R193, [R1+0x174] ;  /* 0x0001740001c17983 */ /* 0x000f220000300800 */
[-C--:B------:R-:W-:Y:S03]  /*da90*/  HMMA.1688.F32.TF32 R240, R132, R76.reuse, R96 ;  /* 0x0000004c84f0723c */ /* 0x080fe60000081060 */
[----:B------:R-:W4:Y:S05]  /*daa0*/  LDL.LU R194, [R1+0x178] ;  /* 0x0001780001c27983 */ /* 0x000f2a0000300800 */
[----:B------:R-:W-:Y:S07]  /*dab0*/  HMMA.1688.F32.TF32 R52, R72, R76, R100 ;  /* 0x0000004c4834723c */ /* 0x000fee0000081064 */
[----:B------:R-:W-:Y:S04]  /*dac0*/  STL [R1+0x5b8], R136 ;  /* 0x0005b88801007387 */ /* 0x000fe80000100800 */
[----:B------:R-:W-:Y:S04]  /*dad0*/  STL [R1+0x5b4], R137 ;  /* 0x0005b48901007387 */ /* 0x000fe80000100800 */
[----:B------:R-:W-:Y:S04]  /*dae0*/  STL [R1+0x5b0], R138 ;  /* 0x0005b08a01007387 */ /* 0x000fe80000100800 */
[----:B------:R-:W-:Y:S04]  /*daf0*/  STL [R1+0x5ac], R139 ;  /* 0x0005ac8b01007387 */ /* 0x000fe80000100800 */
[----:B------:R-:W-:Y:S01]  /*db00*/  STL [R1+0x5c0], R242 ;  /* 0x0005c0f201007387 */ /* 0x000fe20000100800 */
[----:B-1----:R-:W-:-:S02]  /*db10*/  IMAD.MOV.U32 R3, RZ, RZ, R54 ;  /* 0x000000ffff037224 */ /* 0x002fc400078e0036 */
[----:B---3--:R-:W-:Y:S01]  /*db20*/  IMAD.MOV.U32 R4, RZ, RZ, R55 ;  /* 0x000000ffff047224 */ /* 0x008fe200078e0037 */
[----:B------:R-:W-:Y:S04]  /*db30*/  STL [R1+0x5bc], R243 ;  /* 0x0005bcf301007387 */ /* 0x000fe80000100800 */
[----:B------:R1:W-:Y:S02]  /*db40*/  STL.64 [R1+0x90], R52 ;  /* 0x0000903401007387 */ /* 0x0003e40000100a00 */
[-C--:B-1----:R-:W-:Y:S11]  /*db50*/  HMMA.1688.F32.TF32 R52, R148, R76.reuse, R112 ;  /* 0x0000004c9434723c */ /* 0x082ff60000081070 */
[----:B------:R-:W-:Y:S11]  /*db60*/  @!UPT UIADD3 URZ, URZ, URZ, URZ ;  /* 0x0000003f3f3ff290 */ /* 0x000ff6000fffe03f */
[----:B------:R-:W-:Y:S02]  /*db70*/  @!UPT UIADD3 URZ, URZ, URZ, URZ ;  /* 0x0000003f3f3ff290 */ /* 0x000fe4000fffe03f */
[----:B------:R-:W-:Y:S02]  /*db80*/  IMAD.MOV.U32 R138, RZ, RZ, R52 ;  /* 0x000000ffff8a7224 */ /* 0x000fe400078e0034 */
[----:B------:R-:W-:Y:S02]  /*db90*/  IMAD.MOV.U32 R139, RZ, RZ, R53 ;  /* 0x000000ffff8b7224 */ /* 0x000fe400078e0035 */
[----:B------:R-:W-:Y:S02]  /*dba0*/  IMAD.MOV.U32 R164, RZ, RZ, R54 ;  /* 0x000000ffffa47224 */ /* 0x000fe400078e0036 */
[----:B------:R-:W-:Y:S02]  /*dbb0*/  IMAD.MOV.U32 R165, RZ, RZ, R55 ;  /* 0x000000ffffa57224 */ /* 0x000fe400078e0037 */
[----:B------:R-:W-:Y:S11]  /*dbc0*/  HMMA.1688.F32.TF32 R52, R144, R76, R180 ;  /* 0x0000004c9034723c */ /* 0x000ff600000810b4 */
[----:B------:R-:W-:Y:S11]  /*dbd0*/  @!UPT UIADD3 URZ, URZ, URZ, URZ ;  /* 0x0000003f3f3ff290 */ /* 0x000ff6000fffe03f */
[----:B------:R-:W-:Y:S01]  /*dbe0*/  @!UPT UIADD3 URZ, URZ, URZ, URZ ;  /* 0x0000003f3f3ff290 */ /* 0x000fe2000fffe03f */
[----:B------:R-:W-:Y:S04]  /*dbf0*/  STL.64 [R1+0x1b8], R52 ;  /* 0x0001b83401007387 */ /* 0x000fe80000100a00 */
[----:B------:R2:W-:Y:S02]  /*dc00*/  STL.64 [R1+0x1c0], R54 ;  /* 0x0001c03601007387 */ /* 0x0005e40000100a00 */
[----:B--2---:R-:W-:Y:S08]  /*dc10*/  HMMA.1688.F32.TF32 R52, R148, R80, R120 ;  /* 0x000000509434723c */ /* 0x004ff00000081078 */
[----:B------:R-:W-:Y:S08]  /*dc20*/  HMMA.1688.F32.TF32 R224, R108, R8, R224 ;  /* 0x000000086ce0723c */ /* 0x000ff000000810e0 */
[----:B------:R-:W-:Y:S08]  /*dc30*/  HMMA.1688.F32.TF32 R140, R152, R76, R140 ;  /* 0x0000004c988c723c */ /* 0x000ff0000008108c */
[----:B------:R-:W-:-:S02]  /*dc40*/  IMAD.MOV.U32 R9, RZ, RZ, R54 ;  /* 0x000000ffff097224 */ /* 0x000fc400078e0036 */
[----:B------:R-:W-:Y:S01]  /*dc50*/  IMAD.MOV.U32 R8, RZ, RZ, R55 ;  /* 0x000000ffff087224 */ /* 0x000fe200078e0037 */
[-C--:B------:R-:W-:Y:S08]  /*dc60*/  HMMA.1688.F32.TF32 R112, R152, R80.reuse, R184 ;  /* 0x000000509870723c */ /* 0x080ff000000810b8 */
[-C--:B------:R-:W-:Y:S08]  /*dc70*/  HMMA.1688.F32.TF32 R16, R128, R80.reuse, R16 ;  /* 0x000000508010723c */ /* 0x080ff00000081010 */
[----:B------:R-:W-:Y:S08]  /*dc80*/  HMMA.1688.F32.TF32 R24, R132, R80, R24 ;  /* 0x000000508418723c */ /* 0x000ff00000081018 */
[----:B----4-:R-:W-:Y:S01]  /*dc90*/  HMMA.1688.F32.TF32 R12, R156, R76, R196 ;  /* 0x0000004c9c0c723c */ /* 0x010fe200000810c4 */
[----:B------:R-:W-:-:S02]  /*dca0*/  IMAD.MOV.U32 R195, RZ, RZ, R2 ;  /* 0x000000ffffc37224 */ /* 0x000fc400078e0002 */
[----:B------:R-:W-:-:S04]  /*dcb0*/  IMAD.MOV.U32 R2, RZ, RZ, R52 ;  /* 0x000000ffff027224 */ /* 0x000fc800078e0034 */
[----:B------:R-:W-:Y:S02]  /*dcc0*/  IMAD.MOV.U32 R76, RZ, RZ, R53 ;  /* 0x000000ffff4c7224 */ /* 0x000fe400078e0035 */
[----:B------:R-:W-:Y:S08]  /*dcd0*/  HMMA.1688.F32.TF32 R52, R144, R80, R172 ;  /* 0x000000509034723c */ /* 0x000ff000000810ac */
[-C--:B------:R-:W-:Y:S11]  /*dce0*/  HMMA.1688.F32.TF32 R120, R152, R84.reuse, R200 ;  /* 0x000000549878723c */ /* 0x080ff600000810c8 */
[----:B------:R-:W-:Y:S04]  /*dcf0*/  @!UPT UIADD3 URZ, URZ, URZ, URZ ;  /* 0x0000003f3f3ff290 */ /* 0x000fe8000fffe03f */
[----:B------:R1:W-:Y:S04]  /*dd00*/  STL.64 [R1+0x190], R52 ;  /* 0x0001903401007387 */ /* 0x0003e80000100a00 */
[----:B------:R-:W2:Y:S04]  /*dd10*/  LDL.LU R196, [R1+0x180] ;  /* 0x0001800001c47983 */ /* 0x000ea80000300800 */
[----:B------:R-:W2:Y:S04]  /*dd20*/  LDL.LU R197, [R1+0x184] ;  /* 0x0001840001c57983 */ /* 0x000ea80000300800 */
[----:B------:R-:W2:Y:S04]  /*dd30*/  LDL.LU R198, [R1+0x188] ;  /* 0x0001880001c67983 */ /* 0x000ea80000300800 */
[----:B------:R-:W2:Y:S01]  /*dd40*/  LDL.LU R199, [R1+0x18c] ;  /* 0x00018c0001c77983 */ /* 0x000ea20000300800 */
[----:B------:R-:W-:Y:S03]  /*dd50*/  HMMA.1688.F32.TF32 R172, R156, R84, R60 ;  /* 0x000000549cac723c */ /* 0x000fe6000008103c */
[----:B------:R-:W3:Y:S04]  /*dd60*/  LDL.LU R200, [R1+0x1e8] ;  /* 0x0001e80001c87983 */ /* 0x000ee80000300800 */
[----:B------:R-:W3:Y:S01]  /*dd70*/  LDL.LU R201, [R1+0x1ec] ;  /* 0x0001ec0001c97983 */ /* 0x000ee20000300800 */
[-C--:B------:R-:W-:Y:S03]  /*dd80*/  HMMA.1688.F32.TF32 R176, R108, R80.reuse, R116 ;  /* 0x000000506cb0723c */ /* 0x080fe60000081074 */
[----:B------:R-:W3:Y:S04]  /*dd90*/  LDL.LU R202, [R1+0x1f0] ;  /* 0x0001f00001ca7983 */ /* 0x000ee80000300800 */
[----:B------:R-:W3:Y:S01]  /*dda0*/  LDL.LU R203, [R1+0x1f4] ;  /* 0x0001f40001cb7983 */ /* 0x000ee20000300800 */
[-C--:B------:R-:W-:Y:S03]  /*ddb0*/  HMMA.1688.F32.TF32 R116, R156, R80.reuse, R248 ;  /* 0x000000509c74723c */ /* 0x080fe600000810f8 */
[----:B------:R-:W4:Y:S04]  /*ddc0*/  LDL.LU R60, [R1+0xc8] ;  /* 0x0000c800013c7983 */ /* 0x000f280000300800 */
[----:B------:R-:W4:Y:S01]  /*ddd0*/  LDL.LU R61, [R1+0xcc] ;  /* 0x0000cc00013d7983 */ /* 0x000f220000300800 */
[----:B------:R-:W-:Y:S03]  /*dde0*/  HMMA.1688.F32.TF32 R248, R72, R80, R104 ;  /* 0x0000005048f8723c */ /* 0x000fe60000081068 */
[----:B------:R-:W4:Y:S01]  /*ddf0*/  LDL.LU R62, [R1+0xd0] ;  /* 0x0000d000013e7983 */ /* 0x000f220000300800 */
[----:B------:R-:W-:-:S03]  /*de00*/  IMAD.MOV.U32 R77, RZ, RZ, R55 ;  /* 0x000000ffff4d7224 */ /* 0x000fc600078e0037 */
[----:B------:R-:W4:Y:S01]  /*de10*/  LDL.LU R63, [R1+0xd4] ;  /* 0x0000d400013f7983 */ /* 0x000f220000300800 */
[----:B------:R-:W-:Y:S02]  /*de20*/  IMAD.MOV.U32 R81, RZ, RZ, R54 ;  /* 0x000000ffff517224 */ /* 0x000fe400078e0036 */
[----:B------:R-:W-:Y:S01]  /*de30*/  IMAD.MOV.U32 R54, RZ, RZ, R93 ;  /* 0x000000ffff367224 */ /* 0x000fe200078e005d */
[----:B-1----:R-:W2:Y:S01]  /*de40*/  LDL.LU R52, [R1+0x70] ;  /* 0x0000700001347983 */ /* 0x002ea20000300800 */
[----:B------:R-:W-:-:S03]  /*de50*/  IMAD.MOV.U32 R55, RZ, RZ, R92 ;  /* 0x000000ffff377224 */ /* 0x000fc600078e005c */
[----:B------:R-:W2:Y:S04]  /*de60*/  LDL.LU R53, [R1+0x74] ;  /* 0x0000740001357983 */ /* 0x000ea80000300800 */
[----:B------:R-:W2:Y:S04]  /*de70*/  LDL.LU R93, [R1+0x5f8] ;  /* 0x0005f800015d7983 */ /* 0x000ea80000300800 */
[----:B------:R-:W3:Y:S01]  /*de80*/  LDL.LU R92, [R1+0x5f4] ;  /* 0x0005f400015c7983 */ /* 0x000ee20000300800 */
[----:B------:R-:W-:Y:S03]  /*de90*/  HMMA.1688.F32.TF32 R88, R148, R84, R124 ;  /* 0x000000549458723c */ /* 0x000fe6000008107c */
[----:B------:R-:W4:Y:S04]  /*dea0*/  LDL.LU R180, [R1+0x1d8] ;  /* 0x0001d80001b47983 */ /* 0x000f280000300800 */
[----:B------:R-:W4:Y:S04]  /*deb0*/  LDL.LU R181, [R1+0x1dc] ;  /* 0x0001dc0001b57983 */ /* 0x000f280000300800 */
[----:B------:R-:W4:Y:S04]  /*dec0*/  LDL.LU R182, [R1+0x1e0] ;  /* 0x0001e00001b67983 */ /* 0x000f280000300800 */
[----:B------:R-:W4:Y:S04]  /*ded0*/  LDL.LU R183, [R1+0x1e4] ;  /* 0x0001e40001b77983 */ /* 0x000f280000300800 */
[----:B------:R-:W4:Y:S04]  /*dee0*/  LDL.LU R96, [R1+0x160] ;  /* 0x0001600001607983 */ /* 0x000f280000300800 */
[----:B------:R-:W4:Y:S01]  /*def0*/  LDL.LU R97, [R1+0x164] ;  /* 0x0001640001617983 */ /* 0x000f220000300800 */
[----:B------:R-:W-:-:S02]  /*df00*/  IMAD.MOV.U32 R242, RZ, RZ, R88 ;  /* 0x000000fffff27224 */ /* 0x000fc400078e0058 */
[----:B------:R-:W-:Y:S02]  /*df10*/  IMAD.MOV.U32 R243, RZ, RZ, R89 ;  /* 0x000000fffff37224 */ /* 0x000fe400078e0059 */
[----:B------:R-:W-:Y:S02]  /*df20*/  IMAD.MOV.U32 R136, RZ, RZ, R90 ;  /* 0x000000ffff887224 */ /* 0x000fe400078e005a */
[----:B------:R-:W-:Y:S02]  /*df30*/  IMAD.MOV.U32 R137, RZ, RZ, R91 ;  /* 0x000000ffff897224 */ /* 0x000fe400078e005b */
[----:B------:R-:W-:Y:S01]  /*df40*/  HMMA.1688.F32.TF32 R88, R144, R84, R188 ;  /* 0x000000549058723c */ /* 0x000fe200000810bc */
[----:B------:R-:W-:Y:S02]  /*df50*/  IMAD.MOV.U32 R100, RZ, RZ, R231 ;  /* 0x000000ffff647224 */ /* 0x000fe400078e00e7 */
[----:B------:R-:W-:Y:S02]  /*df60*/  IMAD.MOV.U32 R101, RZ, RZ, R223 ;  /* 0x000000ffff657224 */ /* 0x000fe400078e00df */
[----:B------:R-:W-:-:S02]  /*df70*/  IMAD.MOV.U32 R102, RZ, RZ, R5 ;  /* 0x000000ffff667224 */ /* 0x000fc400078e0005 */
[----:B------:R-:W-:Y:S02]  /*df80*/  IMAD.MOV.U32 R103, RZ, RZ, R0 ;  /* 0x000000ffff677224 */ /* 0x000fe400078e0000 */
[----:B--2---:R-:W-:Y:S02]  /*df90*/  IMAD.MOV.U32 R99, RZ, RZ, R93 ;  /* 0x000000ffff637224 */ /* 0x004fe400078e005d */
[----:B---3--:R-:W-:Y:S02]  /*dfa0*/  IMAD.MOV.U32 R98, RZ, RZ, R92 ;  /* 0x000000ffff627224 */ /* 0x008fe400078e005c */
[----:B------:R-:W2:Y:S04]  /*dfb0*/  LDL.LU R92, [R1+0x5f0] ;  /* 0x0005f000015c7983 */ /* 0x000ea80000300800 */
[----:B------:R-:W3:Y:S06]  /*dfc0*/  LDL.LU R93, [R1+0x5ec] ;  /* 0x0005ec00015d7983 */ /* 0x000eec0000300800 */
[----:B------:R-:W-:Y:S04]  /*dfd0*/  STL [R1+0xd8], R89 ;  /* 0x0000d85901007387 */ /* 0x000fe80000100800 */
[----:B------:R-:W-:Y:S04]  /*dfe0*/  STL.64 [R1+0xe0], R90 ;  /* 0x0000e05a01007387 */ /* 0x000fe80000100a00 */
[----:B------:R-:W4:Y:S04]  /*dff0*/  LDL.LU R188, [R1+0x218] ;  /* 0x0002180001bc7983 */ /* 0x000f280000300800 */
[----:B------:R-:W4:Y:S04]  /*e000*/  LDL.LU R189, [R1+0x21c] ;  /* 0x00021c0001bd7983 */ /* 0x000f280000300800 */
[----:B------:R-:W4:Y:S04]  /*e010*/  LDL.LU R231, [R1+0x5e8] ;  /* 0x0005e80001e77983 */ /* 0x000f280000300800 */
[----:B------:R-:W4:Y:S04]  /*e020*/  LDL.LU R223, [R1+0x5e4] ;  /* 0x0005e40001df7983 */ /* 0x000f280000300800 */
[----:B------:R-:W4:Y:S04]  /*e030*/  LDL.LU R5, [R1+0x5e0] ;  /* 0x0005e00001057983 */ /* 0x000f280000300800 */
[----:B------:R-:W4:Y:S01]  /*e040*/  LDL.LU R0, [R1+0x5dc] ;  /* 0x0005dc0001007983 */ /* 0x000f220000300800 */
[----:B------:R-:W-:-:S03]  /*e050*/  IMAD.MOV.U32 R80, RZ, RZ, R88 ;  /* 0x000000ffff507224 */ /* 0x000fc600078e0058 */
[----:B------:R-:W1:Y:S01]  /*e060*/  LDSM.16.M88.4 R88, [R252+0x1a800] ;  /* 0x01a80000fc58783b */ /* 0x000e620000000200 */
[----:B------:R-:W-:Y:S02]  /*e070*/  IMAD.MOV.U32 R104, RZ, RZ, R239 ;  /* 0x000000ffff687224 */ /* 0x000fe400078e00ef */
[----:B------:R-:W-:Y:S02]  /*e080*/  IMAD.MOV.U32 R105, RZ, RZ, R238 ;  /* 0x000000ffff697224 */ /* 0x000fe400078e00ee */
[----:B------:R-:W-:Y:S02]  /*e090*/  IMAD.MOV.U32 R106, RZ, RZ, R237 ;  /* 0x000000ffff6a7224 */ /* 0x000fe400078e00ed */
[----:B------:R-:W-:Y:S02]  /*e0a0*/  IMAD.MOV.U32 R107, RZ, RZ, R236 ;  /* 0x000000ffff6b7224 */ /* 0x000fe400078e00ec */
[-C--:B-1----:R-:W-:Y:S08]  /*e0b0*/  HMMA.1688.F32.TF32 R236, R148, R88.reuse, R68 ;  /* 0x0000005894ec723c */ /* 0x082ff00000081044 */
[----:B------:R-:W-:Y:S11]  /*e0c0*/  HMMA.1688.F32.TF32 R68, R144, R88, R160 ;  /* 0x000000589044723c */ /* 0x000ff600000810a0 */
[----:B------:R-:W-:Y:S11]  /*e0d0*/  @!UPT UIADD3 URZ, URZ, URZ, URZ ;  /* 0x0000003f3f3ff290 */ /* 0x000ff6000fffe03f */
[----:B------:R-:W-:Y:S01]  /*e0e0*/  @!UPT UIADD3 URZ, URZ, URZ, URZ ;  /* 0x0000003f3f3ff290 */ /* 0x000fe2000fffe03f */
[----:B------:R-:W-:Y:S04]  /*e0f0*/  STL.64 [R1+0x80], R68 ;  /* 0x0000804401007387 */ /* 0x000fe80000100a00 */
[----:B------:R-:W-:Y:S01]  /*e100*/  STL.64 [R1+0x88], R70 ;  /* 0x0000884601007387 */ /* 0x000fe20000100a00 */
[----:B--2---:R-:W-:Y:S02]  /*e110*/  IMAD.MOV.U32 R191, RZ, RZ, R92 ;  /* 0x000000ffffbf7224 */ /* 0x004fe400078e005c */
[----:B---3--:R-:W-:Y:S02]  /*e120*/  IMAD.MOV.U32 R190, RZ, RZ, R93 ;  /* 0x000000ffffbe7224 */ /* 0x008fe400078e005d */
[----:B------:R-:W4:Y:S02]  /*e130*/  LDSM.16.M88.4 R92, [R252+0x1b000] ;  /* 0x01b00000fc5c783b */ /* 0x000f240000000200 */
[----:B----4-:R-:W-:Y:S02]  /*e140*/  HMMA.1688.F32.TF32 R68, R132, R92, R220 ;  /* 0x0000005c8444723c */ /* 0x010fe400000810dc */
[----:B------:R-:W2:Y:S04]  /*e150*/  LDL.LU R220, [R1+0x1c8] ;  /* 0x0001c80001dc7983 */ /* 0x000ea80000300800 */
[----:B------:R-:W2:Y:S01]  /*e160*/  LDL.LU R221, [R1+0x1cc] ;  /* 0x0001cc0001dd7983 */ /* 0x000ea20000300800 */
[----:B------:R-:W-:-:S03]  /*e170*/  IMAD.MOV.U32 R222, RZ, RZ, R0 ;  /* 0x000000ffffde7224 */ /* 0x000fc600078e0000 */
[----:B------:R-:W3:Y:S01]  /*e180*/  LDL.LU R0, [R1+0x5d8] ;  /* 0x0005d80001007983 */ /* 0x000ee20000300800 */
[----:B------:R-:W-:-:S03]  /*e190*/  IMAD.MOV.U32 R223, RZ, RZ, R5 ;  /* 0x000000ffffdf7224 */ /* 0x000fc600078e0005 */
[----:B------:R-:W4:Y:S01]  /*e1a0*/  LDL.LU R5, [R1+0x5d4] ;  /* 0x0005d40001057983 */ /* 0x000f220000300800 */
[-C--:B------:R-:W-:Y:S08]  /*e1b0*/  HMMA.1688.F32.TF32 R64, R144, R92.reuse, R64 ;  /* 0x0000005c9040723c */ /* 0x080ff00000081040 */
[-C--:B------:R-:W-:Y:S08]  /*e1c0*/  HMMA.1688.F32.TF32 R160, R156, R92.reuse, R180 ;  /* 0x0000005c9ca0723c */ /* 0x080ff000000810b4 */
[-C--:B------:R-:W-:Y:S08]  /*e1d0*/  HMMA.1688.F32.TF32 R180, R128, R92.reuse, R52 ;  /* 0x0000005c80b4723c */ /* 0x080ff00000081034 */
[----:B------:R-:W-:Y:S01]  /*e1e0*/  HMMA.1688.F32.TF32 R52, R72, R92, R212 ;  /* 0x0000005c4834723c */ /* 0x000fe200000810d4 */
[----:B------:R-:W2:Y:S04]  /*e1f0*/  LDL.LU R212, [R1+0x220] ;  /* 0x0002200001d47983 */ /* 0x000ea80000300800 */
[----:B------:R-:W2:Y:S03]  /*e200*/  LDL.LU R213, [R1+0x224] ;  /* 0x0002240001d57983 */ /* 0x000ea60000300800 */
[----:B------:R-:W-:Y:S01]  /*e210*/  HMMA.1688.F32.TF32 R124, R128, R88, R228 ;  /* 0x00000058807c723c */ /* 0x000fe200000810e4 */
[----:B------:R-:W2:Y:S04]  /*e220*/  LDL.LU R214, [R1+0x228] ;  /* 0x0002280001d67983 */ /* 0x000ea80000300800 */
[----:B------:R-:W2:Y:S03]  /*e230*/  LDL.LU R215, [R1+0x22c] ;  /* 0x00022c0001d77983 */ /* 0x000ea60000300800 */
[----:B------:R-:W-:Y:S01]  /*e240*/  HMMA.1688.F32.TF32 R228, R148, R92, R208 ;  /* 0x0000005c94e4723c */ /* 0x000fe200000810d0 */
[----:B------:R-:W2:Y:S04]  /*e250*/  LDL.LU R208, [R1+0x208] ;  /* 0x0002080001d07983 */ /* 0x000ea80000300800 */
[----:B------:R-:W2:Y:S04]  /*e260*/  LDL.LU R209, [R1+0x20c] ;  /* 0x00020c0001d17983 */ /* 0x000ea80000300800 */
[----:B------:R1:W-:Y:S04]  /*e270*/  STL.64 [R1+0x60], R64 ;  /* 0x0000604001007387 */ /* 0x0003e80000100a00 */
[----:B-1----:R-:W2:Y:S04]  /*e280*/  LDL.LU R64, [R1+0x198] ;  /* 0x0001980001407983 */ /* 0x002ea80000300800 */
[----:B------:R-:W2:Y:S01]  /*e290*/  LDL.LU R65, [R1+0x19c] ;  /* 0x00019c0001417983 */ /* 0x000ea20000300800 */
[-C--:B------:R-:W-:Y:S08]  /*e2a0*/  HMMA.1688.F32.TF32 R184, R152, R88.reuse, R60 ;  /* 0x0000005898b8723c */ /* 0x080ff0000008103c */
[----:B------:R-:W-:Y:S01]  /*e2b0*/  HMMA.1688.F32.TF32 R60, R132, R88, R204 ;  /* 0x00000058843c723c */ /* 0x000fe200000810cc */
[----:B---3--:R-:W-:-:S02]  /*e2c0*/  IMAD.MOV.U32 R211, RZ, RZ, R0 ;  /* 0x000000ffffd37224 */ /* 0x008fc400078e0000 */
[----:B------:R-:W-:Y:S02]  /*e2d0*/  IMAD.MOV.U32 R0, RZ, RZ, R67 ;  /* 0x000000ffff007224 */ /* 0x000fe400078e0043 */
[----:B----4-:R-:W-:Y:S02]  /*e2e0*/  IMAD.MOV.U32 R210, RZ, RZ, R5 ;  /* 0x000000ffffd27224 */ /* 0x010fe400078e0005 */
[----:B------:R-:W-:Y:S02]  /*e2f0*/  IMAD.MOV.U32 R5, RZ, RZ, R66 ;  /* 0x000000ffff057224 */ /* 0x000fe400078e0042 */
[----:B------:R-:W3:Y:S04]  /*e300*/  LDL.LU R66, [R1+0x1a0] ;  /* 0x0001a00001427983 */ /* 0x000ee80000300800 */
[----:B------:R-:W3:Y:S01]  /*e310*/  LDL.LU R67, [R1+0x1a4] ;  /* 0x0001a40001437983 */ /* 0x000ee20000300800 */
[-C--:B------:R-:W-:Y:S08]  /*e320*/  HMMA.1688.F32.TF32 R204, R108, R92.reuse, R188 ;  /* 0x0000005c6ccc723c */ /* 0x080ff000000810bc */
[----:B------:R-:W-:Y:S01]  /*e330*/  HMMA.1688.F32.TF32 R188, R152, R92, R96 ;  /* 0x0000005c98bc723c */ /* 0x000fe20000081060 */
[----:B------:R-:W2:Y:S07]  /*e340*/  LDSM.16.M88.4 R96, [R252+0x1b800] ;  /* 0x01b80000fc60783b */ /* 0x000eae0000000200 */
[----:B------:R-:W-:Y:S08]  /*e350*/  HMMA.1688.F32.TF32 R192, R108, R84, R192 ;  /* 0x000000546cc0723c */ /* 0x000ff000000810c0 */
[----:B--2---:R-:W-:Y:S01]  /*e360*/  HMMA.1688.F32.TF32 R152, R152, R96, R220 ;  /* 0x000000609898723c */ /* 0x004fe200000810dc */
[----:B------:R-:W-:Y:S04]  /*e370*/  LDS R220, [R7+0x6000] ;  /* 0x0060000007dc7984 */ /* 0x000fe80000000800 */
[----:B------:R-:W-:Y:S04]  /*e380*/  LDS R222, [R7+0x7000] ;  /* 0x0070000007de7984 */ /* 0x000fe80000000800 */
[----:B------:R-:W-:Y:S04]  /*e390*/  LDS R221, [R6+0x6000] ;  /* 0x0060000006dd7984 */ /* 0x000fe80000000800 */
[----:B------:R-:W1:Y:S01]  /*e3a0*/  LDS R223, [R6+0x7000] ;  /* 0x0070000006df7984 */ /* 0x000e620000000800 */
[-C--:B------:R-:W-:Y:S08]  /*e3b0*/  HMMA.1688.F32.TF32 R20, R128, R84.reuse, R20 ;  /* 0x000000548014723c */ /* 0x080ff00000081014 */
[----:B------:R-:W-:Y:S08]  /*e3c0*/  HMMA.1688.F32.TF32 R28, R132, R84, R28 ;  /* 0x00000054841c723c */ /* 0x000ff0000008101c */
[C---:B------:R-:W-:Y:S08]  /*e3d0*/  HMMA.1688.F32.TF32 R200, R108.reuse, R88, R200 ;  /* 0x000000586cc8723c */ /* 0x040ff000000810c8 */
[----:B------:R-:W-:Y:S01]  /*e3e0*/  HMMA.1688.F32.TF32 R212, R108, R96, R212 ;  /* 0x000000606cd4723c */ /* 0x000fe200000810d4 */
[----:B------:R-:W-:Y:S04]  /*e3f0*/  LDS R108, [R7+0x6100] ;  /* 0x00610000076c7984 */ /* 0x000fe80000000800 */
[----:B------:R-:W-:Y:S03]  /*e400*/  LDS R110, [R7+0x7100] ;  /* 0x00710000076e7984 */ /* 0x000fe60000000800 */
[C---:B------:R-:W-:Y:S01]  /*e410*/  HMMA.1688.F32.TF32 R196, R156.reuse, R88, R196 ;  /* 0x000000589cc4723c */ /* 0x040fe200000810c4 */
[----:B------:R-:W-:Y:S04]  /*e420*/  LDS R109, [R6+0x6100] ;  /* 0x00610000066d7984 */ /* 0x000fe80000000800 */
[----:B------:R-:W-:Y:S03]  /*e430*/  LDS R111, [R6+0x7100] ;  /* 0x00710000066f7984 */ /* 0x000fe60000000800 */
[----:B------:R-:W-:Y:S01]  /*e440*/  HMMA.1688.F32.TF32 R156, R156, R96, R208 ;  /* 0x000000609c9c723c */ /* 0x000fe200000810d0 */
[----:B------:R-:W-:Y:S04]  /*e450*/  LDS R208, [R7+0x6080] ;  /* 0x0060800007d07984 */ /* 0x000fe80000000800 */
[----:B------:R-:W-:Y:S04]  /*e460*/  LDS R210, [R7+0x7080] ;  /* 0x0070800007d27984 */ /* 0x000fe80000000800 */
[----:B------:R-:W-:Y:S04]  /*e470*/  LDS R209, [R6+0x6080] ;  /* 0x0060800006d17984 */ /* 0x000fe80000000800 */
[----:B------:R-:W2:Y:S01]  /*e480*/  LDS R211, [R6+0x7080] ;  /* 0x0070800006d37984 */ /* 0x000ea20000000800 */
[----:B-1----:R-:W-:Y:S08]  /*e490*/  HMMA.1688.F32.TF32 R224, R220, R10, R224 ;  /* 0x0000000adce0723c */ /* 0x002ff000000810e0 */
[-C--:B---3--:R-:W-:Y:S08]  /*e4a0*/  HMMA.1688.F32.TF32 R128, R128, R96.reuse, R64 ;  /* 0x000000608080723c */ /* 0x088ff00000081040 */
[-C--:B------:R-:W-:Y:S08]  /*e4b0*/  HMMA.1688.F32.TF32 R64, R132, R96.reuse, R104 ;  /* 0x000000608440723c */ /* 0x080ff00000081068 */
[----:B------:R-:W-:Y:S08]  /*e4c0*/  HMMA.1688.F32.TF32 R104, R148, R96, R232 ;  /* 0x000000609468723c */ /* 0x000ff000000810e8 */
[C---:B------:R-:W-:Y:S08]  /*e4d0*/  HMMA.1688.F32.TF32 R132, R220.reuse, R78, R32 ;  /* 0x0000004edc84723c */ /* 0x040ff00000081020 */
[C---:B------:R-:W-:Y:S08]  /*e4e0*/  HMMA.1688.F32.TF32 R232, R220.reuse, R166, R40 ;  /* 0x000000a6dce8723c */ /* 0x040ff00000081028 */
[C---:B------:R-:W-:Y:S08]  /*e4f0*/  HMMA.1688.F32.TF32 R40, R220.reuse, R82, R176 ;  /* 0x00000052dc28723c */ /* 0x040ff000000810b0 */
[C---:B------:R-:W-:Y:S01]  /*e500*/  HMMA.1688.F32.TF32 R32, R220.reuse, R86, R192 ;  /* 0x00000056dc20723c */ /* 0x040fe200000810c0 */
[----:B------:R-:W-:Y:S04]  /*e510*/  STL.64 [R1+0x10], R132 ;  /* 0x0000108401007387 */ /* 0x000fe80000100a00 */
[----:B------:R1:W-:Y:S10]  /*e520*/  STL.64 [R1+0x18], R134 ;  /* 0x0000188601007387 */ /* 0x0003f40000100a00 */
[----:B------:R-:W-:Y:S01]  /*e530*/  STL.64 [R1+0x70], R40 ;  /* 0x0000702801007387 */ /* 0x000fe20000100a00 */
[C---:B-1----:R-:W-:Y:S03]  /*e540*/  HMMA.1688.F32.TF32 R132, R220.reuse, R90, R200 ;  /* 0x0000005adc84723c */ /* 0x042fe600000810c8 */
[----:B------:R1:W-:Y:S04]  /*e550*/  STL.64 [R1+0x78], R42 ;  /* 0x0000782a01007387 */ /* 0x0003e80000100a00 */
[----:B------:R-:W-:Y:S04]  /*e560*/  STL.64 [R1+0x160], R32 ;  /* 0x0001602001007387 */ /* 0x000fe80000100a00 */
[----:B------:R3:W-:Y:S01]  /*e570*/  STL.64 [R1+0x168], R34 ;  /* 0x0001682201007387 */ /* 0x0007e20000100a00 */
[C---:B-1----:R-:W-:Y:S08]  /*e580*/  HMMA.1688.F32.TF32 R40, R220.reuse, R94, R204 ;  /* 0x0000005edc28723c */ /* 0x042ff000000810cc */
[----:B---3--:R-:W-:Y:S03]  /*e590*/  HMMA.1688.F32.TF32 R32, R220, R98, R212 ;  /* 0x00000062dc20723c */ /* 0x008fe600000810d4 */
[----:B------:R1:W-:Y:S04]  /*e5a0*/  STL.64 [R1+0x1c8], R132 ;  /* 0x0001c88401007387 */ /* 0x0003e80000100a00 */
[----:B------:R-:W-:Y:S01]  /*e5b0*/  STL.64 [R1+0x1d0], R134 ;  /* 0x0001d08601007387 */ /* 0x000fe20000100a00 */
[----:B--2---:R-:W-:Y:S01]  /*e5c0*/  HMMA.1688.F32.TF32 R200, R208, R78, R12 ;  /* 0x0000004ed0c8723c */ /* 0x004fe2000008100c */
[----:B-1----:R-:W-:-:S06]  /*e5d0*/  IMAD.MOV.U32 R132, RZ, RZ, R57 ;  /* 0x000000ffff847224 */ /* 0x002fcc00078e0039 */
[----:B------:R-:W-:Y:S01]  /*e5e0*/  STL.64 [R1+0x1e8], R40 ;  /* 0x0001e82801007387 */ /* 0x000fe20000100a00 */
[C---:B------:R-:W-:Y:S03]  /*e5f0*/  HMMA.1688.F32.TF32 R12, R208.reuse, R86, R172 ;  /* 0x00000056d00c723c */ /* 0x040fe600000810ac */
[----:B------:R1:W-:Y:S04]  /*e600*/  STL.64 [R1+0x1f0], R42 ;  /* 0x0001f02a01007387 */ /* 0x0003e80000100a00 */
[----:B------:R-:W2:Y:S04]  /*e610*/  LDL.LU R57, [R1+0x5d0] ;  /* 0x0005d00001397983 */ /* 0x000ea80000300800 */
[----:B------:R-:W-:Y:S01]  /*e620*/  STL.64 [R1+0x208], R32 ;  /* 0x0002082001007387 */ /* 0x000fe20000100a00 */
[----:B-1----:R-:W-:Y:S03]  /*e630*/  HMMA.1688.F32.TF32 R40, R208, R90, R196 ;  /* 0x0000005ad028723c */ /* 0x002fe600000810c4 */
[----:B------:R1:W-:Y:S01]  /*e640*/  STL.64 [R1+0x210], R34 ;  /* 0x0002102201007387 */ /* 0x0003e20000100a00 */
[----:B------:R-:W-:-:S02]  /*e650*/  IMAD.MOV.U32 R133, RZ, RZ, R58 ;  /* 0x000000ffff857224 */ /* 0x000fc400078e003a */
[----:B------:R-:W-:Y:S01]  /*e660*/  IMAD.MOV.U32 R134, RZ, RZ, R59 ;  /* 0x000000ffff867224 */ /* 0x000fe200078e003b */
[----:B------:R-:W2:Y:S01]  /*e670*/  LDL.LU R58, [R1+0x5cc] ;  /* 0x0005cc00013a7983 */ /* 0x000ea20000300800 */
[----:B------:R-:W-:-:S03]  /*e680*/  IMAD.MOV.U32 R135, RZ, RZ, R247 ;  /* 0x000000ffff877224 */ /* 0x000fc600078e00f7 */
[----:B------:R-:W2:Y:S01]  /*e690*/  LDL.LU R59, [R1+0x5c8] ;  /* 0x0005c800013b7983 */ /* 0x000ea20000300800 */
[C---:B-1----:R-:W-:Y:S03]  /*e6a0*/  HMMA.1688.F32.TF32 R32, R208.reuse, R94, R160 ;  /* 0x0000005ed020723c */ /* 0x042fe600000810a0 */
[----:B------:R-:W3:Y:S04]  /*e6b0*/  LDL.LU R247, [R1+0x5c4] ;  /* 0x0005c40001f77983 */ /* 0x000ee80000300800 */
[----:B------:R-:W4:Y:S04]  /*e6c0*/  LDL.LU R148, [R1+0xb8] ;  /* 0x0000b80001947983 */ /* 0x000f280000300800 */
[----:B------:R-:W4:Y:S04]  /*e6d0*/  LDL.LU R149, [R1+0xbc] ;  /* 0x0000bc0001957983 */ /* 0x000f280000300800 */
[----:B------:R-:W4:Y:S04]  /*e6e0*/  LDL.LU R150, [R1+0xc0] ;  /* 0x0000c00001967983 */ /* 0x000f280000300800 */
[----:B------:R-:W4:Y:S04]  /*e6f0*/  LDL.LU R151, [R1+0xc4] ;  /* 0x0000c40001977983 */ /* 0x000f280000300800 */
[----:B------:R-:W-:Y:S04]  /*e700*/  STL.64 [R1+0x40], R12 ;  /* 0x0000400c01007387 */ /* 0x000fe80000100a00 */
[----:B------:R1:W-:Y:S04]  /*e710*/  STL.64 [R1+0x48], R14 ;  /* 0x0000480e01007387 */ /* 0x0003e80000100a00 */
[----:B------:R-:W-:Y:S04]  /*e720*/  STL.64 [R1+0x170], R40 ;  /* 0x0001702801007387 */ /* 0x000fe80000100a00 */
[----:B------:R-:W-:Y:S01]  /*e730*/  STL.64 [R1+0x178], R42 ;  /* 0x0001782a01007387 */ /* 0x000fe20000100a00 */
[----:B-1----:R-:W-:Y:S03]  /*e740*/  HMMA.1688.F32.TF32 R12, R208, R98, R156 ;  /* 0x00000062d00c723c */ /* 0x002fe6000008109c */
[----:B------:R-:W-:Y:S04]  /*e750*/  STL.64 [R1+0x198], R32 ;  /* 0x0001982001007387 */ /* 0x000fe80000100a00 */
[----:B------:R1:W-:Y:S02]  /*e760*/  STL.64 [R1+0x1a0], R34 ;  /* 0x0001a02201007387 */ /* 0x0003e40000100a00 */
[C---:B-1----:R-:W-:Y:S11]  /*e770*/  HMMA.1688.F32.TF32 R32, R108.reuse, R90, R184 ;  /* 0x0000005a6c20723c */ /* 0x042ff600000810b8 */
[----:B------:R-:W-:Y:S03]  /*e780*/  @!UPT UIADD3 URZ, URZ, URZ, URZ ;  /* 0x0000003f3f3ff290 */ /* 0x000fe6000fffe03f */
[----:B------:R-:W-:Y:S04]  /*e790*/  STL.64 [R1+0x1d8], R12 ;  /* 0x0001d80c01007387 */ /* 0x000fe80000100a00 */
[----:B------:R-:W-:Y:S01]  /*e7a0*/  STL.64 [R1+0x1e0], R14 ;  /* 0x0001e00e01007387 */ /* 0x000fe20000100a00 */
[C---:B------:R-:W-:Y:S04]  /*e7b0*/  HMMA.1688.F32.TF32 R40, R108.reuse, R94, R188 ;  /* 0x0000005e6c28723c */ /* 0x040fe800000810bc */
[----:B------:R-:W-:Y:S04]  /*e7c0*/  STL.64 [R1+0x30], R32 ;  /* 0x0000302001007387 */ /* 0x000fe80000100a00 */
[----:B------:R-:W-:Y:S04]  /*e7d0*/  STL.64 [R1+0x38], R34 ;  /* 0x0000382201007387 */ /* 0x000fe80000100a00 */
[----:B------:R-:W-:Y:S04]  /*e7e0*/  LDS R32, [R7+0x6180] ;  /* 0x0061800007207984 */ /* 0x000fe80000000800 */
[----:B------:R-:W-:Y:S04]  /*e7f0*/  LDS R34, [R7+0x7180] ;  /* 0x0071800007227984 */ /* 0x000fe80000000800 */
[----:B------:R-:W-:Y:S04]  /*e800*/  LDS R33, [R6+0x6180] ;  /* 0x0061800006217984 */ /* 0x000fe80000000800 */
[----:B------:R-:W1:Y:S01]  /*e810*/  LDS R35, [R6+0x7180] ;  /* 0x0071800006237984 */ /* 0x000e620000000800 */
[C---:B------:R-:W-:Y:S08]  /*e820*/  HMMA.1688.F32.TF32 R160, R108.reuse, R166, R36 ;  /* 0x000000a66ca0723c */ /* 0x040ff00000081024 */
[----:B------:R-:W-:Y:S01]  /*e830*/  HMMA.1688.F32.TF32 R36, R108, R98, R152 ;  /* 0x000000626c24723c */ /* 0x000fe20000081098 */
[----:B------:R-:W-:Y:S01]  /*e840*/  STL.64 [R1+0xc8], R40 ;  /* 0x0000c82801007387 */ /* 0x000fe20000100a00 */
[----:B------:R-:W-:-:S03]  /*e850*/  IMAD.MOV.U32 R204, RZ, RZ, R242 ;  /* 0x000000ffffcc7224 */ /* 0x000fc600078e00f2 */
[----:B------:R1:W-:Y:S01]  /*e860*/  STL.64 [R1+0xd0], R42 ;  /* 0x0000d02a01007387 */ /* 0x0003e20000100a00 */
[----:B------:R-:W-:Y:S02]  /*e870*/  IMAD.MOV.U32 R205, RZ, RZ, R243 ;  /* 0x000000ffffcd7224 */ /* 0x000fe400078e00f3 */
[----:B------:R-:W-:Y:S02]  /*e880*/  IMAD.MOV.U32 R206, RZ, RZ, R136 ;  /* 0x000000ffffce7224 */ /* 0x000fe400078e0088 */
[----:B------:R-:W-:Y:S02]  /*e890*/  IMAD.MOV.U32 R207, RZ, RZ, R137 ;  /* 0x000000ffffcf7224 */ /* 0x000fe400078e0089 */
[----:B------:R-:W-:Y:S02]  /*e8a0*/  IMAD.MOV.U32 R196, RZ, RZ, R138 ;  /* 0x000000ffffc47224 */ /* 0x000fe400078e008a */
[----:B------:R-:W-:Y:S02]  /*e8b0*/  IMAD.MOV.U32 R197, RZ, RZ, R139 ;  /* 0x000000ffffc57224 */ /* 0x000fe400078e008b */
[----:B------:R-:W-:-:S07]  /*e8c0*/  IMAD.MOV.U32 R198, RZ, RZ, R164 ;  /* 0x000000ffffc67224 */ /* 0x000fce00078e00a4 */
[----:B------:R-:W-:Y:S04]  /*e8d0*/  STL.64 [R1+0x180], R36 ;  /* 0x0001802401007387 */ /* 0x000fe80000100a00 */
[----:B------:R-:W-:Y:S04]  /*e8e0*/  STL.64 [R1+0x188], R38 ;  /* 0x0001882601007387 */ /* 0x000fe80000100a00 */
[----:B------:R-:W2:Y:S04]  /*e8f0*/  LDL.LU R242, [R1+0x5c0] ;  /* 0x0005c00001f27983 */ /* 0x000ea80000300800 */
[----:B------:R-:W2:Y:S04]  /*e900*/  LDL.LU R243, [R1+0x5bc] ;  /* 0x0005bc0001f37983 */ /* 0x000ea80000300800 */
[----:B------:R-:W2:Y:S01]  /*e910*/  LDL.LU R136, [R1+0x5b8] ;  /* 0x0005b80001887983 */ /* 0x000ea20000300800 */
[----:B------:R-:W-:-:S03]  /*e920*/  IMAD.MOV.U32 R199, RZ, RZ, R165 ;  /* 0x000000ffffc77224 */ /* 0x000fc600078e00a5 */
[----:B------:R-:W2:Y:S01]  /*e930*/  LDL.LU R137, [R1+0x5b4] ;  /* 0x0005b40001897983 */ /* 0x000ea20000300800 */
[----:B-1----:R-:W-:Y:S03]  /*e940*/  HMMA.1688.F32.TF32 R156, R32, R166, R132 ;  /* 0x000000a6209c723c */ /* 0x002fe60000081084 */
        /* <DEDUP_REMOVED lines=9> */
[----:B------:R-:W2:Y:S01]  /*e9e0*/  LDL.LU R221, [R1+0x104] ;  /* 0x0001040001dd7983 */ /* 0x000ea20000300800 */
[----:B------:R-:W-:-:S03]  /*e9f0*/  IMAD.MOV.U32 R42, RZ, RZ, R3 ;  /* 0x000000ffff2a7224 */ /* 0x000fc600078e0003 */
[----:B------:R-:W2:Y:S01]  /*ea00*/  LDL.LU R222, [R1+0x108] ;  /* 0x0001080001de7983 */ /* 0x000ea20000300800 */
[----:B------:R-:W-:-:S03]  /*ea10*/  IMAD.MOV.U32 R43, RZ, RZ, R4 ;  /* 0x000000ffff2b7224 */ /* 0x000fc600078e0004 */
[----:B------:R-:W2:Y:S04]  /*ea20*/  LDL.LU R223, [R1+0x10c] ;  /* 0x00010c0001df7983 */ /* 0x000ea80000300800 */
[----:B------:R-:W2:Y:S04]  /*ea30*/  LDL.LU R40, [R1+0x90] ;  /* 0x0000900001287983 */ /* 0x000ea80000300800 */
[----:B------:R-:W2:Y:S04]  /*ea40*/  LDL.LU R41, [R1+0x94] ;  /* 0x0000940001297983 */ /* 0x000ea80000300800 */
[----:B------:R-:W2:Y:S04]  /*ea50*/  LDL.LU R3, [R1+0x5a0] ;  /* 0x0005a00001037983 */ /* 0x000ea80000300800 */
[----:B------:R-:W2:Y:S01]  /*ea60*/  LDL.LU R4, [R1+0x59c] ;  /* 0x00059c0001047983 */ /* 0x000ea20000300800 */
[C---:B------:R-:W-:Y:S03]  /*ea70*/  HMMA.1688.F32.TF32 R44, R72.reuse, R84, R44 ;  /* 0x00000054482c723c */ /* 0x040fe6000008102c */
[----:B------:R-:W-:Y:S04]  /*ea80*/  LDS R36, [R7+0x6200] ;  /* 0x0062000007247984 */ /* 0x000fe80000000800 */
[----:B------:R-:W-:Y:S01]  /*ea90*/  LDS R38, [R7+0x7200] ;  /* 0x0072000007267984 */ /* 0x000fe20000000800 */
[C---:B------:R-:W-:Y:S03]  /*eaa0*/  HMMA.1688.F32.TF32 R48, R72.reuse, R88, R48 ;  /* 0x000000584830723c */ /* 0x040fe60000081030 */
[----:B------:R-:W-:Y:S04]  /*eab0*/  LDS R37, [R6+0x6200] ;  /* 0x0062000006257984 */ /* 0x000fe80000000800 */
[----:B------:R-:W1:Y:S01]  /*eac0*/  LDS R39, [R6+0x7200] ;  /* 0x0072000006277984 */ /* 0x000e620000000800 */
[-C--:B------:R-:W-:Y:S08]  /*ead0*/  HMMA.1688.F32.TF32 R72, R72, R96.reuse, R100 ;  /* 0x000000604848723c */ /* 0x080ff00000081064 */
[----:B------:R-:W-:Y:S08]  /*eae0*/  HMMA.1688.F32.TF32 R100, R144, R96, R216 ;  /* 0x000000609064723c */ /* 0x000ff000000810d8 */
[-C--:B---3--:R-:W-:Y:S01]  /*eaf0*/  HMMA.1688.F32.TF32 R172, R108, R10.reuse, R244 ;  /* 0x0000000a6cac723c */ /* 0x088fe200000810f4 */
[----:B------:R-:W3:Y:S04]  /*eb00*/  LDL.LU R244, [R1+0x130] ;  /* 0x0001300001f47983 */ /* 0x000ee80000300800 */
[----:B------:R-:W3:Y:S04]  /*eb10*/  LDL.LU R245, [R1+0x134] ;  /* 0x0001340001f57983 */ /* 0x000ee80000300800 */
[----:B------:R-:W3:Y:S04]  /*eb20*/  LDL.LU R246, [R1+0x138] ;  /* 0x0001380001f67983 */ /* 0x000ee80000300800 */
[----:B------:R-:W3:Y:S01]  /*eb30*/  LDL.LU R247, [R1+0x13c] ;  /* 0x00013c0001f77983 */ /* 0x000ee20000300800 */
[----:B----4-:R-:W-:Y:S03]  /*eb40*/  HMMA.1688.F32.TF32 R188, R32, R10, R148 ;  /* 0x0000000a20bc723c */ /* 0x010fe60000081094 */
[----:B------:R-:W4:Y:S04]  /*eb50*/  LDL.LU R148, [R1+0xf0] ;  /* 0x0000f00001947983 */ /* 0x000f280000300800 */
[----:B------:R-:W4:Y:S04]  /*eb60*/  LDL.LU R149, [R1+0xf4] ;  /* 0x0000f40001957983 */ /* 0x000f280000300800 */
[----:B------:R-:W4:Y:S04]  /*eb70*/  LDL.LU R150, [R1+0xf8] ;  /* 0x0000f80001967983 */ /* 0x000f280000300800 */
[----:B------:R-:W4:Y:S01]  /*eb80*/  LDL.LU R151, [R1+0xfc] ;  /* 0x0000fc0001977983 */ /* 0x000f220000300800 */
[----:B--2---:R-:W-:-:S02]  /*eb90*/  IMAD.MOV.U32 R145, RZ, RZ, R3 ;  /* 0x000000ffff917224 */ /* 0x004fc400078e0003 */
[----:B------:R-:W-:Y:S02]  /*eba0*/  IMAD.MOV.U32 R144, RZ, RZ, R4 ;  /* 0x000000ffff907224 */ /* 0x000fe400078e0004 */
[----:B------:R-:W2:Y:S04]  /*ebb0*/  LDL.LU R4, [R1+0x598] ;  /* 0x0005980001047983 */ /* 0x000ea80000300800 */
[----:B------:R-:W3:Y:S01]  /*ebc0*/  LDL.LU R3, [R1+0x594] ;  /* 0x0005940001037983 */ /* 0x000ee20000300800 */
[----:B------:R-:W-:Y:S03]  /*ebd0*/  HMMA.1688.F32.TF32 R12, R108, R82, R112 ;  /* 0x000000526c0c723c */ /* 0x000fe60000081070 */
[----:B------:R-:W4:Y:S04]  /*ebe0*/  LDL.LU R146, [R1+0x128] ;  /* 0x0001280001927983 */ /* 0x000f280000300800 */
[----:B------:R-:W4:Y:S01]  /*ebf0*/  LDL.LU R147, [R1+0x12c] ;  /* 0x00012c0001937983 */ /* 0x000f220000300800 */
[C---:B------:R-:W-:Y:S03]  /*ec00*/  HMMA.1688.F32.TF32 R112, R32.reuse, R94, R180 ;  /* 0x0000005e2070723c */ /* 0x040fe600000810b4 */
[----:B------:R-:W4:Y:S04]  /*ec10*/  LDL.LU R192, [R1+0x140] ;  /* 0x0001400001c07983 */ /* 0x000f280000300800 */
[----:B------:R-:W4:Y:S01]  /*ec20*/  LDL.LU R193, [R1+0x144] ;  /* 0x0001440001c17983 */ /* 0x000f220000300800 */
[C---:B------:R-:W-:Y:S08]  /*ec30*/  HMMA.1688.F32.TF32 R136, R32.reuse, R78, R136 ;  /* 0x0000004e2088723c */ /* 0x040ff00000081088 */
[C---:B------:R-:W-:Y:S08]  /*ec40*/  HMMA.1688.F32.TF32 R16, R32.reuse, R82, R16 ;  /* 0x000000522010723c */ /* 0x040ff00000081010 */
[C---:B------:R-:W-:Y:S08]  /*ec50*/  HMMA.1688.F32.TF32 R20, R32.reuse, R86, R20 ;  /* 0x000000562014723c */ /* 0x040ff00000081014 */
[C---:B------:R-:W-:Y:S08]  /*ec60*/  HMMA.1688.F32.TF32 R212, R32.reuse, R90, R124 ;  /* 0x0000005a20d4723c */ /* 0x040ff0000008107c */
[----:B------:R-:W-:Y:S08]  /*ec70*/  HMMA.1688.F32.TF32 R32, R32, R98, R128 ;  /* 0x000000622020723c */ /* 0x000ff00000081080 */
[----:B------:R-:W-:Y:S07]  /*ec80*/  HMMA.1688.F32.TF32 R216, R208, R82, R116 ;  /* 0x00000052d0d8723c */ /* 0x000fee0000081074 */
[----:B------:R-:W-:Y:S01]  /*ec90*/  IMAD.MOV.U32 R116, RZ, RZ, R2 ;  /* 0x000000ffff747224 */ /* 0x000fe200078e0002 */
[C---:B-1----:R-:W-:Y:S08]  /*eca0*/  HMMA.1688.F32.TF32 R184, R36.reuse, R10, R220 ;  /* 0x0000000a24b8723c */ /* 0x042ff000000810dc */
[C---:B------:R-:W-:Y:S08]  /*ecb0*/  HMMA.1688.F32.TF32 R152, R36.reuse, R166, R132 ;  /* 0x000000a62498723c */ /* 0x040ff00000081084 */
[C---:B------:R-:W-:Y:S08]  /*ecc0*/  HMMA.1688.F32.TF32 R132, R36.reuse, R78, R240 ;  /* 0x0000004e2484723c */ /* 0x040ff000000810f0 */
[C---:B------:R-:W-:Y:S08]  /*ecd0*/  HMMA.1688.F32.TF32 R24, R36.reuse, R82, R24 ;  /* 0x000000522418723c */ /* 0x040ff00000081018 */
[C---:B------:R-:W-:Y:S08]  /*ece0*/  HMMA.1688.F32.TF32 R28, R36.reuse, R86, R28 ;  /* 0x00000056241c723c */ /* 0x040ff0000008101c */
[----:B------:R-:W-:Y:S01]  /*ecf0*/  HMMA.1688.F32.TF32 R220, R36, R94, R68 ;  /* 0x0000005e24dc723c */ /* 0x000fe20000081044 */
[----:B------:R-:W-:-:S02]  /*ed00*/  IMAD.MOV.U32 R117, RZ, RZ, R76 ;  /* 0x000000ffff757224 */ /* 0x000fc400078e004c */
[----:B------:R-:W-:Y:S02]  /*ed10*/  IMAD.MOV.U32 R119, RZ, RZ, R8 ;  /* 0x000000ffff777224 */ /* 0x000fe400078e0008 */
[----:B--2---:R-:W-:Y:S02]  /*ed20*/  IMAD.MOV.U32 R194, RZ, RZ, R4 ;  /* 0x000000ffffc27224 */ /* 0x004fe400078e0004 */
[----:B------:R-:W2:Y:S01]  /*ed30*/  LDL.LU R4, [R1+0x590] ;  /* 0x0005900001047983 */ /* 0x000ea20000300800 */
[----:B---3--:R-:W-:-:S03]  /*ed40*/  IMAD.MOV.U32 R195, RZ, RZ, R3 ;  /* 0x000000ffffc37224 */ /* 0x008fc600078e0003 */
[----:B------:R-:W3:Y:S04]  /*ed50*/  LDL.LU R3, [R1+0x58c] ;  /* 0x00058c0001037983 */ /* 0x000ee80000300800 */
[----:B------:R-:W3:Y:S04]  /*ed60*/  LDL.LU R2, [R1+0x588] ;  /* 0x0005880001027983 */ /* 0x000ee80000300800 */
[----:B------:R-:W-:Y:S04]  /*ed70*/  STL.64 [R1], R112 ;  /* 0x0000007001007387 */ /* 0x000fe80000100a00 */
[----:B------:R-:W-:Y:S04]  /*ed80*/  STL.64 [R1+0x8], R114 ;  /* 0x0000087201007387 */ /* 0x000fe80000100a00 */
[----:B------:R-:W-:Y:S04]  /*ed90*/  STL.64 [R1+0xb8], R32 ;  /* 0x0000b82001007387 */ /* 0x000fe80000100a00 */
[----:B------:R1:W-:Y:S04]  /*eda0*/  STL.64 [R1+0xc0], R34 ;  /* 0x0000c02201007387 */ /* 0x0003e80000100a00 */
[----:B------:R-:W3:Y:S01]  /*edb0*/  LDL.LU R76, [R1+0x230] ;  /* 0x00023000014c7983 */ /* 0x000ee20000300800 */
[C---:B-1----:R-:W-:Y:S08]  /*edc0*/  HMMA.1688.F32.TF32 R32, R36.reuse, R90, R60 ;  /* 0x0000005a2420723c */ /* 0x042ff0000008103c */
[----:B------:R-:W-:Y:S11]  /*edd0*/  HMMA.1688.F32.TF32 R36, R36, R98, R64 ;  /* 0x000000622424723c */ /* 0x000ff60000081040 */
[----:B------:R-:W-:Y:S11]  /*ede0*/  @!UPT UIADD3 URZ, URZ, URZ, URZ ;  /* 0x0000003f3f3ff290 */ /* 0x000ff6000fffe03f */
[----:B------:R-:W-:Y:S01]  /*edf0*/  @!UPT UIADD3 URZ, URZ, URZ, URZ ;  /* 0x0000003f3f3ff290 */ /* 0x000fe2000fffe03f */
[----:B------:R-:W-:Y:S04]  /*ee00*/  STL.64 [R1+0x20], R36 ;  /* 0x0000202401007387 */ /* 0x000fe80000100a00 */
[----:B------:R-:W-:Y:S04]  /*ee10*/  STL.64 [R1+0x28], R38 ;  /* 0x0000282601007387 */ /* 0x000fe80000100a00 */
[----:B------:R-:W3:Y:S04]  /*ee20*/  LDL R8, [R1+0x564] ;  /* 0x0005640001087983 */ /* 0x000ee80000100800 */
[----:B------:R-:W3:Y:S04]  /*ee30*/  LDL R85, [R1+0x544] ;  /* 0x0005440001557983 */ /* 0x000ee80000100800 */
[----:B------:R-:W3:Y:S01]  /*ee40*/  LDL.LU R112, [R1+0x244] ;  /* 0x0002440001707983 */ /* 0x000ee20000300800 */
[C---:B------:R-:W-:Y:S03]  /*ee50*/  HMMA.1688.F32.TF32 R176, R208.reuse, R10, R56 ;  /* 0x0000000ad0b0723c */ /* 0x040fe60000081038 */
[----:B------:R-:W-:Y:S04]  /*ee60*/  LDS R56, [R7+0x6280] ;  /* 0x0062800007387984 */ /* 0x000fe80000000800 */
[----:B------:R-:W-:Y:S01]  /*ee70*/  LDS R58, [R7+0x7280] ;  /* 0x00728000073a7984 */ /* 0x000fe20000000800 */
[----:B------:R-:W-:Y:S03]  /*ee80*/  HMMA.1688.F32.TF32 R168, R208, R166, R168 ;  /* 0x000000a6d0a8723c */ /* 0x000fe600000810a8 */
[----:B------:R-:W-:Y:S04]  /*ee90*/  LDS R57, [R6+0x6280] ;  /* 0x0062800006397984 */ /* 0x000fe80000000800 */
[----:B------:R-:W1:Y:S01]  /*eea0*/  LDS R59, [R6+0x7280] ;  /* 0x00728000063b7984 */ /* 0x000e620000000800 */
[----:B------:R-:W-:Y:S01]  /*eeb0*/  HMMA.1688.F32.TF32 R140, R108, R78, R140 ;  /* 0x0000004e6c8c723c */ /* 0x000fe2000008108c */
[----:B------:R-:W-:-:S02]  /*eec0*/  IMAD.MOV.U32 R84, RZ, RZ, 0x1f ;  /* 0x0000001fff547424 */ /* 0x000fc400078e00ff */
[----:B------:R-:W-:Y:S01]  /*eed0*/  IMAD.MOV.U32 R118, RZ, RZ, R9 ;  /* 0x000000ffff767224 */ /* 0x000fe200078e0009 */
[----:B------:R-:W3:Y:S04]  /*eee0*/  LDL R97, [R1+0x54c] ;  /* 0x00054c0001617983 */ /* 0x000ee80000100800 */
[----:B------:R-:W-:Y:S01]  /*eef0*/  HMMA.1688.F32.TF32 R208, R108, R86, R120 ;  /* 0x000000566cd0723c */ /* 0x000fe20000081078 */
[----:B------:R-:W-:Y:S04]  /*ef00*/  LDS R108, [R7+0x6300] ;  /* 0x00630000076c7984 */ /* 0x000fe80000000800 */
[----:B------:R-:W-:Y:S04]  /*ef10*/  LDS R110, [R7+0x7300] ;  /* 0x00730000076e7984 */ /* 0x000fe80000000800 */
[----:B------:R-:W-:Y:S04]  /*ef20*/  LDS R109, [R6+0x6300] ;  /* 0x00630000066d7984 */ /* 0x000fe80000000800 */
[----:B------:R-:W4:Y:S01]  /*ef30*/  LDS R111, [R6+0x7300] ;  /* 0x00730000066f7984 */ /* 0x000f220000000800 */
[----:B------:R-:W-:-:S03]  /*ef40*/  IADD3 R84, R84, c[0x0][0x180], RZ ;  /* 0x0000600054547a10 */ /* 0x000fc60007ffe0ff */
[----:B------:R-:W3:Y:S01]  /*ef50*/  LDL R88, [R1+0x27c] ;  /* 0x00027c0001587983 */ /* 0x000ee20000100800 */
[----:B------:R-:W-:-:S03]  /*ef60*/  SHF.R.S32.HI R9, RZ, 0x1f, R84 ;  /* 0x0000001fff097819 */ /* 0x000fc60000011454 */
[----:B------:R-:W3:Y:S01]  /*ef70*/  LDL R96, [R1+0x284] ;  /* 0x0002840001607983 */ /* 0x000ee20000100800 */
[----:B------:R-:W-:-:S03]  /*ef80*/  LEA.HI R9, R9, R84, RZ, 0x5 ;  /* 0x0000005409097211 */ /* 0x000fc600078f28ff */
[----:B------:R-:W3:Y:S04]  /*ef90*/  LDL R84, [R1+0x280] ;  /* 0x0002800001547983 */ /* 0x000ee80000100800 */
[----:B------:R-:W3:Y:S01]  /*efa0*/  LDL R92, [R1+0x2bc] ;  /* 0x0002bc00015c7983 */ /* 0x000ee20000100800 */
[C---:B-1----:R-:W-:Y:S03]  /*efb0*/  HMMA.1688.F32.TF32 R36, R56.reuse, R78, R40 ;  /* 0x0000004e3824723c */ /* 0x042fe60000081028 */
[----:B------:R-:W3:Y:S05]  /*efc0*/  LDL R89, [R1+0x2c0] ;  /* 0x0002c00001597983 */ /* 0x000eea0000100800 */
[C---:B------:R-:W-:Y:S08]  /*efd0*/  HMMA.1688.F32.TF32 R240, R56.reuse, R98, R72 ;  /* 0x0000006238f0723c */ /* 0x040ff00000081048 */
[C---:B------:R-:W-:Y:S08]  /*efe0*/  HMMA.1688.F32.TF32 R180, R56.reuse, R10, R244 ;  /* 0x0000000a38b4723c */ /* 0x040ff000000810f4 */
[C---:B----4-:R-:W-:Y:S08]  /*eff0*/  HMMA.1688.F32.TF32 R148, R56.reuse, R166, R148 ;  /* 0x000000a63894723c */ /* 0x050ff00000081094 */
[C---:B------:R-:W-:Y:S08]  /*f000*/  HMMA.1688.F32.TF32 R40, R56.reuse, R82, R248 ;  /* 0x000000523828723c */ /* 0x040ff000000810f8 */
[C---:B------:R-:W-:Y:S08]  /*f010*/  HMMA.1688.F32.TF32 R44, R56.reuse, R86, R44 ;  /* 0x00000056382c723c */ /* 0x040ff0000008102c */
[C---:B------:R-:W-:Y:S08]  /*f020*/  HMMA.1688.F32.TF32 R48, R56.reuse, R90, R48 ;  /* 0x0000005a3830723c */ /* 0x040ff00000081030 */
[-C--:B------:R-:W-:Y:S08]  /*f030*/  HMMA.1688.F32.TF32 R52, R56, R94.reuse, R52 ;  /* 0x0000005e3834723c */ /* 0x080ff00000081034 */
[C---:B------:R-:W-:Y:S08]  /*f040*/  HMMA.1688.F32.TF32 R72, R108.reuse, R94, R228 ;  /* 0x0000005e6c48723c */ /* 0x040ff000000810e4 */
[C---:B------:R-:W-:Y:S08]  /*f050*/  HMMA.1688.F32.TF32 R192, R108.reuse, R10, R192 ;  /* 0x0000000a6cc0723c */ /* 0x040ff000000810c0 */
[C---:B------:R-:W-:Y:S08]  /*f060*/  HMMA.1688.F32.TF32 R144, R108.reuse, R166, R144 ;  /* 0x000000a66c90723c */ /* 0x040ff00000081090 */
[C---:B------:R-:W-:Y:S08]  /*f070*/  HMMA.1688.F32.TF32 R56, R108.reuse, R78, R196 ;  /* 0x0000004e6c38723c */ /* 0x040ff000000810c4 */
[C---:B------:R-:W-:Y:S08]  /*f080*/  HMMA.1688.F32.TF32 R60, R108.reuse, R82, R116 ;  /* 0x000000526c3c723c */ /* 0x040ff00000081074 */
[C---:B------:R-:W-:Y:S08]  /*f090*/  HMMA.1688.F32.TF32 R64, R108.reuse, R86, R204 ;  /* 0x000000566c40723c */ /* 0x040ff000000810cc */
[C---:B------:R-:W-:Y:S08]  /*f0a0*/  HMMA.1688.F32.TF32 R68, R108.reuse, R90, R236 ;  /* 0x0000005a6c44723c */ /* 0x040ff000000810ec */
[----:B------:R-:W-:Y:S01]  /*f0b0*/  HMMA.1688.F32.TF32 R228, R108, R98, R104 ;  /* 0x000000626ce4723c */ /* 0x000fe20000081068 */
[----:B------:R-:W4:Y:S01]  /*f0c0*/  LDL R108, [R1+0x560] ;  /* 0x00056000016c7983 */ /* 0x000f220000100800 */
[----:B------:R-:W-:-:S03]  /*f0d0*/  SHF.R.S32.HI R9, RZ, 0x5, R9 ;  /* 0x00000005ff097819 */ /* 0x000fc60000011409 */
[----:B------:R-:W1:Y:S01]  /*f0e0*/  S2R R93, SR_TID.X ;  /* 0x00000000005d7919 */ /* 0x000e620000002100 */
[----:B------:R-:W-:-:S03]  /*f0f0*/  IADD3 R9, R9, -0x3, RZ ;  /* 0xfffffffd09097810 */ /* 0x000fc60007ffe0ff */
[----:B------:R-:W-:Y:S04]  /*f100*/  LDS R104, [R7+0x6380] ;  /* 0x0063800007687984 */ /* 0x000fe80000000800 */
[----:B------:R1:W-:Y:S04]  /*f110*/  LDS R106, [R7+0x7380] ;  /* 0x00738000076a7984 */ /* 0x0003e80000000800 */
[----:B------:R-:W-:Y:S04]  /*f120*/  LDS R105, [R6+0x6380] ;  /* 0x0063800006697984 */ /* 0x000fe80000000800 */
[----:B------:R1:W1:Y:S04]  /*f130*/  LDS R107, [R6+0x7380] ;  /* 0x00738000066b7984 */ /* 0x0002680000000800 */
[----:B------:R-:W4:Y:S04]  /*f140*/  LDL R111, [R1+0x2c4] ;  /* 0x0002c400016f7983 */ /* 0x000f280000100800 */
[----:B------:R-:W4:Y:S04]  /*f150*/  LDL R110, [R1+0x2c8] ;  /* 0x0002c800016e7983 */ /* 0x000f280000100800 */
[----:B------:R-:W-:Y:S01]  /*f160*/  BAR.SYNC.DEFER_BLOCKING 0x0 ;  /* 0x0000000000007b1d */ /* 0x000fe20000010000 */
[----:B--2---:R-:W-:-:S02]  /*f170*/  ISETP.GT.AND P1, PT, R4, RZ, PT ;  /* 0x000000ff0400720c */ /* 0x004fc40003f24270 */
[----:B---3--:R-:W-:Y:S02]  /*f180*/  IADD3 R8, P3, R3, R8, RZ ;  /* 0x0000000803087210 */ /* 0x008fe40007f7e0ff */
[----:B------:R-:W-:Y:S02]  /*f190*/  ISETP.GE.AND P0, PT, R112, R9, PT ;  /* 0x000000097000720c */ /* 0x000fe40003f06270 */
[----:B------:R-:W-:-:S04]  /*f1a0*/  SEL R9, RZ, 0x4, !P1 ;  /* 0x00000004ff097807 */ /* 0x000fc80004800000 */
[----:B------:R-:W-:-:S04]  /*f1b0*/  SEL R9, R9, RZ, !P0 ;  /* 0x000000ff09097207 */ /* 0x000fc80004000000 */
[----:B------:R-:W-:Y:S01]  /*f1c0*/  ISETP.NE.U32.AND P2, PT, R9, RZ, PT ;  /* 0x000000ff0900720c */ /* 0x000fe20003f45070 */
[----:B------:R-:W-:Y:S02]  /*f1d0*/  IMAD.X R9, R2, 0x1, R85, P3 ;  /* 0x0000000102097824 */ /* 0x000fe400018e0655 */
[----:B------:R-:W2:Y:S01]  /*f1e0*/  LDL R85, [R1+0x288] ;  /* 0x0002880001557983 */ /* 0x000ea20000100800 */
[----:B------:R-:W-:Y:S02]  /*f1f0*/  IADD3 R76, R76, 0x1, RZ ;  /* 0x000000014c4c7810 */ /* 0x000fe40007ffe0ff */
[----:B-1----:R-:W-:Y:S02]  /*f200*/  LOP3.LUT R252, R93, 0x7f, RZ, 0xc0, !PT ;  /* 0x0000007f5dfc7812 */ /* 0x002fe400078ec0ff */
[----:B------:R-:W-:-:S03]  /*f210*/  ISETP.GT.AND P1, PT, R76, 0x2, PT ;  /* 0x000000024c00780c */ /* 0x000fc60003f24270 */
[----:B------:R-:W-:Y:S01]  /*f220*/  IMAD.SHL.U32 R113, R252, 0x4, RZ ;  /* 0x00000004fc717824 */ /* 0x000fe200078e00ff */
[----:B------:R-:W-:Y:S02]  /*f230*/  SEL R109, R76, RZ, !P1 ;  /* 0x000000ff4c6d7207 */ /* 0x000fe40004800000 */
[----:B------:R-:W-:-:S03]  /*f240*/  ISETP.GT.AND P1, PT, R4, 0x4, PT ;  /* 0x000000040400780c */ /* 0x000fc60003f24270 */
[----:B------:R-:W-:Y:S01]  /*f250*/  IMAD R7, R109, 0x8000, R113 ;  /* 0x000080006d077824 */ /* 0x000fe200078e0271 */
[----:B------:R1:W-:Y:S01]  /*f260*/  STL [R1+0x230], R109 ;  /* 0x0002306d01007387 */ /* 0x0003e20000100800 */
[----:B------:R-:W-:-:S03]  /*f270*/  SEL R6, RZ, 0x4, !P1 ;  /* 0x00000004ff067807 */ /* 0x000fc60004800000 */
[----:B------:R-:W-:Y:S01]  /*f280*/  @!PT LDS RZ, [RZ] ;  /* 0x00000000fffff984 */ /* 0x000fe20000000800 */
[----:B------:R-:W-:Y:S01]  /*f290*/  @!PT LDS RZ, [RZ] ;  /* 0x00000000fffff984 */ /* 0x000fe20000000800 */
[----:B------:R-:W-:Y:S01]  /*f2a0*/  @!PT LDS RZ, [RZ] ;  /* 0x00000000fffff984 */ /* 0x000fe20000000800 */
[----:B------:R4:W-:Y:S01]  /*f2b0*/  LDGSTS.E [R7], [R8.64], P2 ;  /* 0x0000000008077fae */ /* 0x0009e20009121844 */
[----:B------:R-:W-:-:S03]  /*f2c0*/  SEL R6, R6, RZ, !P0 ;  /* 0x000000ff06067207 */ /* 0x000fc60004000000 */
[----:B------:R-:W3:Y:S01]  /*f2d0*/  LDL R76, [R1+0x37c] ;  /* 0x00037c00014c7983 */ /* 0x000ee20000100800 */
[----:B------:R-:W-:-:S03]  /*f2e0*/  ISETP.NE.U32.AND P1, PT, R6, RZ, PT ;  /* 0x000000ff0600720c */ /* 0x000fc60003f25070 */
[----:B------:R-:W3:Y:S01]  /*f2f0*/  LDL R114, [R1+0x2d4] ;  /* 0x0002d40001727983 */ /* 0x000ee20000100800 */
[----:B----4-:R-:W-:-:S03]  /*f300*/  IADD3 R8, P3, R3, R108, RZ ;  /* 0x0000006c03087210 */ /* 0x010fc60007f7e0ff */
[----:B------:R-:W4:Y:S02]  /*f310*/  LDL R108, [R1+0x2fc] ;  /* 0x0002fc00016c7983 */ /* 0x000f240000100800 */
[----:B------:R-:W-:Y:S02]  /*f320*/  IMAD.X R9, R2, 0x1, R97, P3 ;  /* 0x0000000102097824 */ /* 0x000fe400018e0661 */
[----:B------:R-:W3:Y:S04]  /*f330*/  LDL R97, [R1+0x300] ;  /* 0x0003000001617983 */ /* 0x000ee80000100800 */
[----:B------:R1:W-:Y:S02]  /*f340*/  LDGSTS.E [R7+0x200], [R8.64], P2 ;  /* 0x0020000008077fae */ /* 0x0003e40009121844 */
[----:B-1----:R-:W-:-:S02]  /*f350*/  IADD3 R8, P2, R3, R88, RZ ;  /* 0x0000005803087210 */ /* 0x002fc40007f5e0ff */
[----:B------:R-:W3:Y:S03]  /*f360*/  LDL R88, [R1+0x304] ;  /* 0x0003040001587983 */ /* 0x000ee60000100800 */
[----:B------:R-:W-:Y:S02]  /*f370*/  IMAD.X R9, R2, 0x1, R84, P2 ;  /* 0x0000000102097824 */ /* 0x000fe400010e0654 */
[----:B------:R-:W3:Y:S04]  /*f380*/  LDL R84, [R1+0x308] ;  /* 0x0003080001547983 */ /* 0x000ee80000100800 */
[----:B------:R1:W-:Y:S02]  /*f390*/  LDGSTS.E [R7+0x1000], [R8.64], P1 ;  /* 0x0100000008077fae */ /* 0x0003e40008921844 */
[----:B-1----:R-:W-:-:S02]  /*f3a0*/  IADD3 R8, P3, R3, R96, RZ ;  /* 0x0000006003087210 */ /* 0x002fc40007f7e0ff */
[----:B------:R-:W3:Y:S03]  /*f3b0*/  LDL R96, [R1+0x33c] ;  /* 0x00033c0001607983 */ /* 0x000ee60000100800 */
[----:B--2---:R-:W-:Y:S02]  /*f3c0*/  IMAD.X R9, R2, 0x1, R85, P3 ;  /* 0x0000000102097824 */ /* 0x004fe400018e0655 */
[----:B------:R-:W2:Y:S04]  /*f3d0*/  LDL R85, [R1+0x340] ;  /* 0x0003400001557983 */ /* 0x000ea80000100800 */
[----:B------:R1:W-:Y:S02]  /*f3e0*/  LDGSTS.E [R7+0x1200], [R8.64], P1 ;  /* 0x0120000008077fae */ /* 0x0003e40008921844 */
[----:B-1----:R-:W-:-:S02]  /*f3f0*/  IADD3 R8, P1, R3, R92, RZ ;  /* 0x0000005c03087210 */ /* 0x002fc40007f3e0ff */
[----:B------:R-:W2:Y:S03]  /*f400*/  LDL R92, [R1+0x344] ;  /* 0x00034400015c7983 */ /* 0x000ea60000100800 */
[----:B------:R-:W-:Y:S02]  /*f410*/  IMAD.X R9, R2, 0x1, R89, P1 ;  /* 0x0000000102097824 */ /* 0x000fe400008e0659 */
[----:B------:R-:W2:Y:S01]  /*f420*/  LDL R89, [R1+0x348] ;  /* 0x0003480001597983 */ /* 0x000ea20000100800 */
[----:B------:R-:W-:-:S04]  /*f430*/  ISETP.GT.AND P2, PT, R4, 0x8, PT ;  /* 0x000000080400780c */ /* 0x000fc80003f44270 */
[----:B------:R-:W-:-:S04]  /*f440*/  SEL R6, RZ, 0x4, !P2 ;  /* 0x00000004ff067807 */ /* 0x000fc80005000000 */
[----:B------:R-:W-:-:S04]  /*f450*/  SEL R6, R6, RZ, !P0 ;  /* 0x000000ff06067207 */ /* 0x000fc80004000000 */
[----:B------:R-:W-:Y:S02]  /*f460*/  ISETP.NE.U32.AND P2, PT, R6, RZ, PT ;  /* 0x000000ff0600720c */ /* 0x000fe40003f45070 */
[----:B------:R-:W-:-:S04]  /*f470*/  ISETP.GT.AND P1, PT, R4, 0xc, PT ;  /* 0x0000000c0400780c */ /* 0x000fc80003f24270 */
[----:B------:R-:W-:-:S07]  /*f480*/  SEL R6, RZ, 0x4, !P1 ;  /* 0x00000004ff067807 */ /* 0x000fce0004800000 */
[----:B------:R1:W-:Y:S01]  /*f490*/  LDGSTS.E [R7+0x2000], [R8.64], P2 ;  /* 0x0200000008077fae */ /* 0x0003e20009121844 */
[----:B------:R-:W-:Y:S02]  /*f4a0*/  SEL R6, R6, RZ, !P0 ;  /* 0x000000ff06067207 */ /* 0x000fe40004000000 */
[C---:B-1----:R-:W-:Y:S02]  /*f4b0*/  IADD3 R8, P3, R3.reuse, R111, RZ ;  /* 0x0000006f03087210 */ /* 0x042fe40007f7e0ff */
[----:B------:R-:W2:Y:S03]  /*f4c0*/  LDL R111, [R1+0x380] ;  /* 0x00038000016f7983 */ /* 0x000ea60000100800 */
[----:B------:R-:W-:Y:S01]  /*f4d0*/  IMAD.X R9, R2, 0x1, R110, P3 ;  /* 0x0000000102097824 */ /* 0x000fe200018e066e */
[----:B------:R-:W-:Y:S01]  /*f4e0*/  ISETP.NE.U32.AND P1, PT, R6, RZ, PT ;  /* 0x000000ff0600720c */ /* 0x000fe20003f25070 */
[----:B------:R-:W2:Y:S04]  /*f4f0*/  LDL R110, [R1+0x384] ;  /* 0x00038400016e7983 */ /* 0x000ea80000100800 */
[----:B------:R4:W-:Y:S02]  /*f500*/  LDGSTS.E [R7+0x2200], [R8.64], P2 ;  /* 0x0220000008077fae */ /* 0x0009e40009121844 */
[----:B----4-:R-:W-:-:S02]  /*f510*/  IADD3 R8, P2, R3, R108, RZ ;  /* 0x0000006c03087210 */ /* 0x010fc40007f5e0ff */
[----:B------:R-:W4:Y:S03]  /*f520*/  LDL R108, [R1+0x388] ;  /* 0x00038800016c7983 */ /* 0x000f260000100800 */
[----:B---3--:R-:W-:Y:S01]  /*f530*/  IMAD.X R9, R2, 0x1, R97, P2 ;  /* 0x0000000102097824 */ /* 0x008fe200010e0661 */
[----:B------:R-:W-:Y:S01]  /*f540*/  ISETP.GT.AND P2, PT, R4, 0x10, PT ;  /* 0x000000100400780c */ /* 0x000fe20003f44270 */
[----:B------:R-:W3:Y:S04]  /*f550*/  LDL R97, [R1+0x3c4] ;  /* 0x0003c40001617983 */ /* 0x000ee80000100800 */
[----:B------:R1:W-:Y:S01]  /*f560*/  LDGSTS.E [R7+0x3000], [R8.64], P1 ;  /* 0x0300000008077fae */ /* 0x0003e20008921844 */
[----:B------:R-:W-:-:S02]  /*f570*/  SEL R6, RZ, 0x4, !P2 ;  /* 0x00000004ff067807 */ /* 0x000fc40005000000 */
[----:B-1----:R-:W-:Y:S02]  /*f580*/  IADD3 R8, P3, R3, R88, RZ ;  /* 0x0000005803087210 */ /* 0x002fe40007f7e0ff */
[----:B------:R-:W3:Y:S03]  /*f590*/  LDL R88, [R1+0x3bc] ;  /* 0x0003bc0001587983 */ /* 0x000ee60000100800 */
[----:B------:R-:W-:Y:S02]  /*f5a0*/  IMAD.X R9, R2, 0x1, R84, P3 ;  /* 0x0000000102097824 */ /* 0x000fe400018e0654 */
[----:B------:R-:W3:Y:S01]  /*f5b0*/  LDL R84, [R1+0x3c0] ;  /* 0x0003c00001547983 */ /* 0x000ee20000100800 */
[----:B------:R-:W-:-:S03]  /*f5c0*/  SEL R6, R6, RZ, !P0 ;  /* 0x000000ff06067207 */ /* 0x000fc60004000000 */
[----:B------:R1:W-:Y:S01]  /*f5d0*/  LDGSTS.E [R7+0x3200], [R8.64], P1 ;  /* 0x0320000008077fae */ /* 0x0003e20008921844 */
[----:B------:R-:W-:Y:S02]  /*f5e0*/  ISETP.NE.U32.AND P2, PT, R6, RZ, PT ;  /* 0x000000ff0600720c */ /* 0x000fe40003f45070 */
[C---:B-1----:R-:W-:Y:S02]  /*f5f0*/  IADD3 R8, P1, R3.reuse, R96, RZ ;  /* 0x0000006003087210 */ /* 0x042fe40007f3e0ff */
[----:B------:R-:W3:Y:S03]  /*f600*/  LDL R96, [R1+0x3fc] ;  /* 0x0003fc0001607983 */ /* 0x000ee60000100800 */
[----:B--2---:R-:W-:Y:S02]  /*f610*/  IMAD.X R9, R2, 0x1, R85, P1 ;  /* 0x0000000102097824 */ /* 0x004fe400008e0655 */
[----:B------:R-:W2:Y:S04]  /*f620*/  LDL R85, [R1+0x3c8] ;  /* 0x0003c80001557983 */ /* 0x000ea80000100800 */
[----:B------:R1:W-:Y:S02]  /*f630*/  LDGSTS.E [R7+0x4000], [R8.64], P2 ;  /* 0x0400000008077fae */ /* 0x0003e40009121844 */
[----:B-1----:R-:W-:-:S02]  /*f640*/  IADD3 R8, P3, R3, R92, RZ ;  /* 0x0000005c03087210 */ /* 0x002fc40007f7e0ff */
[----:B------:R-:W2:Y:S03]  /*f650*/  LDL R92, [R1+0x400] ;  /* 0x00040000015c7983 */ /* 0x000ea60000100800 */
[----:B------:R-:W-:Y:S02]  /*f660*/  IMAD.X R9, R2, 0x1, R89, P3 ;  /* 0x0000000102097824 */ /* 0x000fe400018e0659 */
[----:B------:R-:W2:Y:S04]  /*f670*/  LDL R89, [R1+0x404] ;  /* 0x0004040001597983 */ /* 0x000ea80000100800 */
[----:B------:R1:W-:Y:S02]  /*f680*/  LDGSTS.E [R7+0x4200], [R8.64], P2 ;  /* 0x0420000008077fae */ /* 0x0003e40009121844 */
[----:B-1----:R-:W-:-:S02]  /*f690*/  IADD3 R8, P2, R3, R76, RZ ;  /* 0x0000004c03087210 */ /* 0x002fc40007f5e0ff */
[----:B------:R-:W2:Y:S01]  /*f6a0*/  LDL R76, [R1+0x408] ;  /* 0x00040800014c7983 */ /* 0x000ea20000100800 */
[----:B------:R-:W-:-:S04]  /*f6b0*/  ISETP.GT.AND P1, PT, R4, 0x14, PT ;  /* 0x000000140400780c */ /* 0x000fc80003f24270 */
[----:B------:R-:W-:-:S04]  /*f6c0*/  SEL R6, RZ, 0x4, !P1 ;  /* 0x00000004ff067807 */ /* 0x000fc80004800000 */
[----:B------:R-:W-:-:S04]  /*f6d0*/  SEL R6, R6, RZ, !P0 ;  /* 0x000000ff06067207 */ /* 0x000fc80004000000 */
[----:B------:R-:W-:Y:S01]  /*f6e0*/  ISETP.NE.U32.AND P1, PT, R6, RZ, PT ;  /* 0x000000ff0600720c */ /* 0x000fe20003f25070 */
[----:B------:R-:W-:Y:S01]  /*f6f0*/  IMAD.X R9, R2, 0x1, R111, P2 ;  /* 0x0000000102097824 */ /* 0x000fe200010e066f */
[----:B------:R-:W-:Y:S01]  /*f700*/  ISETP.GT.AND P2, PT, R4, 0x18, PT ;  /* 0x000000180400780c */ /* 0x000fe20003f44270 */
[----:B------:R-:W2:Y:S03]  /*f710*/  LDL R111, [R1+0x24c] ;  /* 0x00024c00016f7983 */ /* 0x000ea60000100800 */
[----:B------:R-:W-:-:S07]  /*f720*/  SEL R6, RZ, 0x4, !P2 ;  /* 0x00000004ff067807 */ /* 0x000fce0005000000 */
[----:B------:R1:W-:Y:S01]  /*f730*/  LDGSTS.E [R7+0x5000], [R8.64], P1 ;  /* 0x0500000008077fae */ /* 0x0003e20008921844 */
[----:B------:R-:W-:Y:S02]  /*f740*/  SEL R6, R6, RZ, !P0 ;  /* 0x000000ff06067207 */ /* 0x000fe40004000000 */
[----:B-1----:R-:W-:Y:S02]  /*f750*/  IADD3 R8, P3, R3, R110, RZ ;  /* 0x0000006e03087210 */ /* 0x002fe40007f7e0ff */
[----:B------:R-:W2:Y:S01]  /*f760*/  LDL R110, [R1+0x250] ;  /* 0x00025000016e7983 */ /* 0x000ea20000100800 */
[----:B------:R-:W-:Y:S02]  /*f770*/  ISETP.NE.U32.AND P2, PT, R6, RZ, PT ;  /* 0x000000ff0600720c */ /* 0x000fe40003f45070 */
[----:B----4-:R-:W-:-:S05]  /*f780*/  IMAD.X R9, R2, 0x1, R108, P3 ;  /* 0x0000000102097824 */ /* 0x010fca00018e066c */
[----:B------:R3:W-:Y:S02]  /*f790*/  LDGSTS.E [R7+0x5200], [R8.64], P1 ;  /* 0x0520000008077fae */ /* 0x0007e40008921844 */
[----:B---3--:R-:W-:Y:S02]  /*f7a0*/  IADD3 R8, P1, R3, R88, RZ ;  /* 0x0000005803087210 */ /* 0x008fe40007f3e0ff */
[----:B------:R-:W3:Y:S03]  /*f7b0*/  LDL R88, [R1+0x254] ;  /* 0x0002540001587983 */ /* 0x000ee60000100800 */
[----:B------:R-:W-:Y:S01]  /*f7c0*/  IMAD.X R9, R2, 0x1, R84, P1 ;  /* 0x0000000102097824 */ /* 0x000fe200008e0654 */
[----:B------:R-:W-:Y:S01]  /*f7d0*/  ISETP.GT.AND P1, PT, R4, 0x1c, PT ;  /* 0x0000001c0400780c */ /* 0x000fe20003f24270 */
[----:B------:R-:W4:Y:S03]  /*f7e0*/  LDL R84, [R1+0x258] ;  /* 0x0002580001547983 */ /* 0x000f260000100800 */
[----:B------:R-:W-:Y:S01]  /*f7f0*/  SEL R6, RZ, 0x4, !P1 ;  /* 0x00000004ff067807 */ /* 0x000fe20004800000 */
[----:B------:R1:W-:Y:S03]  /*f800*/  LDGSTS.E [R7+0x6000], [R8.64], P2 ;  /* 0x0600000008077fae */ /* 0x0003e60009121844 */
[----:B------:R-:W-:-:S02]  /*f810*/  SEL R6, R6, RZ, !P0 ;  /* 0x000000ff06067207 */ /* 0x000fc40004000000 */
[C---:B-1----:R-:W-:Y:S02]  /*f820*/  IADD3 R8, P3, R3.reuse, R97, RZ ;  /* 0x0000006103087210 */ /* 0x042fe40007f7e0ff */
[----:B------:R-:W-:Y:S01]  /*f830*/  ISETP.NE.U32.AND P1, PT, R6, RZ, PT ;  /* 0x000000ff0600720c */ /* 0x000fe20003f25070 */
[----:B------:R-:W4:Y:S02]  /*f840*/  LDL R97, [R1+0x28c] ;  /* 0x00028c0001617983 */ /* 0x000f240000100800 */
        /* <DEDUP_REMOVED lines=8> */
[----:B-1----:R-:W-:-:S05]  /*f8d0*/  IADD3 R8, P2, R3, R89, RZ ;  /* 0x0000005903087210 */ /* 0x002fca0007f5e0ff */
[----:B------:R-:W-:Y:S02]  /*f8e0*/  IMAD.X R9, R2, 0x1, R76, P2 ;  /* 0x0000000102097824 */ /* 0x000fe400010e064c */
[----:B------:R-:W2:Y:S04]  /*f8f0*/  LDL R76, [R1+0x294] ;  /* 0x00029400014c7983 */ /* 0x000ea80000100800 */
[----:B------:R-:W1:Y:S04]  /*f900*/  S2R R89, SR_TID.X ;  /* 0x0000000000597919 */ /* 0x000e680000002100 */
[----:B------:R1:W-:Y:S01]  /*f910*/  LDGSTS.E [R7+0x7200], [R8.64], P1 ;  /* 0x0720000008077fae */ /* 0x0003e20008921844 */
[----:B------:R-:W-:-:S04]  /*f920*/  ISETP.GT.AND P1, PT, R4, 0x1, PT ;  /* 0x000000010400780c */ /* 0x000fc80003f24270 */
[----:B------:R-:W-:-:S04]  /*f930*/  SEL R6, RZ, 0x4, !P1 ;  /* 0x00000004ff067807 */ /* 0x000fc80004800000 */
[----:B------:R-:W-:-:S04]  /*f940*/  SEL R6, R6, RZ, !P0 ;  /* 0x000000ff06067207 */ /* 0x000fc80004000000 */
[----:B------:R-:W-:Y:S02]  /*f950*/  ISETP.NE.U32.AND P2, PT, R6, RZ, PT ;  /* 0x000000ff0600720c */ /* 0x000fe40003f45070 */
[----:B-1----:R-:W-:Y:S02]  /*f960*/  LOP3.LUT R207, R89, 0x7f, RZ, 0xc0, !PT ;  /* 0x0000007f59cf7812 */ /* 0x002fe400078ec0ff */
[----:B------:R-:W2:Y:S03]  /*f970*/  LDL R89, [R1+0x2d0] ;  /* 0x0002d00001597983 */ /* 0x000ea60000100800 */
[----:B------:R-:W-:Y:S01]  /*f980*/  IMAD.SHL.U32 R207, R207, 0x4, RZ ;  /* 0x00000004cfcf7824 */ /* 0x000fe200078e00ff */
[----:B------:R-:W-:Y:S02]  /*f990*/  IADD3 R8, P1, R3, R111, RZ ;  /* 0x0000006f03087210 */ /* 0x000fe40007f3e0ff */
[----:B------:R-:W2:Y:S02]  /*f9a0*/  LDL R111, [R1+0x2d8] ;  /* 0x0002d800016f7983 */ /* 0x000ea40000100800 */
[----:B------:R-:W-:Y:S01]  /*f9b0*/  LOP3.LUT R108, R207, 0x20, RZ, 0x3c, !PT ;  /* 0x00000020cf6c7812 */ /* 0x000fe200078e3cff */
[----:B------:R-:W-:-:S04]  /*f9c0*/  IMAD.X R9, R2, 0x1, R110, P1 ;  /* 0x0000000102097824 */ /* 0x000fc800008e066e */
[----:B------:R-:W-:Y:S01]  /*f9d0*/  IMAD R6, R109, 0x8000, R108 ;  /* 0x000080006d067824 */ /* 0x000fe200078e026c */
[----:B------:R-:W-:Y:S01]  /*f9e0*/  ISETP.GT.AND P1, PT, R4, 0x5, PT ;  /* 0x000000050400780c */ /* 0x000fe20003f24270 */
[----:B------:R-:W2:Y:S04]  /*f9f0*/  LDL R110, [R1+0x314] ;  /* 0x00031400016e7983 */ /* 0x000ea80000100800 */
[----:B------:R3:W-:Y:S01]  /*fa00*/  LDGSTS.E [R6+0x400], [R8.64], P2 ;  /* 0x0040000008067fae */ /* 0x0007e20009121844 */
[----:B------:R-:W-:-:S03]  /*fa10*/  SEL R7, RZ, 0x4, !P1 ;  /* 0x00000004ff077807 */ /* 0x000fc60004800000 */
[----:B------:R-:W2:Y:S01]  /*fa20*/  LDL R108, [R1+0x318] ;  /* 0x00031800016c7983 */ /* 0x000ea20000100800 */
[----:B------:R-:W-:-:S04]  /*fa30*/  SEL R7, R7, RZ, !P0 ;  /* 0x000000ff07077207 */ /* 0x000fc80004000000 */
[----:B------:R-:W-:Y:S02]  /*fa40*/  ISETP.NE.U32.AND P1, PT, R7, RZ, PT ;  /* 0x000000ff0700720c */ /* 0x000fe40003f25070 */
[C---:B---3--:R-:W-:Y:S02]  /*fa50*/  IADD3 R8, P3, R3.reuse, R88, RZ ;  /* 0x0000005803087210 */ /* 0x048fe40007f7e0ff */
[----:B------:R-:W3:Y:S03]  /*fa60*/  LDL R88, [R1+0x30c] ;  /* 0x00030c0001587983 */ /* 0x000ee60000100800 */
[----:B----4-:R-:W-:Y:S02]  /*fa70*/  IMAD.X R9, R2, 0x1, R84, P3 ;  /* 0x0000000102097824 */ /* 0x010fe400018e0654 */
[----:B------:R-:W4:Y:S04]  /*fa80*/  LDL R84, [R1+0x310] ;  /* 0x0003100001547983 */ /* 0x000f280000100800 */
[----:B------:R1:W-:Y:S02]  /*fa90*/  LDGSTS.E [R6+0x600], [R8.64], P2 ;  /* 0x0060000008067fae */ /* 0x0003e40009121844 */
[----:B-1----:R-:W-:-:S02]  /*faa0*/  IADD3 R8, P2, R3, R97, RZ ;  /* 0x0000006103087210 */ /* 0x002fc40007f5e0ff */
[----:B------:R-:W4:Y:S03]  /*fab0*/  LDL R97, [R1+0x354] ;  /* 0x0003540001617983 */ /* 0x000f260000100800 */
[----:B--2---:R-:W-:Y:S02]  /*fac0*/  IMAD.X R9, R2, 0x1, R85, P2 ;  /* 0x0000000102097824 */ /* 0x004fe400010e0655 */
[----:B------:R-:W2:Y:S04]  /*fad0*/  LDL R85, [R1+0x34c] ;  /* 0x00034c0001557983 */ /* 0x000ea80000100800 */
[----:B------:R1:W-:Y:S02]  /*fae0*/  LDGSTS.E [R6+0x1400], [R8.64], P1 ;  /* 0x0140000008067fae */ /* 0x0003e40008921844 */
[----:B-1----:R-:W-:-:S02]  /*faf0*/  IADD3 R8, P3, R3, R76, RZ ;  /* 0x0000004c03087210 */ /* 0x002fc40007f7e0ff */
[----:B------:R-:W2:Y:S01]  /*fb00*/  LDL R76, [R1+0x350] ;  /* 0x00035000014c7983 */ /* 0x000ea20000100800 */
[----:B------:R-:W-:-:S04]  /*fb10*/  ISETP.GT.AND P2, PT, R4, 0x9, PT ;  /* 0x000000090400780c */ /* 0x000fc80003f44270 */
[----:B------:R-:W-:Y:S01]  /*fb20*/  SEL R7, RZ, 0x4, !P2 ;  /* 0x00000004ff077807 */ /* 0x000fe20005000000 */
[----:B------:R-:W-:Y:S02]  /*fb30*/  IMAD.X R9, R2, 0x1, R96, P3 ;  /* 0x0000000102097824 */ /* 0x000fe400018e0660 */
[----:B------:R-:W2:Y:S01]  /*fb40*/  LDL R96, [R1+0x358] ;  /* 0x0003580001607983 */ /* 0x000ea20000100800 */
[----:B------:R-:W-:-:S03]  /*fb50*/  SEL R7, R7, RZ, !P0 ;  /* 0x000000ff07077207 */ /* 0x000fc60004000000 */
[----:B------:R1:W-:Y:S01]  /*fb60*/  LDGSTS.E [R6+0x1600], [R8.64], P1 ;  /* 0x0160000008067fae */ /* 0x0003e20008921844 */
[----:B------:R-:W-:Y:S02]  /*fb70*/  ISETP.NE.U32.AND P2, PT, R7, RZ, PT ;  /* 0x000000ff0700720c */ /* 0x000fe40003f45070 */
[----:B-1----:R-:W-:Y:S02]  /*fb80*/  IADD3 R8, P1, R3, R92, RZ ;  /* 0x0000005c03087210 */ /* 0x002fe40007f3e0ff */
[----:B------:R-:W2:Y:S03]  /*fb90*/  LDL R92, [R1+0x38c] ;  /* 0x00038c00015c7983 */ /* 0x000ea60000100800 */
[----:B------:R-:W-:Y:S02]  /*fba0*/  IMAD.X R9, R2, 0x1, R89, P1 ;  /* 0x0000000102097824 */ /* 0x000fe400008e0659 */
[----:B------:R-:W2:Y:S04]  /*fbb0*/  LDL R89, [R1+0x390] ;  /* 0x0003900001597983 */ /* 0x000ea80000100800 */
[----:B------:R1:W-:Y:S01]  /*fbc0*/  LDGSTS.E [R6+0x2400], [R8.64], P2 ;  /* 0x0240000008067fae */ /* 0x0003e20009121844 */
[----:B------:R-:W-:-:S02]  /*fbd0*/  ISETP.GT.AND P1, PT, R4, 0xd, PT ;  /* 0x0000000d0400780c */ /* 0x000fc40003f24270 */
[----:B-1----:R-:W-:-:S05]  /*fbe0*/  IADD3 R8, P3, R3, R114, RZ ;  /* 0x0000007203087210 */ /* 0x002fca0007f7e0ff */
[----:B------:R-:W-:Y:S01]  /*fbf0*/  IMAD.X R9, R2, 0x1, R111, P3 ;  /* 0x0000000102097824 */ /* 0x000fe200018e066f */
[----:B------:R-:W-:-:S04]  /*fc00*/  SEL R7, RZ, 0x4, !P1 ;  /* 0x00000004ff077807 */ /* 0x000fc80004800000 */
[----:B------:R3:W-:Y:S01]  /*fc10*/  LDGSTS.E [R6+0x2600], [R8.64], P2 ;  /* 0x0260000008067fae */ /* 0x0007e20009121844 */
[----:B------:R-:W-:-:S04]  /*fc20*/  SEL R7, R7, RZ, !P0 ;  /* 0x000000ff07077207 */ /* 0x000fc80004000000 */
[----:B------:R-:W-:Y:S02]  /*fc30*/  ISETP.NE.U32.AND P1, PT, R7, RZ, PT ;  /* 0x000000ff0700720c */ /* 0x000fe40003f25070 */
[C---:B---3--:R-:W-:Y:S02]  /*fc40*/  IADD3 R8, P2, R3.reuse, R88, RZ ;  /* 0x0000005803087210 */ /* 0x048fe40007f5e0ff */
[----:B------:R-:W3:Y:S03]  /*fc50*/  LDL R88, [R1+0x398] ;  /* 0x0003980001587983 */ /* 0x000ee60000100800 */
[----:B----4-:R-:W-:Y:S02]  /*fc60*/  IMAD.X R9, R2, 0x1, R84, P2 ;  /* 0x0000000102097824 */ /* 0x010fe400010e0654 */
[----:B------:R-:W4:Y:S04]  /*fc70*/  LDL R84, [R1+0x394] ;  /* 0x0003940001547983 */ /* 0x000f280000100800 */
[----:B------:R1:W-:Y:S02]  /*fc80*/  LDGSTS.E [R6+0x3400], [R8.64], P1 ;  /* 0x0340000008067fae */ /* 0x0003e40008921844 */
[----:B-1----:R-:W-:-:S05]  /*fc90*/  IADD3 R8, P3, R3, R110, RZ ;  /* 0x0000006e03087210 */ /* 0x002fca0007f7e0ff */
[----:B------:R-:W-:Y:S01]  /*fca0*/  IMAD.X R9, R2, 0x1, R108, P3 ;  /* 0x0000000102097824 */ /* 0x000fe200018e066c */
[----:B------:R-:W-:Y:S01]  /*fcb0*/  ISETP.GT.AND P2, PT, R4, 0x11, PT ;  /* 0x000000110400780c */ /* 0x000fe20003f44270 */
[----:B------:R-:W3:Y:S04]  /*fcc0*/  LDL R108, [R1+0x3d4] ;  /* 0x0003d400016c7983 */ /* 0x000ee80000100800 */
[----:B------:R2:W-:Y:S02]  /*fcd0*/  LDGSTS.E [R6+0x3600], [R8.64], P1 ;  /* 0x0360000008067fae */ /* 0x0005e40008921844 */
[----:B--2---:R-:W-:Y:S02]  /*fce0*/  IADD3 R8, P1, R3, R85, RZ ;  /* 0x0000005503087210 */ /* 0x004fe40007f3e0ff */
[----:B------:R-:W2:Y:S03]  /*fcf0*/  LDL R85, [R1+0x3cc] ;  /* 0x0003cc0001557983 */ /* 0x000ea60000100800 */
[----:B------:R-:W-:-:S02]  /*fd00*/  IMAD.X R9, R2, 0x1, R76, P1 ;  /* 0x0000000102097824 */ /* 0x000fc400008e064c */
[----:B------:R-:W2:Y:S01]  /*fd10*/  LDL R76, [R1+0x3d0] ;  /* 0x0003d000014c7983 */ /* 0x000ea20000100800 */
[----:B------:R-:W-:-:S04]  /*fd20*/  SEL R7, RZ, 0x4, !P2 ;  /* 0x00000004ff077807 */ /* 0x000fc80005000000 */
[----:B------:R-:W-:-:S04]  /*fd30*/  SEL R7, R7, RZ, !P0 ;  /* 0x000000ff07077207 */ /* 0x000fc80004000000 */
[----:B------:R-:W-:Y:S02]  /*fd40*/  ISETP.NE.U32.AND P2, PT, R7, RZ, PT ;  /* 0x000000ff0700720c */ /* 0x000fe40003f45070 */
[----:B------:R-:W-:-:S04]  /*fd50*/  ISETP.GT.AND P1, PT, R4, 0x15, PT ;  /* 0x000000150400780c */ /* 0x000fc80003f24270 */
[----:B------:R-:W-:-:S07]  /*fd60*/  SEL R7, RZ, 0x4, !P1 ;  /* 0x00000004ff077807 */ /* 0x000fce0004800000 */
[----:B------:R1:W-:Y:S01]  /*fd70*/  LDGSTS.E [R6+0x4400], [R8.64], P2 ;  /* 0x0440000008067fae */ /* 0x0003e20009121844 */
[----:B------:R-:W-:Y:S02]  /*fd80*/  SEL R7, R7, RZ, !P0 ;  /* 0x000000ff07077207 */ /* 0x000fe40004000000 */
[----:B-1----:R-:W-:Y:S02]  /*fd90*/  IADD3 R8, P3, R3, R97, RZ ;  /* 0x0000006103087210 */ /* 0x002fe40007f7e0ff */
[----:B------:R-:W2:Y:S03]  /*fda0*/  LDL R97, [R1+0x3d8] ;  /* 0x0003d80001617983 */ /* 0x000ea60000100800 */
[----:B------:R-:W-:Y:S01]  /*fdb0*/  IMAD.X R9, R2, 0x1, R96, P3 ;  /* 0x0000000102097824 */ /* 0x000fe200018e0660 */
[----:B------:R-:W-:Y:S01]  /*fdc0*/  ISETP.NE.U32.AND P1, PT, R7, RZ, PT ;  /* 0x000000ff0700720c */ /* 0x000fe20003f25070 */
[----:B------:R-:W2:Y:S04]  /*fdd0*/  LDL R96, [R1+0x40c] ;  /* 0x00040c0001607983 */ /* 0x000ea80000100800 */
[----:B------:R1:W-:Y:S02]  /*fde0*/  LDGSTS.E [R6+0x4600], [R8.64], P2 ;  /* 0x0460000008067fae */ /* 0x0003e40009121844 */
[----:B-1----:R-:W-:-:S02]  /*fdf0*/  IADD3 R8, P2, R3, R92, RZ ;  /* 0x0000005c03087210 */ /* 0x002fc40007f5e0ff */
[----:B------:R-:W2:Y:S03]  /*fe00*/  LDL R92, [R1+0x410] ;  /* 0x00041000015c7983 */ /* 0x000ea60000100800 */
[----:B------:R-:W-:Y:S02]  /*fe10*/  IMAD.X R9, R2, 0x1, R89, P2 ;  /* 0x0000000102097824 */ /* 0x000fe400010e0659 */
[----:B------:R-:W2:Y:S04]  /*fe20*/  LDL R89, [R1+0x414] ;  /* 0x0004140001597983 */ /* 0x000ea80000100800 */
[----:B------:R4:W-:Y:S02]  /*fe30*/  LDGSTS.E [R6+0x5400], [R8.64], P1 ;  /* 0x0540000008067fae */ /* 0x0009e40008921844 */
[----:B----4-:R-:W-:-:S02]  /*fe40*/  IADD3 R8, P3, R3, R84, RZ ;  /* 0x0000005403087210 */ /* 0x010fc40007f7e0ff */
[----:B------:R-:W4:Y:S04]  /*fe50*/  LDL R84, [R1+0x418] ;  /* 0x0004180001547983 */ /* 0x000f280000100800 */
[----:B------:R-:W4:Y:S01]  /*fe60*/  LDL.LU R116, [R1+0x1a8] ;  /* 0x0001a80001747983 */ /* 0x000f220000300800 */
[----:B---3--:R-:W-:-:S03]  /*fe70*/  IMAD.X R9, R2, 0x1, R88, P3 ;  /* 0x0000000102097824 */ /* 0x008fc600018e0658 */
[----:B------:R-:W3:Y:S04]  /*fe80*/  LDL.LU R117, [R1+0x1ac] ;  /* 0x0001ac0001757983 */ /* 0x000ee80000300800 */
[----:B------:R-:W3:Y:S04]  /*fe90*/  LDL.LU R118, [R1+0x1b0] ;  /* 0x0001b00001767983 */ /* 0x000ee80000300800 */
[----:B------:R-:W3:Y:S04]  /*fea0*/  LDL.LU R119, [R1+0x1b4] ;  /* 0x0001b40001777983 */ /* 0x000ee80000300800 */
[----:B------:R-:W3:Y:S04]  /*feb0*/  LDL R88, [R1+0x25c] ;  /* 0x00025c0001587983 */ /* 0x000ee80000100800 */
[----:B------:R2:W-:Y:S04]  /*fec0*/  LDGSTS.E [R6+0x5600], [R8.64], P1 ;  /* 0x0560000008067fae */ /* 0x0005e80008921844 */
[----:B------:R-:W3:Y:S04]  /*fed0*/  LDL.LU R204, [R1+0x150] ;  /* 0x0001500001cc7983 */ /* 0x000ee80000300800 */
[----:B------:R-:W3:Y:S01]  /*fee0*/  LDL.LU R205, [R1+0x154] ;  /* 0x0001540001cd7983 */ /* 0x000ee20000300800 */
[----:B------:R-:W-:Y:S01]  /*fef0*/  ISETP.GT.AND P2, PT, R4, 0x19, PT ;  /* 0x000000190400780c */ /* 0x000fe20003f44270 */
[----:B------:R-:W-:-:S02]  /*ff00*/  IMAD.MOV.U32 R206, RZ, RZ, R165 ;  /* 0x000000ffffce7224 */ /* 0x000fc400078e00a5 */
[----:B------:R-:W3:Y:S01]  /*ff10*/  LDL R110, [R1+0x268] ;  /* 0x00026800016e7983 */ /* 0x000ee20000100800 */
[----:B--2---:R-:W-:-:S03]  /*ff20*/  IADD3 R8, P1, R3, R85, RZ ;  /* 0x0000005503087210 */ /* 0x004fc60007f3e0ff */
[----:B------:R-:W2:Y:S04]  /*ff30*/  LDL R115, [R1+0x324] ;  /* 0x0003240001737983 */ /* 0x000ea80000100800 */
[----:B------:R-:W2:Y:S04]  /*ff40*/  LDL R85, [R1+0x260] ;  /* 0x0002600001557983 */ /* 0x000ea80000100800 */
[----:B------:R-:W2:Y:S04]  /*ff50*/  LDL R114, [R1+0x328] ;  /* 0x0003280001727983 */ /* 0x000ea80000100800 */
[----:B------:R-:W2:Y:S01]  /*ff60*/  LDL R111, [R1+0x35c] ;  /* 0x00035c00016f7983 */ /* 0x000ea20000100800 */
[----:B------:R-:W-:-:S03]  /*ff70*/  IMAD.X R9, R2, 0x1, R76, P1 ;  /* 0x0000000102097824 */ /* 0x000fc600008e064c */
        /* <DEDUP_REMOVED lines=9> */
[----:B------:R-:W-:Y:S01]  /*10010*/  ISETP.NE.U32.AND P1, PT, R7, RZ, PT ;  /* 0x000000ff0700720c */ /* 0x000fe20003f25070 */
[----:B------:R-:W1:Y:S02]  /*10020*/  S2R R165, SR_TID.X ;  /* 0x0000000000a57919 */ /* 0x000e640000002100 */
[----:B------:R-:W-:Y:S02]  /*10030*/  IMAD.X R9, R2, 0x1, R97, P3 ;  /* 0x0000000102097824 */ /* 0x000fe400018e0661 */
[----:B------:R-:W2:Y:S04]  /*10040*/  LDL R108, [R1+0x29c] ;  /* 0x00029c00016c7983 */ /* 0x000ea80000100800 */
[----:B------:R1:W-:Y:S04]  /*10050*/  LDGSTS.E [R6+0x6600], [R8.64], P2 ;  /* 0x0660000008067fae */ /* 0x0003e80009121844 */
[----:B------:R-:W2:Y:S01]  /*10060*/  LDL R97, [R1+0x2a0] ;  /* 0x0002a00001617983 */ /* 0x000ea20000100800 */
[----:B-1----:R-:W-:-:S03]  /*10070*/  IADD3 R8, P2, R3, R96, RZ ;  /* 0x0000006003087210 */ /* 0x002fc60007f5e0ff */
[----:B------:R-:W2:Y:S02]  /*10080*/  LDL R96, [R1+0x2a4] ;  /* 0x0002a40001607983 */ /* 0x000ea40000100800 */
[----:B------:R-:W-:Y:S01]  /*10090*/  IMAD.X R9, R2, 0x1, R92, P2 ;  /* 0x0000000102097824 */ /* 0x000fe200010e065c */
[----:B------:R-:W-:Y:S01]  /*100a0*/  LOP3.LUT R165, R165, 0x7f, RZ, 0xc0, !PT ;  /* 0x0000007fa5a57812 */ /* 0x000fe200078ec0ff */
[----:B------:R-:W2:Y:S04]  /*100b0*/  LDL R92, [R1+0x2a8] ;  /* 0x0002a800015c7983 */ /* 0x000ea80000100800 */
[----:B------:R1:W-:Y:S02]  /*100c0*/  LDGSTS.E [R6+0x7400], [R8.64], P1 ;  /* 0x0740000008067fae */ /* 0x0003e40008921844 */
[----:B-1----:R-:W-:-:S02]  /*100d0*/  IADD3 R8, P2, R3, R89, RZ ;  /* 0x0000005903087210 */ /* 0x002fc40007f5e0ff */
[----:B------:R-:W2:Y:S03]  /*100e0*/  LDL R89, [R1+0x2dc] ;  /* 0x0002dc0001597983 */ /* 0x000ea60000100800 */
[----:B----4-:R-:W-:-:S05]  /*100f0*/  IMAD.X R9, R2, 0x1, R84, P2 ;  /* 0x0000000102097824 */ /* 0x010fca00010e0654 */
[----:B------:R1:W-:Y:S01]  /*10100*/  LDGSTS.E [R6+0x7600], [R8.64], P1 ;  /* 0x0760000008067fae */ /* 0x0003e20008921844 */
[----:B------:R-:W-:Y:S01]  /*10110*/  ISETP.GT.AND P1, PT, R4, 0x2, PT ;  /* 0x000000020400780c */ /* 0x000fe20003f24270 */
[----:B------:R-:W-:-:S03]  /*10120*/  IMAD.SHL.U32 R84, R165, 0x4, RZ ;  /* 0x00000004a5547824 */ /* 0x000fc600078e00ff */
[----:B-1----:R-:W-:-:S04]  /*10130*/  SEL R6, RZ, 0x4, !P1 ;  /* 0x00000004ff067807 */ /* 0x002fc80004800000 */
[----:B------:R-:W-:-:S04]  /*10140*/  SEL R6, R6, RZ, !P0 ;  /* 0x000000ff06067207 */ /* 0x000fc80004000000 */
[----:B------:R-:W-:Y:S02]  /*10150*/  ISETP.NE.U32.AND P2, PT, R6, RZ, PT ;  /* 0x000000ff0600720c */ /* 0x000fe40003f45070 */
[----:B---3--:R-:W-:Y:S02]  /*10160*/  IADD3 R6, P3, R3, R88, RZ ;  /* 0x0000005803067210 */ /* 0x008fe40007f7e0ff */
[----:B------:R-:W-:Y:S01]  /*10170*/  LOP3.LUT R84, R84, 0x40, RZ, 0x3c, !PT ;  /* 0x0000004054547812 */ /* 0x000fe200078e3cff */
[----:B------:R-:W-:Y:S01]  /*10180*/  HMMA.1688.F32.TF32 R196, R104, R10, R116 ;  /* 0x0000000a68c4723c */ /* 0x000fe20000081074 */
[----:B------:R-:W3:Y:S04]  /*10190*/  LDL R88, [R1+0x2e0] ;  /* 0x0002e00001587983 */ /* 0x000ee80000100800 */
[----:B------:R-:W4:Y:S02]  /*101a0*/  LDL R10, [R1+0x320] ;  /* 0x00032000010a7983 */ /* 0x000f240000100800 */
[----:B------:R-:W-:-:S02]  /*101b0*/  IMAD R11, R109, 0x8000, R84 ;  /* 0x000080006d0b7824 */ /* 0x000fc400078e0254 */
[----:B------:R-:W4:Y:S01]  /*101c0*/  LDL R84, [R1+0x2e8] ;  /* 0x0002e80001547983 */ /* 0x000f220000100800 */
[----:B--2---:R-:W-:-:S03]  /*101d0*/  IMAD.X R7, R2, 0x1, R85, P3 ;  /* 0x0000000102077824 */ /* 0x004fc600018e0655 */
[----:B------:R-:W2:Y:S04]  /*101e0*/  LDL R85, [R1+0x2e4] ;  /* 0x0002e40001557983 */ /* 0x000ea80000100800 */
[----:B------:R1:W-:Y:S02]  /*101f0*/  LDGSTS.E [R11+0x800], [R6.64], P2 ;  /* 0x00800000060b7fae */ /* 0x0003e40009121844 */
[----:B-1----:R-:W-:Y:S02]  /*10200*/  IADD3 R6, P3, R3, R76, RZ ;  /* 0x0000004c03067210 */ /* 0x002fe40007f7e0ff */
[----:B------:R-:W4:Y:S01]  /*10210*/  LDL R76, [R1+0x31c] ;  /* 0x00031c00014c7983 */ /* 0x000f220000100800 */
[----:B------:R-:W-:-:S04]  /*10220*/  ISETP.GT.AND P1, PT, R4, 0x6, PT ;  /* 0x000000060400780c */ /* 0x000fc80003f24270 */
[----:B------:R-:W-:-:S04]  /*10230*/  SEL R8, RZ, 0x4, !P1 ;  /* 0x00000004ff087807 */ /* 0x000fc80004800000 */
[----:B------:R-:W-:-:S04]  /*10240*/  SEL R7, R8, RZ, !P0 ;  /* 0x000000ff08077207 */ /* 0x000fc80004000000 */
[----:B------:R-:W-:Y:S01]  /*10250*/  ISETP.NE.U32.AND P1, PT, R7, RZ, PT ;  /* 0x000000ff0700720c */ /* 0x000fe20003f25070 */
[----:B------:R-:W-:Y:S02]  /*10260*/  IMAD.X R7, R2, 0x1, R110, P3 ;  /* 0x0000000102077824 */ /* 0x000fe400018e066e */
[----:B------:R-:W4:Y:S04]  /*10270*/  LDL R110, [R1+0x360] ;  /* 0x00036000016e7983 */ /* 0x000f280000100800 */
[----:B------:R1:W-:Y:S01]  /*10280*/  LDGSTS.E [R11+0xa00], [R6.64], P2 ;  /* 0x00a00000060b7fae */ /* 0x0003e20009121844 */
[----:B------:R-:W-:-:S04]  /*10290*/  ISETP.GT.AND P2, PT, R4, 0xa, PT ;  /* 0x0000000a0400780c */ /* 0x000fc80003f44270 */
[----:B-1----:R-:W-:Y:S02]  /*102a0*/  SEL R7, RZ, 0x4, !P2 ;  /* 0x00000004ff077807 */ /* 0x002fe40005000000 */
[----:B------:R-:W-:Y:S02]  /*102b0*/  IADD3 R8, P3, R3, R108, RZ ;  /* 0x0000006c03087210 */ /* 0x000fe40007f7e0ff */
[----:B------:R-:W4:Y:S01]  /*102c0*/  LDL R108, [R1+0x364] ;  /* 0x00036400016c7983 */ /* 0x000f220000100800 */
[----:B------:R-:W-:Y:S02]  /*102d0*/  SEL R7, R7, RZ, !P0 ;  /* 0x000000ff07077207 */ /* 0x000fe40004000000 */
[----:B------:R-:W-:Y:S02]  /*102e0*/  IMAD.X R9, R2, 0x1, R97, P3 ;  /* 0x0000000102097824 */ /* 0x000fe400018e0661 */
[----:B------:R-:W-:Y:S01]  /*102f0*/  ISETP.NE.U32.AND P2, PT, R7, RZ, PT ;  /* 0x000000ff0700720c */ /* 0x000fe20003f45070 */
[----:B------:R-:W4:Y:S04]  /*10300*/  LDL R97, [R1+0x368] ;  /* 0x0003680001617983 */ /* 0x000f280000100800 */
[----:B------:R1:W-:Y:S01]  /*10310*/  LDGSTS.E [R11+0x1800], [R8.64], P1 ;  /* 0x01800000080b7fae */ /* 0x0003e20008921844 */
[----:B------:R-:W-:-:S03]  /*10320*/  IADD3 R6, P3, R3, R96, RZ ;  /* 0x0000006003067210 */ /* 0x000fc60007f7e0ff */
[----:B------:R-:W4:Y:S02]  /*10330*/  LDL R96, [R1+0x39c] ;  /* 0x00039c0001607983 */ /* 0x000f240000100800 */
[----:B------:R-:W-:Y:S02]  /*10340*/  IMAD.X R7, R2, 0x1, R92, P3 ;  /* 0x0000000102077824 */ /* 0x000fe400018e065c */
[----:B------:R-:W4:Y:S04]  /*10350*/  LDL R92, [R1+0x3a0] ;  /* 0x0003a000015c7983 */ /* 0x000f280000100800 */
[----:B------:R1:W-:Y:S01]  /*10360*/  LDGSTS.E [R11+0x1a00], [R6.64], P1 ;  /* 0x01a00000060b7fae */ /* 0x0003e20008921844 */
[----:B------:R-:W-:Y:S02]  /*10370*/  ISETP.GT.AND P1, PT, R4, 0xe, PT ;  /* 0x0000000e0400780c */ /* 0x000fe40003f24270 */
[----:B-1----:R-:W-:-:S02]  /*10380*/  IADD3 R8, P3, R3, R89, RZ ;  /* 0x0000005903087210 */ /* 0x002fc40007f7e0ff */
[----:B------:R-:W-:Y:S01]  /*10390*/  SEL R7, RZ, 0x4, !P1 ;  /* 0x00000004ff077807 */ /* 0x000fe20004800000 */
[----:B------:R-:W4:Y:S03]  /*103a0*/  LDL R89, [R1+0x3a4] ;  /* 0x0003a40001597983 */ /* 0x000f260000100800 */
[----:B------:R-:W-:-:S04]  /*103b0*/  SEL R7, R7, RZ, !P0 ;  /* 0x000000ff07077207 */ /* 0x000fc80004000000 */
[----:B------:R-:W-:Y:S01]  /*103c0*/  ISETP.NE.U32.AND P1, PT, R7, RZ, PT ;  /* 0x000000ff0700720c */ /* 0x000fe20003f25070 */
[----:B---3--:R-:W-:Y:S02]  /*103d0*/  IMAD.X R9, R2, 0x1, R88, P3 ;  /* 0x0000000102097824 */ /* 0x008fe400018e0658 */
[----:B------:R-:W3:Y:S04]  /*103e0*/  LDL R88, [R1+0x3a8] ;  /* 0x0003a80001587983 */ /* 0x000ee80000100800 */
[----:B------:R1:W-:Y:S01]  /*103f0*/  LDGSTS.E [R11+0x2800], [R8.64], P2 ;  /* 0x02800000080b7fae */ /* 0x0003e20009121844 */
[----:B--2---:R-:W-:-:S03]  /*10400*/  IADD3 R6, P3, R3, R85, RZ ;  /* 0x0000005503067210 */ /* 0x004fc60007f7e0ff */
[----:B------:R-:W2:Y:S02]  /*10410*/  LDL R85, [R1+0x3dc] ;  /* 0x0003dc0001557983 */ /* 0x000ea40000100800 */
[----:B----4-:R-:W-:Y:S02]  /*10420*/  IMAD.X R7, R2, 0x1, R84, P3 ;  /* 0x0000000102077824 */ /* 0x010fe400018e0654 */
[----:B------:R-:W4:Y:S04]  /*10430*/  LDL R84, [R1+0x3e0] ;  /* 0x0003e00001547983 */ /* 0x000f280000100800 */
[----:B------:R1:W-:Y:S02]  /*10440*/  LDGSTS.E [R11+0x2a00], [R6.64], P2 ;  /* 0x02a00000060b7fae */ /* 0x0003e40009121844 */
[----:B-1----:R-:W-:-:S02]  /*10450*/  IADD3 R8, P3, R3, R76, RZ ;  /* 0x0000004c03087210 */ /* 0x002fc40007f7e0ff */
[----:B------:R-:W4:Y:S03]  /*10460*/  LDL R76, [R1+0x3e4] ;  /* 0x0003e400014c7983 */ /* 0x000f260000100800 */
[----:B------:R-:W-:Y:S02]  /*10470*/  IMAD.X R9, R2, 0x1, R10, P3 ;  /* 0x0000000102097824 */ /* 0x000fe400018e060a */
[----:B------:R-:W4:Y:S01]  /*10480*/  LDL R10, [R1+0x3e8] ;  /* 0x0003e800010a7983 */ /* 0x000f220000100800 */
[----:B------:R-:W-:Y:S02]  /*10490*/  ISETP.GT.AND P2, PT, R4, 0x12, PT ;  /* 0x000000120400780c */ /* 0x000fe40003f44270 */
[----:B------:R-:W-:Y:S01]  /*104a0*/  IADD3 R6, P3, R3, R115, RZ ;  /* 0x0000007303067210 */ /* 0x000fe20007f7e0ff */
[----:B------:R1:W-:Y:S01]  /*104b0*/  LDGSTS.E [R11+0x3800], [R8.64], P1 ;  /* 0x03800000080b7fae */ /* 0x0003e20008921844 */
[----:B------:R-:W-:-:S04]  /*104c0*/  SEL R7, RZ, 0x4, !P2 ;  /* 0x00000004ff077807 */ /* 0x000fc80005000000 */
[----:B------:R-:W-:-:S04]  /*104d0*/  SEL R7, R7, RZ, !P0 ;  /* 0x000000ff07077207 */ /* 0x000fc80004000000 */
[----:B------:R-:W-:Y:S01]  /*104e0*/  ISETP.NE.U32.AND P2, PT, R7, RZ, PT ;  /* 0x000000ff0700720c */ /* 0x000fe20003f45070 */
[----:B------:R-:W-:-:S05]  /*104f0*/  IMAD.X R7, R2, 0x1, R114, P3 ;  /* 0x0000000102077824 */ /* 0x000fca00018e0672 */
[----:B------:R1:W-:Y:S01]  /*10500*/  LDGSTS.E [R11+0x3a00], [R6.64], P1 ;  /* 0x03a00000060b7fae */ /* 0x0003e20008921844 */
[----:B------:R-:W-:Y:S02]  /*10510*/  ISETP.GT.AND P1, PT, R4, 0x16, PT ;  /* 0x000000160400780c */ /* 0x000fe40003f24270 */
[----:B-1----:R-:W-:-:S05]  /*10520*/  IADD3 R8, P3, R3, R111, RZ ;  /* 0x0000006f03087210 */ /* 0x002fca0007f7e0ff */
[----:B------:R-:W-:Y:S01]  /*10530*/  IMAD.X R9, R2, 0x1, R110, P3 ;  /* 0x0000000102097824 */ /* 0x000fe200018e066e */
[----:B------:R-:W-:-:S04]  /*10540*/  SEL R7, RZ, 0x4, !P1 ;  /* 0x00000004ff077807 */ /* 0x000fc80004800000 */
[----:B------:R1:W-:Y:S01]  /*10550*/  LDGSTS.E [R11+0x4800], [R8.64], P2 ;  /* 0x04800000080b7fae */ /* 0x0003e20009121844 */
[----:B------:R-:W-:Y:S02]  /*10560*/  IADD3 R6, P3, R3, R108, RZ ;  /* 0x0000006c03067210 */ /* 0x000fe40007f7e0ff */
[----:B------:R-:W-:-:S04]  /*10570*/  SEL R7, R7, RZ, !P0 ;  /* 0x000000ff07077207 */ /* 0x000fc80004000000 */
[----:B------:R-:W-:Y:S01]  /*10580*/  ISETP.NE.U32.AND P1, PT, R7, RZ, PT ;  /* 0x000000ff0700720c */ /* 0x000fe20003f25070 */
[----:B------:R-:W-:Y:S02]  /*10590*/  IMAD.X R7, R2, 0x1, R97, P3 ;  /* 0x0000000102077824 */ /* 0x000fe400018e0661 */
[----:B------:R-:W-:-:S03]  /*105a0*/  IMAD.MOV.U32 R207, RZ, RZ, R164 ;  /* 0x000000ffffcf7224 */ /* 0x000fc600078e00a4 */
[----:B------:R1:W-:Y:S02]  /*105b0*/  LDGSTS.E [R11+0x4a00], [R6.64], P2 ;  /* 0x04a00000060b7fae */ /* 0x0003e40009121844 */
[----:B-1----:R-:W-:-:S05]  /*105c0*/  IADD3 R8, P3, R3, R96, RZ ;  /* 0x0000006003087210 */ /* 0x002fca0007f7e0ff */
[----:B------:R-:W-:-:S05]  /*105d0*/  IMAD.X R9, R2, 0x1, R92, P3 ;  /* 0x0000000102097824 */ /* 0x000fca00018e065c */
[----:B------:R1:W-:Y:S01]  /*105e0*/  LDGSTS.E [R11+0x5800], [R8.64], P1 ;  /* 0x05800000080b7fae */ /* 0x0003e20008921844 */
[----:B------:R-:W-:Y:S01]  /*105f0*/  ISETP.GT.AND P2, PT, R4, 0x1a, PT ;  /* 0x0000001a0400780c */ /* 0x000fe20003f44270 */
[----:B------:R-:W-:Y:S02]  /*10600*/  HMMA.1688.F32.TF32 R164, R104, R166, R204 ;  /* 0x000000a668a4723c */ /* 0x000fe400000810cc */
[----:B------:R-:W4:Y:S01]  /*10610*/  LDL.LU R204, [R1+0x1b8] ;  /* 0x0001b80001cc7983 */ /* 0x000f220000300800 */
[----:B-1----:R-:W-:-:S03]  /*10620*/  IADD3 R8, P3, R3, R89, RZ ;  /* 0x0000005903087210 */ /* 0x002fc60007f7e0ff */
[----:B------:R-:W4:Y:S01]  /*10630*/  LDL.LU R205, [R1+0x1bc] ;  /* 0x0001bc0001cd7983 */ /* 0x000f220000300800 */
[----:B------:R-:W-:-:S03]  /*10640*/  SEL R6, RZ, 0x4, !P2 ;  /* 0x00000004ff067807 */ /* 0x000fc60005000000 */
[----:B------:R-:W4:Y:S01]  /*10650*/  LDL.LU R206, [R1+0x1c0] ;  /* 0x0001c00001ce7983 */ /* 0x000f220000300800 */
[----:B------:R-:W-:-:S03]  /*10660*/  SEL R6, R6, RZ, !P0 ;  /* 0x000000ff06067207 */ /* 0x000fc60004000000 */
[----:B------:R-:W4:Y:S01]  /*10670*/  LDL.LU R207, [R1+0x1c4] ;  /* 0x0001c40001cf7983 */ /* 0x000f220000300800 */
[----:B------:R-:W-:Y:S01]  /*10680*/  ISETP.NE.U32.AND P2, PT, R6, RZ, PT ;  /* 0x000000ff0600720c */ /* 0x000fe20003f45070 */
[----:B------:R-:W-:Y:S02]  /*10690*/  IMAD.MOV.U32 R118, RZ, RZ, R81 ;  /* 0x000000ffff767224 */ /* 0x000fe400078e0051 */
[----:B---3--:R-:W-:-:S05]  /*106a0*/  IMAD.X R9, R2, 0x1, R88, P3 ;  /* 0x0000000102097824 */ /* 0x008fca00018e0658 */
[----:B------:R1:W-:Y:S01]  /*106b0*/  LDGSTS.E [R11+0x5a00], [R8.64], P1 ;  /* 0x05a00000080b7fae */ /* 0x0003e20008921844 */
[----:B--2---:R-:W-:-:S03]  /*106c0*/  IADD3 R6, P3, R3, R85, RZ ;  /* 0x0000005503067210 */ /* 0x004fc60007f7e0ff */
[----:B------:R-:W2:Y:S02]  /*106d0*/  LDL R85, [R1+0x424] ;  /* 0x0004240001557983 */ /* 0x000ea40000100800 */
[----:B----4-:R-:W-:Y:S02]  /*106e0*/  IMAD.X R7, R2, 0x1, R84, P3 ;  /* 0x0000000102077824 */ /* 0x010fe400018e0654 */
[----:B------:R-:W3:Y:S01]  /*106f0*/  LDL R84, [R1+0x420] ;  /* 0x0004200001547983 */ /* 0x000ee20000100800 */
[----:B-1----:R-:W-:-:S03]  /*10700*/  IADD3 R8, P1, R3, R76, RZ ;  /* 0x0000004c03087210 */ /* 0x002fc60007f3e0ff */
[----:B------:R1:W-:Y:S04]  /*10710*/  LDGSTS.E [R11+0x6800], [R6.64], P2 ;  /* 0x06800000060b7fae */ /* 0x0003e80009121844 */
[----:B------:R-:W4:Y:S04]  /*10720*/  LDL R76, [R1+0x41c] ;  /* 0x00041c00014c7983 */ /* 0x000f280000100800 */
[----:B------:R-:W3:Y:S04]  /*10730*/  LDL.LU R116, [R1+0x190] ;  /* 0x0001900001747983 */ /* 0x000ee80000300800 */
[----:B------:R-:W3:Y:S04]  /*10740*/  LDL.LU R117, [R1+0x194] ;  /* 0x0001940001757983 */ /* 0x000ee80000300800 */
[----:B------:R-:W3:Y:S04]  /*10750*/  LDL R92, [R1+0x428] ;  /* 0x00042800015c7983 */ /* 0x000ee80000100800 */
[----:B------:R-:W3:Y:S01]  /*10760*/  LDL R89, [R1+0x274] ;  /* 0x0002740001597983 */ /* 0x000ee20000100800 */
[----:B------:R-:W-:-:S03]  /*10770*/  IMAD.X R9, R2, 0x1, R10, P1 ;  /* 0x0000000102097824 */ /* 0x000fc600008e060a */
[----:B------:R-:W3:Y:S04]  /*10780*/  LDL R88, [R1+0x278] ;  /* 0x0002780001587983 */ /* 0x000ee80000100800 */
[----:B------:R-:W3:Y:S04]  /*10790*/  LDL R10, [R1+0x26c] ;  /* 0x00026c00010a7983 */ /* 0x000ee80000100800 */
[----:B------:R-:W3:Y:S04]  /*107a0*/  LDL R81, [R1+0x270] ;  /* 0x0002700001517983 */ /* 0x000ee80000100800 */
[----:B------:R-:W3:Y:S01]  /*107b0*/  LDL R108, [R1+0x2ac] ;  /* 0x0002ac00016c7983 */ /* 0x000ee20000100800 */
[----:B------:R-:W-:-:S02]  /*107c0*/  ISETP.GT.AND P1, PT, R4, 0x3, PT ;  /* 0x000000030400780c */ /* 0x000fc40003f24270 */
[----:B------:R-:W-:Y:S01]  /*107d0*/  ISETP.GT.AND P3, PT, R4, 0x1e, PT ;  /* 0x0000001e0400780c */ /* 0x000fe20003f64270 */
[----:B------:R1:W-:Y:S02]  /*107e0*/  LDGSTS.E [R11+0x6a00], [R8.64], P2 ;  /* 0x06a00000080b7fae */ /* 0x0003e40009121844 */
[----:B-1----:R-:W-:Y:S02]  /*107f0*/  SEL R6, RZ, 0x4, !P1 ;  /* 0x00000004ff067807 */ /* 0x002fe40004800000 */
[----:B------:R-:W-:Y:S01]  /*10800*/  SEL R7, RZ, 0x4, !P3 ;  /* 0x00000004ff077807 */ /* 0x000fe20005800000 */
[----:B------:R-:W-:Y:S01]  /*10810*/  IMAD.MOV.U32 R119, RZ, RZ, R77 ;  /* 0x000000ffff777224 */ /* 0x000fe200078e004d */
[----:B------:R-:W-:Y:S01]  /*10820*/  SEL R6, R6, RZ, !P0 ;  /* 0x000000ff06067207 */ /* 0x000fe20004000000 */
[----:B------:R-:W3:Y:S01]  /*10830*/  LDL R97, [R1+0x2b4] ;  /* 0x0002b40001617983 */ /* 0x000ee20000100800 */
[----:B------:R-:W-:Y:S02]  /*10840*/  ISETP.GT.AND P3, PT, R4, 0xb, PT ;  /* 0x0000000b0400780c */ /* 0x000fe40003f64270 */
[----:B------:R-:W-:-:S02]  /*10850*/  SEL R7, R7, RZ, !P0 ;  /* 0x000000ff07077207 */ /* 0x000fc40004000000 */
[----:B------:R-:W-:Y:S02]  /*10860*/  ISETP.GT.AND P1, PT, R4, 0x7, PT ;  /* 0x000000070400780c */ /* 0x000fe40003f24270 */
[----:B------:R-:W-:Y:S02]  /*10870*/  ISETP.NE.U32.AND P2, PT, R6, RZ, PT ;  /* 0x000000ff0600720c */ /* 0x000fe40003f45070 */
[----:B------:R-:W-:Y:S02]  /*10880*/  SEL R6, RZ, 0x4, !P3 ;  /* 0x00000004ff067807 */ /* 0x000fe40005800000 */
[----:B------:R-:W-:Y:S02]  /*10890*/  ISETP.NE.U32.AND P6, PT, R7, RZ, PT ;  /* 0x000000ff0700720c */ /* 0x000fe40003fc5070 */
[----:B------:R-:W-:Y:S02]  /*108a0*/  SEL R7, RZ, 0x4, !P1 ;  /* 0x00000004ff077807 */ /* 0x000fe40004800000 */
[----:B------:R-:W-:-:S02]  /*108b0*/  ISETP.GT.AND P1, PT, R4, 0xf, PT ;  /* 0x0000000f0400780c */ /* 0x000fc40003f24270 */
[----:B------:R-:W-:Y:S02]  /*108c0*/  SEL R6, R6, RZ, !P0 ;  /* 0x000000ff06067207 */ /* 0x000fe40004000000 */
[----:B------:R-:W-:Y:S02]  /*108d0*/  SEL R9, RZ, 0x4, !P1 ;  /* 0x00000004ff097807 */ /* 0x000fe40004800000 */
[----:B------:R-:W-:Y:S02]  /*108e0*/  ISETP.NE.U32.AND P4, PT, R6, RZ, PT ;  /* 0x000000ff0600720c */ /* 0x000fe40003f85070 */
[----:B------:R-:W-:Y:S02]  /*108f0*/  SEL R7, R7, RZ, !P0 ;  /* 0x000000ff07077207 */ /* 0x000fe40004000000 */
[----:B------:R-:W-:Y:S02]  /*10900*/  SEL R9, R9, RZ, !P0 ;  /* 0x000000ff09097207 */ /* 0x000fe40004000000 */
[----:B------:R-:W-:-:S02]  /*10910*/  ISETP.NE.U32.AND P3, PT, R7, RZ, PT ;  /* 0x000000ff0700720c */ /* 0x000fc40003f65070 */
[C---:B--2---:R-:W-:Y:S02]  /*10920*/  IADD3 R8, P5, R3.reuse, R85, RZ ;  /* 0x0000005503087210 */ /* 0x044fe40007fbe0ff */
[----:B------:R-:W2:Y:S01]  /*10930*/  LDL R85, [R1+0x2b0] ;  /* 0x0002b00001557983 */ /* 0x000ea20000100800 */
[----:B----4-:R-:W-:Y:S02]  /*10940*/  IADD3 R6, P1, R3, R76, RZ ;  /* 0x0000004c03067210 */ /* 0x010fe40007f3e0ff */
[----:B------:R-:W-:Y:S07]  /*10950*/  HMMA.1688.F32.TF32 R76, R104, R78, R204 ;  /* 0x0000004e684c723c */ /* 0x000fee00000810cc */
[----:B------:R-:W-:-:S02]  /*10960*/  IMAD.MOV.U32 R204, RZ, RZ, R80 ;  /* 0x000000ffffcc7224 */ /* 0x000fc400078e0050 */
[----:B------:R-:W1:Y:S01]  /*10970*/  S2R R80, SR_TID.X ;  /* 0x0000000000507919 */ /* 0x000e620000002100 */
[----:B---3--:R-:W-:-:S03]  /*10980*/  IMAD.X R7, R2, 0x1, R84, P1 ;  /* 0x0000000102077824 */ /* 0x008fc600008e0654 */
[----:B------:R-:W3:Y:S01]  /*10990*/  LDL R84, [R1+0x2b8] ;  /* 0x0002b80001547983 */ /* 0x000ee20000100800 */
[----:B------:R-:W-:Y:S01]  /*109a0*/  ISETP.NE.U32.AND P1, PT, R9, RZ, PT ;  /* 0x000000ff0900720c */ /* 0x000fe20003f25070 */
[----:B------:R-:W-:Y:S02]  /*109b0*/  IMAD.X R9, R2, 0x1, R92, P5 ;  /* 0x0000000102097824 */ /* 0x000fe400028e065c */
[----:B------:R-:W4:Y:S04]  /*109c0*/  LDL.LU R205, [R1+0xd8] ;  /* 0x0000d80001cd7983 */ /* 0x000f280000300800 */
[----:B------:R-:W4:Y:S04]  /*109d0*/  LDL.LU R206, [R1+0xe0] ;  /* 0x0000e00001ce7983 */ /* 0x000f280000300800 */
[----:B------:R-:W4:Y:S04]  /*109e0*/  LDL.LU R207, [R1+0xe4] ;  /* 0x0000e40001cf7983 */ /* 0x000f280000300800 */
[----:B------:R-:W4:Y:S01]  /*109f0*/  LDL R92, [R1+0x2ec] ;  /* 0x0002ec00015c7983 */ /* 0x000f220000100800 */
[----:B-1----:R-:W-:-:S03]  /*10a00*/  LOP3.LUT R80, R80, 0x7f, RZ, 0xc0, !PT ;  /* 0x0000007f50507812 */ /* 0x002fc600078ec0ff */
[----:B------:R1:W-:Y:S04]  /*10a10*/  LDGSTS.E [R11+0x7800], [R6.64], P6 ;  /* 0x07800000060b7fae */ /* 0x0003e8000b121844 */
[----:B------:R1:W-:Y:S01]  /*10a20*/  LDGSTS.E [R11+0x7a00], [R8.64], P6 ;  /* 0x07a00000080b7fae */ /* 0x0003e2000b121844 */
[----:B------:R-:W-:Y:S01]  /*10a30*/  IMAD.SHL.U32 R80, R80, 0x4, RZ ;  /* 0x0000000450507824 */ /* 0x000fe200078e00ff */
[----:B------:R-:W-:-:S04]  /*10a40*/  IADD3 R10, P5, R3, R10, RZ ;  /* 0x0000000a030a7210 */ /* 0x000fc80007fbe0ff */
[----:B------:R-:W-:Y:S02]  /*10a50*/  LOP3.LUT R80, R80, 0x60, RZ, 0x3c, !PT ;  /* 0x0000006050507812 */ /* 0x000fe400078e3cff */
[----:B-1----:R-:W-:Y:S02]  /*10a60*/  IADD3 R8, P6, R3, R89, RZ ;  /* 0x0000005903087210 */ /* 0x002fe40007fde0ff */
[----:B------:R-:W4:Y:S03]  /*10a70*/  LDL R89, [R1+0x2f4] ;  /* 0x0002f40001597983 */ /* 0x000f260000100800 */
[C---:B------:R-:W-:Y:S02]  /*10a80*/  IMAD.X R9, R2.reuse, 0x1, R88, P6 ;  /* 0x0000000102097824 */ /* 0x040fe400030e0658 */
[----:B------:R-:W4:Y:S04]  /*10a90*/  LDL R88, [R1+0x2f0] ;  /* 0x0002f00001587983 */ /* 0x000f280000100800 */
[----:B------:R-:W4:Y:S01]  /*10aa0*/  LDL.LU R244, [R1+0x80] ;  /* 0x0000800001f47983 */ /* 0x000f220000300800 */
[----:B------:R-:W-:-:S03]  /*10ab0*/  IMAD.X R11, R2, 0x1, R81, P5 ;  /* 0x00000001020b7824 */ /* 0x000fc600028e0651 */
[----:B------:R-:W4:Y:S01]  /*10ac0*/  LDL.LU R245, [R1+0x84] ;  /* 0x0000840001f57983 */ /* 0x000f220000300800 */
[----:B------:R-:W-:-:S03]  /*10ad0*/  IMAD R6, R109, 0x8000, R80 ;  /* 0x000080006d067824 */ /* 0x000fc600078e0250 */
[----:B------:R-:W4:Y:S04]  /*10ae0*/  LDL.LU R246, [R1+0x88] ;  /* 0x0000880001f67983 */ /* 0x000f280000300800 */
[----:B------:R-:W4:Y:S04]  /*10af0*/  LDL.LU R247, [R1+0x8c] ;  /* 0x00008c0001f77983 */ /* 0x000f280000300800 */
[----:B------:R-:W4:Y:S04]  /*10b00*/  LDL R96, [R1+0x2f8] ;  /* 0x0002f80001607983 */ /* 0x000f280000100800 */
[----:B------:R1:W-:Y:S04]  /*10b10*/  LDGSTS.E [R6+0xc00], [R10.64], P2 ;  /* 0x00c000000a067fae */ /* 0x0003e80009121844 */
[----:B------:R-:W4:Y:S01]  /*10b20*/  LDL R110, [R1+0x32c] ;  /* 0x00032c00016e7983 */ /* 0x000f220000100800 */
[----:B------:R-:W-:-:S03]  /*10b30*/  ISETP.GT.AND P5, PT, R4, 0x13, PT ;  /* 0x000000130400780c */ /* 0x000fc60003fa4270 */
[----:B------:R1:W-:Y:S02]  /*10b40*/  LDGSTS.E [R6+0xe00], [R8.64], P2 ;  /* 0x00e0000008067fae */ /* 0x0003e40009121844 */
[C---:B-1----:R-:W-:Y:S02]  /*10b50*/  IADD3 R10, P6, R3.reuse, R108, RZ ;  /* 0x0000006c030a7210 */ /* 0x042fe40007fde0ff */
[----:B------:R-:W4:Y:S01]  /*10b60*/  LDL R108, [R1+0x334] ;  /* 0x00033400016c7983 */ /* 0x000f220000100800 */
[----:B------:R-:W-:Y:S02]  /*10b70*/  SEL R7, RZ, 0x4, !P5 ;  /* 0x00000004ff077807 */ /* 0x000fe40006800000 */
[----:B------:R-:W-:Y:S01]  /*10b80*/  IADD3 R8, P5, R3, R97, RZ ;  /* 0x0000006103087210 */ /* 0x000fe20007fbe0ff */
[----:B------:R-:W-:Y:S01]  /*10b90*/  HMMA.1688.F32.TF32 R80, R104, R82, R116 ;  /* 0x000000526850723c */ /* 0x000fe20000081074 */
[----:B------:R-:W4:Y:S01]  /*10ba0*/  LDL R116, [R1+0x330] ;  /* 0x0003300001747983 */ /* 0x000f220000100800 */
[----:B------:R-:W-:-:S04]  /*10bb0*/  SEL R7, R7, RZ, !P0 ;  /* 0x000000ff07077207 */ /* 0x000fc80004000000 */
[----:B------:R-:W-:Y:S01]  /*10bc0*/  ISETP.NE.U32.AND P2, PT, R7, RZ, PT ;  /* 0x000000ff0700720c */ /* 0x000fe20003f45070 */
[----:B--2---:R-:W-:-:S05]  /*10bd0*/  IMAD.X R11, R2, 0x1, R85, P6 ;  /* 0x00000001020b7824 */ /* 0x004fca00030e0655 */
[----:B------:R1:W-:Y:S01]  /*10be0*/  LDGSTS.E [R6+0x1c00], [R10.64], P3 ;  /* 0x01c000000a067fae */ /* 0x0003e20009921844 */
[----:B------:R-:W-:-:S04]  /*10bf0*/  ISETP.GT.AND P6, PT, R4, 0x17, PT ;  /* 0x000000170400780c */ /* 0x000fc80003fc4270 */
[----:B------:R-:W-:Y:S01]  /*10c00*/  SEL R7, RZ, 0x4, !P6 ;  /* 0x00000004ff077807 */ /* 0x000fe20007000000 */
[----:B---3--:R-:W-:-:S05]  /*10c10*/  IMAD.X R9, R2, 0x1, R84, P5 ;  /* 0x0000000102097824 */ /* 0x008fca00028e0654 */
[----:B------:R2:W-:Y:S01]  /*10c20*/  LDGSTS.E [R6+0x1e00], [R8.64], P3 ;  /* 0x01e0000008067fae */ /* 0x0005e20009921844 */
[----:B----4-:R-:W-:Y:S01]  /*10c30*/  HMMA.1688.F32.TF32 R84, R104, R86, R204 ;  /* 0x000000566854723c */ /* 0x010fe200000810cc */
[----:B-1----:R-:W-:Y:S02]  /*10c40*/  IADD3 R10, P3, R3, R92, RZ ;  /* 0x0000005c030a7210 */ /* 0x002fe40007f7e0ff */
[----:B------:R-:W3:Y:S04]  /*10c50*/  LDL R92, [R1+0x338] ;  /* 0x00033800015c7983 */ /* 0x000ee80000100800 */
[----:B------:R-:W-:Y:S01]  /*10c60*/  IMAD.MOV.U32 R206, RZ, RZ, R5 ;  /* 0x000000ffffce7224 */ /* 0x000fe200078e0005 */
[----:B------:R-:W4:Y:S01]  /*10c70*/  LDL.LU R204, [R1+0x60] ;  /* 0x0000600001cc7983 */ /* 0x000f220000300800 */
[----:B------:R-:W-:-:S03]  /*10c80*/  IMAD.MOV.U32 R207, RZ, RZ, R0 ;  /* 0x000000ffffcf7224 */ /* 0x000fc600078e0000 */
[----:B------:R-:W4:Y:S04]  /*10c90*/  LDL.LU R205, [R1+0x64] ;  /* 0x0000640001cd7983 */ /* 0x000f280000300800 */
[----:B------:R-:W4:Y:S04]  /*10ca0*/  LDL.LU R5, [R1+0x584] ;  /* 0x0005840001057983 */ /* 0x000f280000300800 */
[----:B------:R-:W4:Y:S04]  /*10cb0*/  LDL.LU R0, [R1+0x580] ;  /* 0x0005800001007983 */ /* 0x000f280000300800 */
[----:B------:R-:W4:Y:S01]  /*10cc0*/  LDL R115, [R1+0x36c] ;  /* 0x00036c0001737983 */ /* 0x000f220000100800 */
[----:B--2---:R-:W-:-:S03]  /*10cd0*/  IADD3 R8, P6, R3, R89, RZ ;  /* 0x0000005903087210 */ /* 0x004fc60007fde0ff */
[----:B------:R-:W2:Y:S01]  /*10ce0*/  LDL R97, [R1+0x374] ;  /* 0x0003740001617983 */ /* 0x000ea20000100800 */
[----:B------:R-:W-:-:S03]  /*10cf0*/  IMAD.X R11, R2, 0x1, R88, P3 ;  /* 0x00000001020b7824 */ /* 0x000fc600018e0658 */
[----:B------:R-:W2:Y:S04]  /*10d00*/  LDL R114, [R1+0x3ac] ;  /* 0x0003ac0001727983 */ /* 0x000ea80000100800 */
[----:B------:R-:W2:Y:S04]  /*10d10*/  LDL R111, [R1+0x378] ;  /* 0x00037800016f7983 */ /* 0x000ea80000100800 */
[----:B------:R1:W-:Y:S01]  /*10d20*/  LDGSTS.E [R6+0x2c00], [R10.64], P4 ;  /* 0x02c000000a067fae */ /* 0x0003e2000a121844 */
[----:B------:R-:W-:Y:S02]  /*10d30*/  SEL R7, R7, RZ, !P0 ;  /* 0x000000ff07077207 */ /* 0x000fe40004000000 */
[----:B------:R-:W-:Y:S01]  /*10d40*/  ISETP.GT.AND P5, PT, R4, 0x1b, PT ;  /* 0x0000001b0400780c */ /* 0x000fe20003fa4270 */
[----:B------:R-:W2:Y:S01]  /*10d50*/  LDL R123, [R1+0x3b8] ;  /* 0x0003b800017b7983 */ /* 0x000ea20000100800 */
[----:B------:R-:W-:-:S03]  /*10d60*/  LOP3.LUT R93, R93, 0x1f, RZ, 0xc0, !PT ;  /* 0x0000001f5d5d7812 */ /* 0x000fc600078ec0ff */
[----:B------:R-:W2:Y:S01]  /*10d70*/  LDL R122, [R1+0x3f4] ;  /* 0x0003f400017a7983 */ /* 0x000ea20000100800 */
[----:B------:R-:W-:-:S03]  /*10d80*/  IMAD.X R9, R2, 0x1, R96, P6 ;  /* 0x0000000102097824 */ /* 0x000fc600030e0660 */
[----:B------:R-:W2:Y:S04]  /*10d90*/  LDL R96, [R1+0x370] ;  /* 0x0003700001607983 */ /* 0x000ea80000100800 */
[----:B------:R1:W-:Y:S02]  /*10da0*/  LDGSTS.E [R6+0x2e00], [R8.64], P4 ;  /* 0x02e0000008067fae */ /* 0x0003e4000a121844 */
[C---:B-1----:R-:W-:Y:S02]  /*10db0*/  IADD3 R10, P6, R3.reuse, R110, RZ ;  /* 0x0000006e030a7210 */ /* 0x042fe40007fde0ff */
[----:B------:R-:W2:Y:S04]  /*10dc0*/  LDL R110, [R1+0x3b4] ;  /* 0x0003b400016e7983 */ /* 0x000ea80000100800 */
[----:B------:R-:W2:Y:S01]  /*10dd0*/  LDL R124, [R1+0x3ec] ;  /* 0x0003ec00017c7983 */ /* 0x000ea20000100800 */
[----:B------:R-:W-:-:S03]  /*10de0*/  IADD3 R8, P4, R3, R108, RZ ;  /* 0x0000006c03087210 */ /* 0x000fc60007f9e0ff */
[----:B------:R-:W2:Y:S04]  /*10df0*/  LDL R121, [R1+0x3f0] ;  /* 0x0003f00001797983 */ /* 0x000ea80000100800 */
[----:B------:R-:W2:Y:S01]  /*10e00*/  LDL R108, [R1+0x3b0] ;  /* 0x0003b000016c7983 */ /* 0x000ea20000100800 */
[----:B------:R-:W-:Y:S02]  /*10e10*/  ISETP.NE.U32.AND P3, PT, R7, RZ, PT ;  /* 0x000000ff0700720c */ /* 0x000fe40003f65070 */
[----:B------:R-:W-:Y:S01]  /*10e20*/  SEL R7, RZ, 0x4, !P5 ;  /* 0x00000004ff077807 */ /* 0x000fe20006800000 */
[----:B------:R-:W2:Y:S01]  /*10e30*/  LDL R117, [R1+0x42c] ;  /* 0x00042c0001757983 */ /* 0x000ea20000100800 */
[----:B------:R-:W-:Y:S02]  /*10e40*/  ISETP.GT.AND P5, PT, R4, 0x1f, PT ;  /* 0x0000001f0400780c */ /* 0x000fe40003fa4270 */
[----:B------:R-:W-:Y:S01]  /*10e50*/  SEL R7, R7, RZ, !P0 ;  /* 0x000000ff07077207 */ /* 0x000fe20004000000 */
[----:B------:R-:W2:Y:S01]  /*10e60*/  LDL R118, [R1+0x438] ;  /* 0x0004380001767983 */ /* 0x000ea20000100800 */
[----:B------:R-:W-:Y:S01]  /*10e70*/  SEL R9, RZ, 0x4, !P5 ;  /* 0x00000004ff097807 */ /* 0x000fe20006800000 */
[----:B------:R-:W-:Y:S01]  /*10e80*/  IMAD.X R11, R2, 0x1, R116, P6 ;  /* 0x00000001020b7824 */ /* 0x000fe200030e0674 */
[----:B------:R-:W-:Y:S01]  /*10e90*/  ISETP.NE.U32.AND P5, PT, R7, RZ, PT ;  /* 0x000000ff0700720c */ /* 0x000fe20003fa5070 */
[----:B------:R-:W2:Y:S01]  /*10ea0*/  LDL R116, [R1+0x3f8] ;  /* 0x0003f80001747983 */ /* 0x000ea20000100800 */
[----:B------:R-:W-:-:S02]  /*10eb0*/  SEL R7, R9, RZ, !P0 ;  /* 0x000000ff09077207 */ /* 0x000fc40004000000 */
[----:B------:R-:W-:Y:S01]  /*10ec0*/  ISETP.GE.AND P6, PT, R93, R4, PT ;  /* 0x000000045d00720c */ /* 0x000fe20003fc6270 */
[----:B------:R4:W-:Y:S04]  /*10ed0*/  LDGSTS.E [R6+0x3c00], [R10.64], P1 ;  /* 0x03c000000a067fae */ /* 0x0009e80008921844 */
[----:B------:R-:W2:Y:S04]  /*10ee0*/  LDL R120, [R1+0x430] ;  /* 0x0004300001787983 */ /* 0x000ea80000100800 */
[----:B------:R-:W2:Y:S01]  /*10ef0*/  LDL R119, [R1+0x43c] ;  /* 0x00043c0001777983 */ /* 0x000ea20000100800 */
[----:B------:R-:W-:Y:S01]  /*10f00*/  HMMA.1688.F32.TF32 R88, R104, R90, R244 ;  /* 0x0000005a6858723c */ /* 0x000fe200000810f4 */
[----:B---3--:R-:W-:Y:S01]  /*10f10*/  IMAD.X R9, R2, 0x1, R92, P4 ;  /* 0x0000000102097824 */ /* 0x008fe200020e065c */
[----:B------:R-:W-:-:S02]  /*10f20*/  ISETP.NE.U32.AND P4, PT, R7, RZ, PT ;  /* 0x000000ff0700720c */ /* 0x000fc40003f85070 */
[----:B------:R-:W-:Y:S02]  /*10f30*/  SEL R7, RZ, 0x4, P6 ;  /* 0x00000004ff077807 */ /* 0x000fe40003000000 */
[----:B------:R2:W-:Y:S02]  /*10f40*/  LDGSTS.E [R6+0x3e00], [R8.64], P1 ;  /* 0x03e0000008067fae */ /* 0x0005e40008921844 */
[----:B------:R-:W-:Y:S02]  /*10f50*/  SEL R7, R7, RZ, !P0 ;  /* 0x000000ff07077207 */ /* 0x000fe40004000000 */
[C---:B----4-:R-:W-:Y:S02]  /*10f60*/  IADD3 R10, P6, R3.reuse, R115, RZ ;  /* 0x00000073030a7210 */ /* 0x050fe40007fde0ff */
[----:B------:R-:W3:Y:S01]  /*10f70*/  LDL R115, [R1+0x434] ;  /* 0x0004340001737983 */ /* 0x000ee20000100800 */
[----:B--2---:R-:W-:Y:S02]  /*10f80*/  IADD3 R8, P0, R3, R97, RZ ;  /* 0x0000006103087210 */ /* 0x004fe40007f1e0ff */
[----:B------:R-:W-:-:S02]  /*10f90*/  ISETP.NE.U32.AND P1, PT, R7, RZ, PT ;  /* 0x000000ff0700720c */ /* 0x000fc40003f25070 */
[----:B------:R-:W2:Y:S01]  /*10fa0*/  LDL R7, [R1+0x46c] ;  /* 0x00046c0001077983 */ /* 0x000ea20000100800 */
[----:B------:R-:W-:-:S03]  /*10fb0*/  IMAD.X R9, R2, 0x1, R111, P0 ;  /* 0x0000000102097824 */ /* 0x000fc600000e066f */
[----:B------:R-:W4:Y:S01]  /*10fc0*/  LDL R111, [R1+0x440] ;  /* 0x00044000016f7983 */ /* 0x000f220000100800 */
[----:B------:R-:W-:Y:S01]  /*10fd0*/  HMMA.1688.F32.TF32 R92, R104, R94, R204 ;  /* 0x0000005e685c723c */ /* 0x000fe200000810cc */
[----:B------:R-:W-:-:S07]  /*10fe0*/  IMAD.X R11, R2, 0x1, R96, P6 ;  /* 0x00000001020b7824 */ /* 0x000fce00030e0660 */
[----:B------:R-:W-:Y:S01]  /*10ff0*/  HMMA.1688.F32.TF32 R96, R104, R98, R100 ;  /* 0x000000626860723c */ /* 0x000fe20000081064 */
[----:B------:R-:W2:Y:S04]  /*11000*/  LDL R107, [R1+0x460] ;  /* 0x00046000016b7983 */ /* 0x000ea80000100800 */
[----:B------:R1:W-:Y:S02]  /*11010*/  LDGSTS.E [R6+0x4c00], [R10.64], P2 ;  /* 0x04c000000a067fae */ /* 0x0003e40009121844 */
[C---:B------:R-:W-:Y:S02]  /*11020*/  IADD3 R100, P6, R3.reuse, R114, RZ ;  /* 0x0000007203647210 */ /* 0x040fe40007fde0ff */
[----:B------:R-:W2:Y:S04]  /*11030*/  LDL R114, [R1+0x44c] ;  /* 0x00044c0001727983 */ /* 0x000ea80000100800 */
[----:B------:R-:W2:Y:S01]  /*11040*/  LDL R104, [R1+0x47c] ;  /* 0x00047c0001687983 */ /* 0x000ea20000100800 */
[----:B-1----:R-:W-:-:S03]  /*11050*/  IADD3 R10, P0, R3, R110, RZ ;  /* 0x0000006e030a7210 */ /* 0x002fc60007f1e0ff */
[----:B------:R-:W1:Y:S01]  /*11060*/  S2R R207, SR_TID.X ;  /* 0x0000000000cf7919 */ /* 0x000e620000002100 */
[----:B------:R-:W-:-:S03]  /*11070*/  IMAD.X R101, R2, 0x1, R108, P6 ;  /* 0x0000000102657824 */ /* 0x000fc600030e066c */
[----:B------:R-:W2:Y:S04]  /*11080*/  LDL R110, [R1+0x45c] ;  /* 0x00045c00016e7983 */ /* 0x000ea80000100800 */
[----:B------:R-:W2:Y:S01]  /*11090*/  LDL R108, [R1+0x450] ;  /* 0x00045000016c7983 */ /* 0x000ea20000100800 */
[----:B------:R-:W-:-:S03]  /*110a0*/  IMAD.X R11, R2, 0x1, R123, P0 ;  /* 0x00000001020b7824 */ /* 0x000fc600000e067b */
[----:B------:R1:W-:Y:S04]  /*110b0*/  LDGSTS.E [R6+0x4e00], [R8.64], P2 ;  /* 0x04e0000008067fae */ /* 0x0003e80009121844 */
[----:B------:R1:W-:Y:S04]  /*110c0*/  LDGSTS.E [R6+0x5c00], [R100.64], P3 ;  /* 0x05c0000064067fae */ /* 0x0003e80009921844 */
[----:B------:R1:W-:Y:S02]  /*110d0*/  LDGSTS.E [R6+0x5e00], [R10.64], P3 ;  /* 0x05e000000a067fae */ /* 0x0003e40009921844 */
[----:B-1----:R-:W-:-:S02]  /*110e0*/  IADD3 R8, P2, R3, R124, RZ ;  /* 0x0000007c03087210 */ /* 0x002fc40007f5e0ff */
[----:B------:R-:W2:Y:S01]  /*110f0*/  LDL R105, [R1+0x490] ;  /* 0x0004900001697983 */ /* 0x000ea20000100800 */
[C---:B------:R-:W-:Y:S02]  /*11100*/  IADD3 R100, P0, R3.reuse, R122, RZ ;  /* 0x0000007a03647210 */ /* 0x040fe40007f1e0ff */
[C---:B------:R-:W-:Y:S01]  /*11110*/  IMAD.X R9, R2.reuse, 0x1, R121, P2 ;  /* 0x0000000102097824 */ /* 0x040fe200010e0679 */
[----:B------:R-:W2:Y:S02]  /*11120*/  LDL R106, [R1+0x49c] ;  /* 0x00049c00016a7983 */ /* 0x000ea40000100800 */
[----:B------:R-:W-:Y:S01]  /*11130*/  IMAD.X R101, R2, 0x1, R116, P0 ;  /* 0x0000000102657824 */ /* 0x000fe200000e0674 */
[----:B------:R-:W-:Y:S01]  /*11140*/  IADD3 R10, P2, R3, R117, RZ ;  /* 0x00000075030a7210 */ /* 0x000fe20007f5e0ff */
[----:B------:R-:W2:Y:S04]  /*11150*/  LDL R116, [R1+0x48c] ;  /* 0x00048c0001747983 */ /* 0x000ea80000100800 */
[----:B------:R-:W2:Y:S01]  /*11160*/  LDL R117, [R1+0x470] ;  /* 0x0004700001757983 */ /* 0x000ea20000100800 */
[----:B------:R-:W-:-:S02]  /*11170*/  IMAD.SHL.U32 R252, R252, 0x4, RZ ;  /* 0x00000004fcfc7824 */ /* 0x000fc400078e00ff */
[----:B------:R-:W-:Y:S01]  /*11180*/  IMAD.X R11, R2, 0x1, R120, P2 ;  /* 0x00000001020b7824 */ /* 0x000fe200010e0678 */
[----:B------:R1:W-:Y:S04]  /*11190*/  LDGSTS.E [R6+0x6c00], [R8.64], P5 ;  /* 0x06c0000008067fae */ /* 0x0003e8000a921844 */
[----:B------:R3:W-:Y:S04]  /*111a0*/  LDGSTS.E [R6+0x6e00], [R100.64], P5 ;  /* 0x06e0000064067fae */ /* 0x0007e8000a921844 */
[----:B------:R3:W-:Y:S01]  /*111b0*/  LDGSTS.E [R6+0x7c00], [R10.64], P4 ;  /* 0x07c000000a067fae */ /* 0x0007e2000a121844 */
[----:B-1----:R-:W-:-:S03]  /*111c0*/  IADD3 R8, P2, R5, R119, RZ ;  /* 0x0000007705087210 */ /* 0x002fc60007f5e0ff */
[----:B------:R-:W2:Y:S04]  /*111d0*/  LDL R123, [R1+0x488] ;  /* 0x00048800017b7983 */ /* 0x000ea80000100800 */
[----:B------:R-:W2:Y:S04]  /*111e0*/  LDL R119, [R1+0x4ec] ;  /* 0x0004ec0001777983 */ /* 0x000ea80000100800 */
[----:B------:R-:W2:Y:S04]  /*111f0*/  LDL R122, [R1+0x4a4] ;  /* 0x0004a400017a7983 */ /* 0x000ea80000100800 */
[----:B------:R-:W2:Y:S04]  /*11200*/  LDL R121, [R1+0x498] ;  /* 0x0004980001797983 */ /* 0x000ea80000100800 */
[----:B------:R-:W2:Y:S01]  /*11210*/  LDL R120, [R1+0x4b4] ;  /* 0x0004b40001787983 */ /* 0x000ea20000100800 */
[----:B---3--:R-:W-:-:S03]  /*11220*/  IADD3 R102, P0, R3, R115, RZ ;  /* 0x0000007303667210 */ /* 0x008fc60007f1e0ff */
[----:B------:R-:W3:Y:S02]  /*11230*/  LDL R115, [R1+0x480] ;  /* 0x0004800001737983 */ /* 0x000ee40000100800 */
[----:B------:R-:W-:Y:S01]  /*11240*/  IMAD.X R103, R2, 0x1, R118, P0 ;  /* 0x0000000102677824 */ /* 0x000fe200000e0676 */
[----:B------:R-:W-:-:S04]  /*11250*/  LOP3.LUT R118, R207, 0x60, RZ, 0xc0, !PT ;  /* 0x00000060cf767812 */ /* 0x000fc800078ec0ff */
[----:B------:R-:W-:Y:S01]  /*11260*/  SHF.R.U32.HI R118, RZ, 0x1, R118 ;  /* 0x00000001ff767819 */ /* 0x000fe20000011676 */
[----:B------:R1:W-:Y:S03]  /*11270*/  LDGSTS.E [R6+0x7e00], [R102.64], P4 ;  /* 0x07e0000066067fae */ /* 0x0003e6000a121844 */
[----:B------:R-:W-:Y:S01]  /*11280*/  LOP3.LUT R118, R252, R118, RZ, 0x3c, !PT ;  /* 0x00000076fc767212 */ /* 0x000fe200078e3cff */
[----:B----4-:R-:W-:Y:S01]  /*11290*/  IMAD.X R9, R0, 0x1, R111, P2 ;  /* 0x0000000100097824 */ /* 0x010fe200010e066f */
[----:B------:R-:W0:Y:S04]  /*112a0*/  LDGDEPBAR ;  /* 0x00000000000079af */ /* 0x000e280000000000 */
[----:B------:R-:W4:Y:S01]  /*112b0*/  LDL R111, [R1+0x4a0] ;  /* 0x0004a000016f7983 */ /* 0x000f220000100800 */
[----:B-1----:R-:W-:-:S03]  /*112c0*/  IMAD R6, R109, 0x4000, R118 ;  /* 0x000040006d067824 */ /* 0x002fc600078e0276 */
[----:B------:R-:W4:Y:S04]  /*112d0*/  LDL R102, [R1+0x4bc] ;  /* 0x0004bc0001667983 */ /* 0x000f280000100800 */
[----:B------:R1:W-:Y:S04]  /*112e0*/  LDGSTS.E [R6+0x18000], [R8.64], P1 ;  /* 0x1800000008067fae */ /* 0x0003e80008921844 */
[----:B------:R-:W4:Y:S04]  /*112f0*/  LDL R118, [R1+0x4e0] ;  /* 0x0004e00001767983 */ /* 0x000f280000100800 */
[----:B------:R-:W4:Y:S01]  /*11300*/  LDL R103, [R1+0x51c] ;  /* 0x00051c0001677983 */ /* 0x000f220000100800 */
[----:B--2---:R-:W-:-:S03]  /*11310*/  IADD3 R10, P0, R5, R114, RZ ;  /* 0x00000072050a7210 */ /* 0x004fc60007f1e0ff */
[----:B------:R-:W2:Y:S01]  /*11320*/  LDL R114, [R1+0x4ac] ;  /* 0x0004ac0001727983 */ /* 0x000ea20000100800 */
[----:B------:R-:W-:-:S03]  /*11330*/  IADD3 R100, P2, R5, R110, RZ ;  /* 0x0000006e05647210 */ /* 0x000fc60007f5e0ff */
[----:B------:R-:W2:Y:S01]  /*11340*/  LDL R110, [R1+0x4b0] ;  /* 0x0004b000016e7983 */ /* 0x000ea20000100800 */
[C---:B------:R-:W-:Y:S01]  /*11350*/  IMAD.X R11, R0.reuse, 0x1, R108, P0 ;  /* 0x00000001000b7824 */ /* 0x040fe200000e066c */
[C---:B-1----:R-:W-:Y:S01]  /*11360*/  IADD3 R8, P0, R5.reuse, R7, RZ ;  /* 0x0000000705087210 */ /* 0x042fe20007f1e0ff */
[----:B------:R-:W-:Y:S01]  /*11370*/  IMAD.X R101, R0, 0x1, R107, P2 ;  /* 0x0000000100657824 */ /* 0x000fe200010e066b */
[----:B------:R-:W2:Y:S04]  /*11380*/  LDL R7, [R1+0x4cc] ;  /* 0x0004cc0001077983 */ /* 0x000ea80000100800 */
[----:B------:R1:W-:Y:S04]  /*11390*/  LDGSTS.E [R6+0x18400], [R10.64], P1 ;  /* 0x184000000a067fae */ /* 0x0003e80008921844 */
[----:B------:R-:W2:Y:S04]  /*113a0*/  LDL R108, [R1+0x4c0] ;  /* 0x0004c000016c7983 */ /* 0x000ea80000100800 */
[----:B------:R-:W2:Y:S01]  /*113b0*/  LDL R107, [R1+0x4dc] ;  /* 0x0004dc00016b7983 */ /* 0x000ea20000100800 */
[----:B-1----:R-:W-:-:S03]  /*113c0*/  IADD3 R10, P2, R5, R104, RZ ;  /* 0x00000068050a7210 */ /* 0x002fc60007f5e0ff */
[----:B------:R1:W-:Y:S04]  /*113d0*/  LDGSTS.E [R6+0x18800], [R100.64], P1 ;  /* 0x1880000064067fae */ /* 0x0003e80008921844 */
[----:B------:R-:W2:Y:S01]  /*113e0*/  LDL R104, [R1+0x4d0] ;  /* 0x0004d00001687983 */ /* 0x000ea20000100800 */
[C---:B------:R-:W-:Y:S01]  /*113f0*/  IMAD.X R9, R0.reuse, 0x1, R117, P0 ;  /* 0x0000000100097824 */ /* 0x040fe200000e0675 */
[C---:B-1----:R-:W-:Y:S02]  /*11400*/  IADD3 R100, P0, R5.reuse, R116, RZ ;  /* 0x0000007405647210 */ /* 0x042fe40007f1e0ff */
[----:B------:R-:W2:Y:S03]  /*11410*/  LDL R117, [R1+0x518] ;  /* 0x0005180001757983 */ /* 0x000ea60000100800 */
[C---:B------:R-:W-:Y:S01]  /*11420*/  IMAD.X R101, R0.reuse, 0x1, R105, P0 ;  /* 0x0000000100657824 */ /* 0x040fe200000e0669 */
[----:B------:R1:W-:Y:S04]  /*11430*/  LDGSTS.E [R6+0x18c00], [R8.64], P1 ;  /* 0x18c0000008067fae */ /* 0x0003e80008921844 */
[----:B------:R-:W2:Y:S04]  /*11440*/  LDL R105, [R1+0x4f0] ;  /* 0x0004f00001697983 */ /* 0x000ea80000100800 */
[----:B------:R-:W2:Y:S01]  /*11450*/  LDL R116, [R1+0x50c] ;  /* 0x00050c0001747983 */ /* 0x000ea20000100800 */
[----:B---3--:R-:W-:Y:S01]  /*11460*/  IMAD.X R11, R0, 0x1, R115, P2 ;  /* 0x00000001000b7824 */ /* 0x008fe200010e0673 */
[----:B-1----:R-:W-:-:S02]  /*11470*/  IADD3 R8, P2, R5, R106, RZ ;  /* 0x0000006a05087210 */ /* 0x002fc40007f5e0ff */
[----:B------:R-:W3:Y:S04]  /*11480*/  LDL R115, [R1+0x528] ;  /* 0x0005280001737983 */ /* 0x000ee80000100800 */
[----:B------:R-:W3:Y:S04]  /*11490*/  LDL R106, [R1+0x4fc] ;  /* 0x0004fc00016a7983 */ /* 0x000ee80000100800 */
[----:B------:R2:W-:Y:S04]  /*114a0*/  LDGSTS.E [R6+0x19000], [R10.64], P1 ;  /* 0x190000000a067fae */ /* 0x0005e80008921844 */
[----:B------:R1:W-:Y:S01]  /*114b0*/  LDGSTS.E [R6+0x19400], [R100.64], P1 ;  /* 0x1940000064067fae */ /* 0x0003e20008921844 */
[----:B----4-:R-:W-:-:S03]  /*114c0*/  IMAD.X R9, R0, 0x1, R111, P2 ;  /* 0x0000000100097824 */ /* 0x010fc600010e066f */
[----:B------:R-:W4:Y:S04]  /*114d0*/  LDL R111, [R1+0x444] ;  /* 0x00044400016f7983 */ /* 0x000f280000100800 */
[----:B------:R2:W-:Y:S01]  /*114e0*/  LDGSTS.E [R6+0x19800], [R8.64], P1 ;  /* 0x1980000008067fae */ /* 0x0005e20008921844 */
[----:B-1----:R-:W-:-:S03]  /*114f0*/  IADD3 R100, P2, R5, R102, RZ ;  /* 0x0000006605647210 */ /* 0x002fc60007f5e0ff */
[----:B------:R-:W4:Y:S01]  /*11500*/  LDL R102, [R1+0x538] ;  /* 0x0005380001667983 */ /* 0x000f220000100800 */
[----:B--2---:R-:W-:-:S03]  /*11510*/  IADD3 R10, P0, R5, R114, RZ ;  /* 0x00000072050a7210 */ /* 0x004fc60007f1e0ff */
[----:B------:R-:W2:Y:S02]  /*11520*/  LDL R114, [R1+0x52c] ;  /* 0x00052c0001727983 */ /* 0x000ea40000100800 */
[----:B------:R-:W-:Y:S02]  /*11530*/  IMAD.X R11, R0, 0x1, R110, P0 ;  /* 0x00000001000b7824 */ /* 0x000fe400000e066e */
[----:B------:R-:W2:Y:S01]  /*11540*/  LDL R110, [R1+0x448] ;  /* 0x00044800016e7983 */ /* 0x000ea20000100800 */
[----:B------:R-:W-:-:S03]  /*11550*/  IADD3 R8, P0, R5, R7, RZ ;  /* 0x0000000705087210 */ /* 0x000fc60007f1e0ff */
[----:B------:R1:W-:Y:S04]  /*11560*/  LDGSTS.E [R6+0x19c00], [R10.64], P1 ;  /* 0x19c000000a067fae */ /* 0x0003e80008921844 */
[----:B------:R-:W2:Y:S01]  /*11570*/  LDL R7, [R1+0x53c] ;  /* 0x00053c0001077983 */ /* 0x000ea20000100800 */
[----:B------:R-:W-:-:S03]  /*11580*/  IMAD.X R9, R0, 0x1, R104, P0 ;  /* 0x0000000100097824 */ /* 0x000fc600000e0668 */
[----:B------:R-:W2:Y:S01]  /*11590*/  LDL R104, [R1+0x454] ;  /* 0x0004540001687983 */ /* 0x000ea20000100800 */
[C---:B------:R-:W-:Y:S01]  /*115a0*/  IMAD.X R101, R0.reuse, 0x1, R108, P2 ;  /* 0x0000000100657824 */ /* 0x040fe200010e066c */
[C---:B-1----:R-:W-:Y:S02]  /*115b0*/  IADD3 R10, P2, R5.reuse, R107, RZ ;  /* 0x0000006b050a7210 */ /* 0x042fe40007f5e0ff */
[----:B------:R-:W2:Y:S03]  /*115c0*/  LDL R108, [R1+0x464] ;  /* 0x00046400016c7983 */ /* 0x000ea60000100800 */
[----:B------:R-:W-:Y:S01]  /*115d0*/  IMAD.X R11, R0, 0x1, R118, P2 ;  /* 0x00000001000b7824 */ /* 0x000fe200010e0676 */
[----:B------:R1:W-:Y:S04]  /*115e0*/  LDGSTS.E [R6+0x1a000], [R100.64], P1 ;  /* 0x1a00000064067fae */ /* 0x0003e80008921844 */
[----:B------:R3:W-:Y:S04]  /*115f0*/  LDGSTS.E [R6+0x1a400], [R8.64], P1 ;  /* 0x1a40000008067fae */ /* 0x0007e80008921844 */
[----:B------:R1:W-:Y:S02]  /*11600*/  LDGSTS.E [R6+0x1a800], [R10.64], P1 ;  /* 0x1a8000000a067fae */ /* 0x0003e40008921844 */
[----:B-1----:R-:W-:-:S02]  /*11610*/  IADD3 R100, P0, R5, R119, RZ ;  /* 0x0000007705647210 */ /* 0x002fc40007f1e0ff */
[----:B------:R-:W2:Y:S03]  /*11620*/  LDL R107, [R1+0x458] ;  /* 0x00045800016b7983 */ /* 0x000ea60000100800 */
[----:B------:R-:W-:Y:S01]  /*11630*/  IMAD.X R101, R0, 0x1, R105, P0 ;  /* 0x0000000100657824 */ /* 0x000fe200000e0669 */
[----:B------:R-:W1:Y:S01]  /*11640*/  S2R R252, SR_TID.X ;  /* 0x0000000000fc7919 */ /* 0x000e620000002100 */
[----:B------:R-:W-:-:S03]  /*11650*/  IADD3 R10, P0, R5, R117, RZ ;  /* 0x00000075050a7210 */ /* 0x000fc60007f1e0ff */
[----:B------:R-:W2:Y:S02]  /*11660*/  LDL R105, [R1+0x468] ;  /* 0x0004680001697983 */ /* 0x000ea40000100800 */
[----:B------:R-:W-:Y:S02]  /*11670*/  IMAD.X R11, R0, 0x1, R103, P0 ;  /* 0x00000001000b7824 */ /* 0x000fe400000e0667 */
[----:B------:R1:W-:Y:S04]  /*11680*/  LDGSTS.E [R6+0x1ac00], [R100.64], P1 ;  /* 0x1ac0000064067fae */ /* 0x0003e80008921844 */
[----:B------:R-:W2:Y:S04]  /*11690*/  LDL R103, [R1+0x484] ;  /* 0x0004840001677983 */ /* 0x000ea80000100800 */
[----:B------:R-:W2:Y:S04]  /*116a0*/  LDL R119, [R1+0x4a8] ;  /* 0x0004a80001777983 */ /* 0x000ea80000100800 */
[----:B------:R-:W2:Y:S04]  /*116b0*/  LDL R118, [R1+0x4c4] ;  /* 0x0004c40001767983 */ /* 0x000ea80000100800 */
[----:B------:R-:W2:Y:S01]  /*116c0*/  LDL R117, [R1+0x4b8] ;  /* 0x0004b80001757983 */ /* 0x000ea20000100800 */
[----:B---3--:R-:W-:-:S03]  /*116d0*/  IADD3 R8, P2, R5, R106, RZ ;  /* 0x0000006a05087210 */ /* 0x008fc60007f5e0ff */
[----:B------:R-:W3:Y:S02]  /*116e0*/  LDL R106, [R1+0x474] ;  /* 0x00047400016a7983 */ /* 0x000ee40000100800 */
[----:B------:R-:W-:Y:S01]  /*116f0*/  IMAD.X R9, R0, 0x1, R116, P2 ;  /* 0x0000000100097824 */ /* 0x000fe200010e0674 */
[C---:B-1----:R-:W-:Y:S01]  /*11700*/  IADD3 R100, P2, R5.reuse, R115, RZ ;  /* 0x0000007305647210 */ /* 0x042fe20007f5e0ff */
[----:B------:R-:W3:Y:S04]  /*11710*/  LDL R116, [R1+0x4d4] ;  /* 0x0004d40001747983 */ /* 0x000ee80000100800 */
[----:B------:R4:W-:Y:S04]  /*11720*/  LDGSTS.E [R6+0x1b000], [R8.64], P1 ;  /* 0x1b00000008067fae */ /* 0x0009e80008921844 */
[----:B------:R1:W-:Y:S04]  /*11730*/  LDGSTS.E [R6+0x1b400], [R10.64], P1 ;  /* 0x1b4000000a067fae */ /* 0x0003e80008921844 */
[----:B------:R-:W3:Y:S01]  /*11740*/  LDL R115, [R1+0x4c8] ;  /* 0x0004c80001737983 */ /* 0x000ee20000100800 */
[----:B----4-:R-:W-:-:S03]  /*11750*/  IADD3 R8, P3, R5, R102, RZ ;  /* 0x0000006605087210 */ /* 0x010fc60007f7e0ff */
[----:B------:R-:W4:Y:S01]  /*11760*/  LDL R102, [R1+0x478] ;  /* 0x0004780001667983 */ /* 0x000f220000100800 */
[----:B--2---:R-:W-:Y:S01]  /*11770*/  IMAD.X R101, R0, 0x1, R114, P2 ;  /* 0x0000000100657824 */ /* 0x004fe200010e0672 */
[C---:B-1----:R-:W-:Y:S02]  /*11780*/  IADD3 R10, P0, R5.reuse, R111, RZ ;  /* 0x0000006f050a7210 */ /* 0x042fe40007f1e0ff */
[----:B------:R-:W2:Y:S04]  /*11790*/  LDL R114, [R1+0x4e4] ;  /* 0x0004e40001727983 */ /* 0x000ea80000100800 */
[----:B------:R1:W-:Y:S04]  /*117a0*/  LDGSTS.E [R6+0x1b800], [R100.64], P1 ;  /* 0x1b80000064067fae */ /* 0x0003e80008921844 */
[----:B------:R-:W2:Y:S01]  /*117b0*/  LDL R111, [R1+0x4f4] ;  /* 0x0004f400016f7983 */ /* 0x000ea20000100800 */
[----:B-1----:R-:W-:-:S03]  /*117c0*/  IADD3 R100, P2, R5, R104, RZ ;  /* 0x0000006805647210 */ /* 0x002fc60007f5e0ff */
[----:B------:R-:W2:Y:S01]  /*117d0*/  LDL R104, [R1+0x494] ;  /* 0x0004940001687983 */ /* 0x000ea20000100800 */
[----:B------:R-:W-:Y:S01]  /*117e0*/  IMAD.X R9, R0, 0x1, R7, P3 ;  /* 0x0000000100097824 */ /* 0x000fe200018e0607 */
[----:B------:R-:W-:-:S04]  /*117f0*/  LOP3.LUT R7, R252, 0x60, RZ, 0xc0, !PT ;  /* 0x00000060fc077812 */ /* 0x000fc800078ec0ff */
[----:B------:R-:W-:Y:S01]  /*11800*/  SHF.R.U32.HI R7, RZ, 0x1, R7 ;  /* 0x00000001ff077819 */ /* 0x000fe20000011607 */
[C---:B------:R-:W-:Y:S01]  /*11810*/  IMAD.X R11, R0.reuse, 0x1, R110, P0 ;  /* 0x00000001000b7824 */ /* 0x040fe200000e066e */
[----:B------:R1:W-:Y:S02]  /*11820*/  LDGSTS.E [R6+0x1bc00], [R8.64], P1 ;  /* 0x1bc0000008067fae */ /* 0x0003e40008921844 */
[----:B------:R-:W-:Y:S02]  /*11830*/  LOP3.LUT R7, R113, R7, RZ, 0x3c, !PT ;  /* 0x0000000771077212 */ /* 0x000fe400078e3cff */
[----:B------:R-:W2:Y:S02]  /*11840*/  LDL R113, [R1+0x4d8] ;  /* 0x0004d80001717983 */ /* 0x000ea40000100800 */
[----:B------:R-:W-:Y:S02]  /*11850*/  LOP3.LUT R7, R7, 0x40, RZ, 0x3c, !PT ;  /* 0x0000004007077812 */ /* 0x000fe400078e3cff */
[----:B------:R-:W2:Y:S03]  /*11860*/  LDL R110, [R1+0x4e8] ;  /* 0x0004e800016e7983 */ /* 0x000ea60000100800 */
[----:B------:R-:W-:Y:S01]  /*11870*/  IMAD R7, R109, 0x4000, R7 ;  /* 0x000040006d077824 */ /* 0x000fe200078e0207 */
[----:B-1----:R-:W-:Y:S01]  /*11880*/  IADD3 R8, P0, R5, R108, RZ ;  /* 0x0000006c05087210 */ /* 0x002fe20007f1e0ff */
[C---:B------:R-:W-:Y:S01]  /*11890*/  IMAD.X R101, R0.reuse, 0x1, R107, P2 ;  /* 0x0000000100657824 */ /* 0x040fe200010e066b */
[----:B------:R-:W2:Y:S04]  /*118a0*/  LDL R108, [R1+0x4f8] ;  /* 0x0004f800016c7983 */ /* 0x000ea80000100800 */
[----:B------:R3:W-:Y:S01]  /*118b0*/  LDGSTS.E [R7+0x18200], [R10.64], P1 ;  /* 0x182000000a077fae */ /* 0x0007e20008921844 */
[----:B------:R-:W-:-:S03]  /*118c0*/  IMAD.X R9, R0, 0x1, R105, P0 ;  /* 0x0000000100097824 */ /* 0x000fc600000e0669 */
[----:B------:R1:W-:Y:S04]  /*118d0*/  LDGSTS.E [R7+0x18600], [R100.64], P1 ;  /* 0x1860000064077fae */ /* 0x0003e80008921844 */
[----:B------:R-:W2:Y:S04]  /*118e0*/  LDL R105, [R1+0x524] ;  /* 0x0005240001697983 */ /* 0x000ea80000100800 */
[----:B------:R-:W2:Y:S01]  /*118f0*/  LDL R109, [R1+0x510] ;  /* 0x00051000016d7983 */ /* 0x000ea20000100800 */
[----:B-1----:R-:W-:-:S03]  /*11900*/  IADD3 R100, P0, R5, R103, RZ ;  /* 0x0000006705647210 */ /* 0x002fc60007f1e0ff */
[----:B------:R-:W2:Y:S04]  /*11910*/  LDL R107, [R1+0x514] ;  /* 0x00051400016b7983 */ /* 0x000ea80000100800 */
[----:B------:R-:W2:Y:S04]  /*11920*/  LDL R103, [R1+0x520] ;  /* 0x0005200001677983 */ /* 0x000ea80000100800 */
[----:B------:R2:W-:Y:S04]  /*11930*/  LDGSTS.E [R7+0x18a00], [R8.64], P1 ;  /* 0x18a0000008077fae */ /* 0x0005e80008921844 */
[----:B------:R-:W2:Y:S01]  /*11940*/  LDL R6, [R1+0x548] ;  /* 0x0005480001067983 */ /* 0x000ea20000100800 */
[----:B---3--:R-:W-:-:S03]  /*11950*/  IADD3 R10, P2, R5, R106, RZ ;  /* 0x0000006a050a7210 */ /* 0x008fc60007f5e0ff */
[----:B------:R-:W3:Y:S02]  /*11960*/  LDL R106, [R1+0x540] ;  /* 0x00054000016a7983 */ /* 0x000ee40000100800 */
[C---:B----4-:R-:W-:Y:S02]  /*11970*/  IMAD.X R11, R0.reuse, 0x1, R102, P2 ;  /* 0x00000001000b7824 */ /* 0x050fe400010e0666 */
[----:B------:R-:W4:Y:S01]  /*11980*/  LDL R102, [R1+0x530] ;  /* 0x0005300001667983 */ /* 0x000f220000100800 */
[----:B------:R-:W-:-:S03]  /*11990*/  IMAD.X R101, R0, 0x1, R123, P0 ;  /* 0x0000000100657824 */ /* 0x000fc600000e067b */
[----:B------:R1:W-:Y:S04]  /*119a0*/  LDGSTS.E [R7+0x18e00], [R10.64], P1 ;  /* 0x18e000000a077fae */ /* 0x0003e80008921844 */
[----:B------:R1:W-:Y:S01]  /*119b0*/  LDGSTS.E [R7+0x19200], [R100.64], P1 ;  /* 0x1920000064077fae */ /* 0x0003e20008921844 */
[----:B--2---:R-:W-:-:S03]  /*119c0*/  IADD3 R8, P2, R5, R104, RZ ;  /* 0x0000006805087210 */ /* 0x004fc60007f5e0ff */
[----:B------:R-:W2:Y:S01]  /*119d0*/  LDL R104, [R1+0x534] ;  /* 0x0005340001687983 */ /* 0x000ea20000100800 */
[C---:B-1----:R-:W-:Y:S01]  /*119e0*/  IADD3 R10, P0, R5.reuse, R122, RZ ;  /* 0x0000007a050a7210 */ /* 0x042fe20007f1e0ff */
[----:B------:R-:W-:Y:S01]  /*119f0*/  IMAD.X R9, R0, 0x1, R121, P2 ;  /* 0x0000000100097824 */ /* 0x000fe200010e0679 */
[----:B------:R-:W-:-:S03]  /*11a00*/  IADD3 R100, P2, R5, R120, RZ ;  /* 0x0000007805647210 */ /* 0x000fc60007f5e0ff */
[C---:B------:R-:W-:Y:S01]  /*11a10*/  IMAD.X R11, R0.reuse, 0x1, R119, P0 ;  /* 0x00000001000b7824 */ /* 0x040fe200000e0677 */
[----:B------:R1:W-:Y:S01]  /*11a20*/  LDGSTS.E [R7+0x19600], [R8.64], P1 ;  /* 0x1960000008077fae */ /* 0x0003e20008921844 */
[----:B------:R-:W-:-:S03]  /*11a30*/  IMAD.X R101, R0, 0x1, R117, P2 ;  /* 0x0000000100657824 */ /* 0x000fc600010e0675 */
[----:B------:R1:W-:Y:S04]  /*11a40*/  LDGSTS.E [R7+0x19a00], [R10.64], P1 ;  /* 0x19a000000a077fae */ /* 0x0003e80008921844 */
[----:B------:R1:W-:Y:S02]  /*11a50*/  LDGSTS.E [R7+0x19e00], [R100.64], P1 ;  /* 0x19e0000064077fae */ /* 0x0003e40008921844 */
[C---:B-1----:R-:W-:Y:S02]  /*11a60*/  IADD3 R8, P0, R5.reuse, R118, RZ ;  /* 0x0000007605087210 */ /* 0x042fe40007f1e0ff */
[----:B------:R-:W-:-:S03]  /*11a70*/  IADD3 R10, P2, R5, R116, RZ ;  /* 0x00000074050a7210 */ /* 0x000fc60007f5e0ff */
[C---:B------:R-:W-:Y:S01]  /*11a80*/  IMAD.X R9, R0.reuse, 0x1, R115, P0 ;  /* 0x0000000100097824 */ /* 0x040fe200000e0673 */
[----:B------:R-:W-:Y:S01]  /*11a90*/  IADD3 R100, P0, R5, R114, RZ ;  /* 0x0000007205647210 */ /* 0x000fe20007f1e0ff */
[----:B------:R-:W-:-:S03]  /*11aa0*/  IMAD.X R11, R0, 0x1, R113, P2 ;  /* 0x00000001000b7824 */ /* 0x000fc600010e0671 */
[----:B------:R1:W-:Y:S01]  /*11ab0*/  LDGSTS.E [R7+0x1a200], [R8.64], P1 ;  /* 0x1a20000008077fae */ /* 0x0003e20008921844 */
[----:B------:R-:W-:-:S03]  /*11ac0*/  IMAD.X R101, R0, 0x1, R110, P0 ;  /* 0x0000000100657824 */ /* 0x000fc600000e066e */
[----:B------:R1:W-:Y:S01]  /*11ad0*/  LDGSTS.E [R7+0x1a600], [R10.64], P1 ;  /* 0x1a6000000a077fae */ /* 0x0003e20008921844 */
[----:B------:R-:W-:-:S03]  /*11ae0*/  IMAD.MOV.U32 R206, RZ, RZ, 0x1f ;  /* 0x0000001fffce7424 */ /* 0x000fc600078e00ff */
[----:B------:R1:W-:Y:S02]  /*11af0*/  LDGSTS.E [R7+0x1aa00], [R100.64], P1 ;  /* 0x1aa0000064077fae */ /* 0x0003e40008921844 */
[----:B-1----:R-:W-:Y:S02]  /*11b00*/  IADD3 R8, P2, R5, R111, RZ ;  /* 0x0000006f05087210 */ /* 0x002fe40007f5e0ff */
[----:B------:R-:W-:-:S03]  /*11b10*/  IADD3 R206, R206, c[0x0][0x180], RZ ;  /* 0x00006000cece7a10 */ /* 0x000fc60007ffe0ff */
[C---:B------:R-:W-:Y:S01]  /*11b20*/  IMAD.X R9, R0.reuse, 0x1, R108, P2 ;  /* 0x0000000100097824 */ /* 0x040fe200010e066c */
[C---:B------:R-:W-:Y:S02]  /*11b30*/  IADD3 R100, P2, R5.reuse, R103, RZ ;  /* 0x0000006705647210 */ /* 0x040fe40007f5e0ff */
[----:B------:R-:W-:Y:S02]  /*11b40*/  IADD3 R10, P0, R5, R109, RZ ;  /* 0x0000006d050a7210 */ /* 0x000fe40007f1e0ff */
[----:B------:R3:W-:Y:S01]  /*11b50*/  LDGSTS.E [R7+0x1ae00], [R8.64], P1 ;  /* 0x1ae0000008077fae */ /* 0x0007e20008921844 */
[----:B------:R-:W-:Y:S01]  /*11b60*/  IMAD.X R101, R0, 0x1, R105, P2 ;  /* 0x0000000100657824 */ /* 0x000fe200010e0669 */
[----:B------:R-:W-:Y:S02]  /*11b70*/  SHF.R.S32.HI R105, RZ, 0x1f, R206 ;  /* 0x0000001fff697819 */ /* 0x000fe400000114ce */
[----:B------:R-:W-:Y:S01]  /*11b80*/  IADD3 R112, R112, 0x1, RZ ;  /* 0x0000000170707810 */ /* 0x000fe20007ffe0ff */
[----:B------:R-:W-:Y:S01]  /*11b90*/  IMAD.X R11, R0, 0x1, R107, P0 ;  /* 0x00000001000b7824 */ /* 0x000fe200000e066b */
[----:B------:R-:W-:Y:S01]  /*11ba0*/  LEA.HI R105, R105, R206, RZ, 0x5 ;  /* 0x000000ce69697211 */ /* 0x000fe200078f28ff */
[----:B------:R-:W-:-:S02]  /*11bb0*/  IMAD.MOV.U32 R252, RZ, RZ, c[0x0][0x188] ;  /* 0x00006200fffc7624 */ /* 0x000fc400078e00ff */
[----:B------:R1:W-:Y:S01]  /*11bc0*/  STL [R1+0x244], R112 ;  /* 0x0002447001007387 */ /* 0x0003e20000100800 */
[----:B------:R-:W-:Y:S01]  /*11bd0*/  SHF.R.S32.HI R105, RZ, 0x5, R105 ;  /* 0x00000005ff697819 */ /* 0x000fe20000011469 */
[----:B------:R-:W-:Y:S02]  /*11be0*/  IMAD.MOV.U32 R207, RZ, RZ, c[0x0][0x18c] ;  /* 0x00006300ffcf7624 */ /* 0x000fe400078e00ff */
[----:B------:R-:W-:Y:S01]  /*11bf0*/  IMAD.SHL.U32 R252, R252, 0x20, RZ ;  /* 0x00000020fcfc7824 */ /* 0x000fe200078e00ff */
[----:B------:R1:W-:Y:S01]  /*11c00*/  LDGSTS.E [R7+0x1b200], [R10.64], P1 ;  /* 0x1b2000000a077fae */ /* 0x0003e20008921844 */
[----:B------:R-:W-:-:S03]  /*11c10*/  IMAD.SHL.U32 R207, R207, 0x20, RZ ;  /* 0x00000020cfcf7824 */ /* 0x000fc600078e00ff */
[----:B------:R1:W-:Y:S01]  /*11c20*/  LDGSTS.E [R7+0x1b600], [R100.64], P1 ;  /* 0x1b60000064077fae */ /* 0x0003e20008921844 */
[----:B------:R-:W-:Y:S02]  /*11c30*/  SHF.R.S32.HI R252, RZ, 0x1f, R252 ;  /* 0x0000001ffffc7819 */ /* 0x000fe400000114fc */
[----:B------:R-:W-:Y:S02]  /*11c40*/  SHF.R.S32.HI R207, RZ, 0x1f, R207 ;  /* 0x0000001fffcf7819 */ /* 0x000fe400000114cf */
[----:B------:R-:W-:Y:S02]  /*11c50*/  IADD3 R4, R4, -0x20, RZ ;  /* 0xffffffe004047810 */ /* 0x000fe40007ffe0ff */
[----:B---3--:R-:W-:-:S05]  /*11c60*/  IADD3 R8, P0, R5, R106, RZ ;  /* 0x0000006a05087210 */ /* 0x008fca0007f1e0ff */
[----:B------:R-:W-:Y:S01]  /*11c70*/  IMAD.X R9, R0, 0x1, R6, P0 ;  /* 0x0000000100097824 */ /* 0x000fe200000e0606 */
[----:B------:R-:W-:Y:S01]  /*11c80*/  ISETP.NE.U32.AND P0, PT, R105, R112, PT ;  /* 0x000000706900720c */ /* 0x000fe20003f05070 */
[----:B------:R-:W-:-:S04]  /*11c90*/  IMAD.MOV.U32 R6, RZ, RZ, c[0x0][0x188] ;  /* 0x00006200ff067624 */ /* 0x000fc800078e00ff */
[----:B------:R-:W-:Y:S01]  /*11ca0*/  IMAD.SHL.U32 R6, R6, 0x20, RZ ;  /* 0x0000002006067824 */ /* 0x000fe200078e00ff */
[----:B----4-:R-:W-:-:S04]  /*11cb0*/  IADD3 R102, P3, R5, R102, RZ ;  /* 0x0000006605667210 */ /* 0x010fc80007f7e0ff */
[C---:B------:R-:W-:Y:S02]  /*11cc0*/  LEA R3, P2, R6.reuse, R3, 0x2 ;  /* 0x0000000306037211 */ /* 0x040fe400078410ff */
[----:B------:R-:W-:-:S05]  /*11cd0*/  SHF.L.U64.HI R6, R6, 0x2, R252 ;  /* 0x0000000206067819 */ /* 0x000fca00000102fc */
[----:B------:R-:W-:Y:S02]  /*11ce0*/  IMAD.X R2, R2, 0x1, R6, P2 ;  /* 0x0000000102027824 */ /* 0x000fe400010e0606 */
[----:B--2---:R-:W-:Y:S02]  /*11cf0*/  IMAD.X R103, R0, 0x1, R104, P3 ;  /* 0x0000000100677824 */ /* 0x004fe400018e0668 */
[----:B------:R-:W-:-:S03]  /*11d00*/  IMAD.MOV.U32 R104, RZ, RZ, c[0x0][0x18c] ;  /* 0x00006300ff687624 */ /* 0x000fc600078e00ff */
[----:B------:R1:W-:Y:S01]  /*11d10*/  LDGSTS.E [R7+0x1ba00], [R102.64], P1 ;  /* 0x1ba0000066077fae */ /* 0x0003e20008921844 */
[----:B------:R-:W-:-:S03]  /*11d20*/  IMAD.SHL.U32 R104, R104, 0x20, RZ ;  /* 0x0000002068687824 */ /* 0x000fc600078e00ff */
[----:B------:R1:W-:Y:S02]  /*11d30*/  LDGSTS.E [R7+0x1be00], [R8.64], P1 ;  /* 0x1be0000008077fae */ /* 0x0003e40008921844 */
[C---:B------:R-:W-:Y:S02]  /*11d40*/  LEA R5, P1, R104.reuse, R5, 0x2 ;  /* 0x0000000568057211 */ /* 0x040fe400078210ff */
[----:B------:R-:W-:Y:S01]  /*11d50*/  SHF.L.U64.HI R104, R104, 0x2, R207 ;  /* 0x0000000268687819 */ /* 0x000fe200000102cf */
[----:B------:R-:W0:Y:S04]  /*11d60*/  LDGDEPBAR ;  /* 0x00000000000079af */ /* 0x000e280000000000 */
[----:B------:R-:W-:Y:S01]  /*11d70*/  IMAD.X R0, R0, 0x1, R104, P1 ;  /* 0x0000000100007824 */ /* 0x000fe200008e0668 */
[----:B------:R-:W-:Y:S01]  /*11d80*/  @!P0 CALL.REL.NOINC `(.L_x_1) ;  /* 0x0000001000008944 */ /* 0x000fe20003c00000 */
[----:B------:R-:W-:Y:S05]  /*11d90*/  BRA `(.L_x_2) ;  /* 0xffff97d000007947 */ /* 0x000fea000383ffff */
.L_x_1:
[----:B------:R-:W2:Y:S01]  /*11da0*/  LDL.LU R6, [R1+0x57c] ;  /* 0x00057c0001067983 */ /* 0x000ea20000300800 */
[----:B------:R-:W-:-:S04]  /*11db0*/  DEPBAR.LE SB0, 0x0 ;  /* 0x000080000000791a */ /* 0x000fc80000000000 */
[----:B-1----:R-:W1:Y:S01]  /*11dc0*/  S2R R8, SR_TID.X ;  /* 0x0000000000087919 */ /* 0x002e620000002100 */
[----:B------:R-:W-:Y:S02]  /*11dd0*/  IMAD.MOV.U32 R4, RZ, RZ, R224 ;  /* 0x000000ffff047224 */ /* 0x000fe400078e00e0 */
[----:B------:R-:W-:Y:S02]  /*11de0*/  IMAD.MOV.U32 R5, RZ, RZ, R225 ;  /* 0x000000ffff057224 */ /* 0x000fe400078e00e1 */
[----:B------:R-:W-:Y:S02]  /*11df0*/  IMAD.MOV.U32 R7, RZ, RZ, R233 ;  /* 0x000000ffff077224 */ /* 0x000fe400078e00e9 */
[----:B------:R-:W-:Y:S02]  /*11e00*/  IMAD.MOV.U32 R233, RZ, RZ, R227 ;  /* 0x000000ffffe97224 */ /* 0x000fe400078e00e3 */
[C---:B-1----:R-:W-:Y:S01]  /*11e10*/  IMAD.SHL.U32 R0, R8.reuse, 0x200, RZ ;  /* 0x0000020008007824 */ /* 0x042fe200078e00ff */
[C---:B------:R-:W-:Y:S01]  /*11e20*/  LOP3.LUT R3, R8.reuse, 0x7f, RZ, 0xc0, !PT ;  /* 0x0000007f08037812 */ /* 0x040fe200078ec0ff */
[----:B------:R-:W-:-:S03]  /*11e30*/  IMAD.SHL.U32 R2, R8, 0x4, RZ ;  /* 0x0000000408027824 */ /* 0x000fc600078e00ff */
[----:B------:R-:W-:Y:S01]  /*11e40*/  LOP3.LUT R0, R0, 0x3000, RZ, 0xc0, !PT ;  /* 0x0000300000007812 */ /* 0x000fe200078ec0ff */
[----:B------:R-:W-:Y:S03]  /*11e50*/  BAR.SYNC.DEFER_BLOCKING 0x0 ;  /* 0x0000000000007b1d */ /* 0x000fe60000010000 */
[----:B--2---:R-:W-:Y:S01]  /*11e60*/  LOP3.LUT R0, R0, 0x60, R6, 0xf8, !PT ;  /* 0x0000006000007812 */ /* 0x004fe200078ef806 */
[----:B------:R-:W-:Y:S02]  /*11e70*/  IMAD.MOV.U32 R6, RZ, RZ, R232 ;  /* 0x000000ffff067224 */ /* 0x000fe400078e00e8 */
[----:B------:R-:W-:Y:S01]  /*11e80*/  IMAD.MOV.U32 R232, RZ, RZ, R226 ;  /* 0x000000ffffe87224 */ /* 0x000fe200078e00e2 */
[----:B------:R-:W-:Y:S01]  /*11e90*/  LOP3.LUT R0, R0, 0x170, R2, 0x78, !PT ;  /* 0x0000017000007812 */ /* 0x000fe200078e7802 */
[----:B------:R-:W-:-:S05]  /*11ea0*/  IMAD.SHL.U32 R2, R8, 0x40, RZ ;  /* 0x0000004008027824 */ /* 0x000fca00078e00ff */
[----:B------:R-:W-:-:S05]  /*11eb0*/  LOP3.LUT R2, R2, 0x800, RZ, 0xc0, !PT ;  /* 0x0000080002027812 */ /* 0x000fca00078ec0ff */
[----:B------:R-:W-:Y:S02]  /*11ec0*/  IMAD.IADD R0, R2, 0x1, R0 ;  /* 0x0000000102007824 */ /* 0x000fe400078e0200 */
[----:B------:R-:W-:-:S03]  /*11ed0*/  IMAD.SHL.U32 R2, R8, 0x800, RZ ;  /* 0x0000080008027824 */ /* 0x000fc600078e00ff */
[----:B------:R1:W-:Y:S02]  /*11ee0*/  STS.128 [R0], R4 ;  /* 0x0000000400007388 */ /* 0x0003e40000000c00 */
[----:B------:R-:W-:Y:S02]  /*11ef0*/  LOP3.LUT R2, R2, 0x3000, RZ, 0xc0, !PT ;  /* 0x0000300002027812 */ /* 0x000fe400078ec0ff */
[----:B------:R-:W-:Y:S03]  /*11f00*/  STS.128 [R0+0x80], R232 ;  /* 0x000080e800007388 */ /* 0x000fe60000000c00 */
[----:B------:R-:W-:-:S05]  /*11f10*/  IMAD R2, R3, 0x10, R2 ;  /* 0x0000001003027824 */ /* 0x000fca00078e0202 */
[C---:B------:R-:W-:Y:S02]  /*11f20*/  LOP3.LUT R204, R2.reuse, 0x20, RZ, 0x3c, !PT ;  /* 0x0000002002cc7812 */ /* 0x040fe400078e3cff */
[C---:B------:R-:W-:Y:S01]  /*11f30*/  LOP3.LUT R252, R2.reuse, 0x40, RZ, 0x3c, !PT ;  /* 0x0000004002fc7812 */ /* 0x040fe200078e3cff */
[----:B-1----:R-:W-:Y:S01]  /*11f40*/  IMAD.MOV.U32 R4, RZ, RZ, R176 ;  /* 0x000000ffff047224 */ /* 0x002fe200078e00b0 */
[----:B------:R-:W-:Y:S01]  /*11f50*/  LOP3.LUT R3, R2, 0x60, RZ, 0x3c, !PT ;  /* 0x0000006002037812 */ /* 0x000fe200078e3cff */
[----:B------:R-:W-:Y:S02]  /*11f60*/  IMAD.MOV.U32 R5, RZ, RZ, R177 ;  /* 0x000000ffff057224 */ /* 0x000fe400078e00b1 */
[----:B------:R-:W-:Y:S02]  /*11f70*/  IMAD.MOV.U32 R6, RZ, RZ, R168 ;  /* 0x000000ffff067224 */ /* 0x000fe400078e00a8 */
[----:B------:R-:W-:Y:S02]  /*11f80*/  IMAD.MOV.U32 R7, RZ, RZ, R169 ;  /* 0x000000ffff077224 */ /* 0x000fe400078e00a9 */
[----:B------:R-:W-:-:S02]  /*11f90*/  IMAD.MOV.U32 R168, RZ, RZ, R178 ;  /* 0x000000ffffa87224 */ /* 0x000fc400078e00b2 */
[----:B------:R-:W-:Y:S01]  /*11fa0*/  IMAD.MOV.U32 R169, RZ, RZ, R179 ;  /* 0x000000ffffa97224 */ /* 0x000fe200078e00b3 */
[----:B------:R1:W-:Y:S04]  /*11fb0*/  STS.128 [R0+0x200], R4 ;  /* 0x0002000400007388 */ /* 0x0003e80000000c00 */
[----:B------:R-:W-:Y:S01]  /*11fc0*/  STS.128 [R0+0x280], R168 ;  /* 0x000280a800007388 */ /* 0x000fe20000000c00 */
[----:B-1----:R-:W-:Y:S02]  /*11fd0*/  IMAD.MOV.U32 R4, RZ, RZ, R172 ;  /* 0x000000ffff047224 */ /* 0x002fe400078e00ac */
[----:B------:R-:W-:Y:S02]  /*11fe0*/  IMAD.MOV.U32 R5, RZ, RZ, R173 ;  /* 0x000000ffff057224 */ /* 0x000fe400078e00ad */
[----:B------:R-:W-:-:S02]  /*11ff0*/  IMAD.MOV.U32 R6, RZ, RZ, R160 ;  /* 0x000000ffff067224 */ /* 0x000fc400078e00a0 */
[----:B------:R-:W-:Y:S02]  /*12000*/  IMAD.MOV.U32 R7, RZ, RZ, R161 ;  /* 0x000000ffff077224 */ /* 0x000fe400078e00a1 */
[----:B------:R-:W-:Y:S02]  /*12010*/  IMAD.MOV.U32 R160, RZ, RZ, R174 ;  /* 0x000000ffffa07224 */ /* 0x000fe400078e00ae */
[----:B------:R-:W-:Y:S01]  /*12020*/  IMAD.MOV.U32 R161, RZ, RZ, R175 ;  /* 0x000000ffffa17224 */ /* 0x000fe200078e00af */
[----:B------:R1:W-:Y:S04]  /*12030*/  STS.128 [R0+0x400], R4 ;  /* 0x0004000400007388 */ /* 0x0003e80000000c00 */
[----:B------:R-:W-:Y:S01]  /*12040*/  STS.128 [R0+0x480], R160 ;  /* 0x000480a000007388 */ /* 0x000fe20000000c00 */
[----:B-1----:R-:W-:-:S02]  /*12050*/  IMAD.MOV.U32 R6, RZ, RZ, R156 ;  /* 0x000000ffff067224 */ /* 0x002fc400078e009c */
[----:B------:R-:W-:Y:S02]  /*12060*/  IMAD.MOV.U32 R7, RZ, RZ, R157 ;  /* 0x000000ffff077224 */ /* 0x000fe400078e009d */
[----:B------:R-:W-:Y:S02]  /*12070*/  IMAD.MOV.U32 R4, RZ, RZ, R188 ;  /* 0x000000ffff047224 */ /* 0x000fe400078e00bc */
[----:B------:R-:W-:Y:S02]  /*12080*/  IMAD.MOV.U32 R5, RZ, RZ, R189 ;  /* 0x000000ffff057224 */ /* 0x000fe400078e00bd */
[----:B------:R-:W-:Y:S02]  /*12090*/  IMAD.MOV.U32 R156, RZ, RZ, R190 ;  /* 0x000000ffff9c7224 */ /* 0x000fe400078e00be */
[----:B------:R-:W-:Y:S01]  /*120a0*/  IMAD.MOV.U32 R157, RZ, RZ, R191 ;  /* 0x000000ffff9d7224 */ /* 0x000fe200078e00bf */
[----:B------:R1:W-:Y:S04]  /*120b0*/  STS.128 [R0+0x600], R4 ;  /* 0x0006000400007388 */ /* 0x0003e80000000c00 */
[----:B------:R-:W-:Y:S04]  /*120c0*/  STS.128 [R0+0x680], R156 ;  /* 0x0006809c00007388 */ /* 0x000fe80000000c00 */
[----:B------:R-:W-:Y:S01]  /*120d0*/  BAR.SYNC.DEFER_BLOCKING 0x0 ;  /* 0x0000000000007b1d */ /* 0x000fe20000010000 */
[----:B-1----:R-:W-:-:S02]  /*120e0*/  IMAD.MOV.U32 R4, RZ, RZ, R184 ;  /* 0x000000ffff047224 */ /* 0x002fc400078e00b8 */
[----:B------:R-:W-:Y:S02]  /*120f0*/  IMAD.MOV.U32 R5, RZ, RZ, R185 ;  /* 0x000000ffff057224 */ /* 0x000fe400078e00b9 */
[----:B------:R-:W-:Y:S02]  /*12100*/  IMAD.MOV.U32 R6, RZ, RZ, R152 ;  /* 0x000000ffff067224 */ /* 0x000fe400078e0098 */
[----:B------:R-:W-:Y:S02]  /*12110*/  IMAD.MOV.U32 R7, RZ, RZ, R153 ;  /* 0x000000ffff077224 */ /* 0x000fe400078e0099 */
[----:B------:R-:W-:Y:S02]  /*12120*/  IMAD.MOV.U32 R152, RZ, RZ, R186 ;  /* 0x000000ffff987224 */ /* 0x000fe400078e00ba */
[----:B------:R-:W-:Y:S01]  /*12130*/  IMAD.MOV.U32 R153, RZ, RZ, R187 ;  /* 0x000000ffff997224 */ /* 0x000fe200078e00bb */
[----:B------:R-:W1:Y:S04]  /*12140*/  LDS.128 R104, [R2] ;  /* 0x0000000002687984 */ /* 0x000e680000000c00 */
[----:B------:R-:W2:Y:S04]  /*12150*/  LDS.128 R100, [R2+0x800] ;  /* 0x0008000002647984 */ /* 0x000ea80000000c00 */
[----:B------:R-:W3:Y:S04]  /*12160*/  LDS.128 R8, [R204] ;  /* 0x00000000cc087984 */ /* 0x000ee80000000c00 */
[----:B------:R-:W-:Y:S04]  /*12170*/  LDS.128 R248, [R204+0x800] ;  /* 0x00080000ccf87984 */ /* 0x000fe80000000c00 */
[----:B------:R-:W-:Y:S04]  /*12180*/  LDS.128 R244, [R252] ;  /* 0x00000000fcf47984 */ /* 0x000fe80000000c00 */
[----:B------:R-:W-:Y:S04]  /*12190*/  LDS.128 R236, [R252+0x800] ;  /* 0x00080000fcec7984 */ /* 0x000fe80000000c00 */
[----:B------:R-:W-:Y:S04]  /*121a0*/  LDS.128 R232, [R3] ;  /* 0x0000000003e87984 */ /* 0x000fe80000000c00 */
[----:B------:R-:W-:Y:S04]  /*121b0*/  LDS.128 R224, [R3+0x800] ;  /* 0x0008000003e07984 */ /* 0x000fe80000000c00 */
[----:B------:R-:W-:Y:S06]  /*121c0*/  BAR.SYNC.DEFER_BLOCKING 0x0 ;  /* 0x0000000000007b1d */ /* 0x000fec0000010000 */
[----:B-1----:R-:W-:Y:S04]  /*121d0*/  STL.64 [R1+0x80], R104 ;  /* 0x0000806801007387 */ /* 0x002fe80000100a00 */
[----:B------:R-:W-:Y:S04]  /*121e0*/  STL.64 [R1+0x88], R106 ;  /* 0x0000886a01007387 */ /* 0x000fe80000100a00 */
[----:B--2---:R-:W-:Y:S04]  /*121f0*/  STL.64 [R1+0x60], R100 ;  /* 0x0000606401007387 */ /* 0x004fe80000100a00 */
[----:B------:R-:W-:Y:S04]  /*12200*/  STL.64 [R1+0x68], R102 ;  /* 0x0000686601007387 */ /* 0x000fe80000100a00 */
[----:B---3--:R1:W-:Y:S04]  /*12210*/  STL.64 [R1+0x50], R8 ;  /* 0x0000500801007387 */ /* 0x0083e80000100a00 */
[----:B------:R2:W-:Y:S04]  /*12220*/  STL.64 [R1+0x58], R10 ;  /* 0x0000580a01007387 */ /* 0x0005e80000100a00 */
[----:B------:R-:W3:Y:S04]  /*12230*/  LDL.LU R124, [R1+0x10] ;  /* 0x00001000017c7983 */ /* 0x000ee80000300800 */
[----:B------:R-:W3:Y:S01]  /*12240*/  LDL.LU R125, [R1+0x14] ;  /* 0x00001400017d7983 */ /* 0x000ee20000300800 */
[----:B-1----:R-:W-:-:S02]  /*12250*/  IMAD.MOV.U32 R8, RZ, RZ, R196 ;  /* 0x000000ffff087224 */ /* 0x002fc400078e00c4 */
[----:B------:R-:W-:Y:S01]  /*12260*/  IMAD.MOV.U32 R9, RZ, RZ, R197 ;  /* 0x000000ffff097224 */ /* 0x000fe200078e00c5 */
[----:B------:R-:W3:Y:S01]  /*12270*/  LDL.LU R126, [R1+0x70] ;  /* 0x00007000017e7983 */ /* 0x000ee20000300800 */
[----:B--2---:R-:W-:Y:S02]  /*12280*/  IMAD.MOV.U32 R10, RZ, RZ, R164 ;  /* 0x000000ffff0a7224 */ /* 0x004fe400078e00a4 */
[----:B------:R-:W-:Y:S01]  /*12290*/  IMAD.MOV.U32 R11, RZ, RZ, R165 ;  /* 0x000000ffff0b7224 */ /* 0x000fe200078e00a5 */
[----:B------:R-:W3:Y:S01]  /*122a0*/  LDL.LU R127, [R1+0x74] ;  /* 0x00007400017f7983 */ /* 0x000ee20000300800 */
[----:B------:R-:W-:Y:S02]  /*122b0*/  IMAD.MOV.U32 R164, RZ, RZ, R198 ;  /* 0x000000ffffa47224 */ /* 0x000fe400078e00c6 */
[----:B------:R-:W-:Y:S01]  /*122c0*/  IMAD.MOV.U32 R165, RZ, RZ, R199 ;  /* 0x000000ffffa57224 */ /* 0x000fe200078e00c7 */
[----:B------:R1:W-:Y:S04]  /*122d0*/  STS.128 [R0], R4 ;  /* 0x0000000400007388 */ /* 0x0003e80000000c00 */
[----:B------:R-:W-:Y:S04]  /*122e0*/  STS.128 [R0+0x80], R152 ;  /* 0x0000809800007388 */ /* 0x000fe80000000c00 */
[----:B------:R-:W-:Y:S04]  /*122f0*/  STS.128 [R0+0x600], R8 ;  /* 0x0006000800007388 */ /* 0x000fe80000000c00 */
        /* <DEDUP_REMOVED lines=15> */
[----:B------:R-:W-:Y:S04]  /*123f0*/  STS.128 [R0+0x400], R4 ;  /* 0x0004000400007388 */ /* 0x000fe80000000c00 */
[----:B------:R-:W-:Y:S04]  /*12400*/  STS.128 [R0+0x480], R144 ;  /* 0x0004809000007388 */ /* 0x000fe80000000c00 */
[----:B------:R-:W-:Y:S06]  /*12410*/  BAR.SYNC.DEFER_BLOCKING 0x0 ;  /* 0x0000000000007b1d */ /* 0x000fec0000010000 */
[----:B------:R-:W1:Y:S04]  /*12420*/  LDS.128 R4, [R2] ;  /* 0x0000000002047984 */ /* 0x000e680000000c00 */
[----:B------:R-:W-:Y:S04]  /*12430*/  LDS.128 R108, [R2+0x800] ;  /* 0x00080000026c7984 */ /* 0x000fe80000000c00 */
[----:B------:R-:W2:Y:S04]  /*12440*/  LDS.128 R120, [R204] ;  /* 0x00000000cc787984 */ /* 0x000ea80000000c00 */
[----:B------:R-:W-:Y:S04]  /*12450*/  LDS.128 R104, [R204+0x800] ;  /* 0x00080000cc687984 */ /* 0x000fe80000000c00 */
[----:B------:R-:W4:Y:S04]  /*12460*/  LDS.128 R116, [R252] ;  /* 0x00000000fc747984 */ /* 0x000f280000000c00 */
[----:B------:R-:W-:Y:S04]  /*12470*/  LDS.128 R100, [R252+0x800] ;  /* 0x00080000fc647984 */ /* 0x000fe80000000c00 */
[----:B------:R-:W5:Y:S04]  /*12480*/  LDS.128 R112, [R3] ;  /* 0x0000000003707984 */ /* 0x000f680000000c00 */
[----:B------:R-:W1:Y:S04]  /*12490*/  LDS.128 R8, [R3+0x800] ;  /* 0x0008000003087984 */ /* 0x000e680000000c00 */
[----:B------:R-:W-:Y:S06]  /*124a0*/  BAR.SYNC.DEFER_BLOCKING 0x0 ;  /* 0x0000000000007b1d */ /* 0x000fec0000010000 */
[----:B---3--:R3:W-:Y:S04]  /*124b0*/  STS.128 [R0], R124 ;  /* 0x0000007c00007388 */ /* 0x0087e80000000c00 */
[----:B---3--:R-:W3:Y:S04]  /*124c0*/  LDL.LU R124, [R1+0x18] ;  /* 0x00001800017c7983 */ /* 0x008ee80000300800 */
[----:B------:R-:W3:Y:S04]  /*124d0*/  LDL.LU R125, [R1+0x1c] ;  /* 0x00001c00017d7983 */ /* 0x000ee80000300800 */
[----:B------:R-:W3:Y:S04]  /*124e0*/  LDL.LU R126, [R1+0x78] ;  /* 0x00007800017e7983 */ /* 0x000ee80000300800 */
[----:B------:R-:W3:Y:S01]  /*124f0*/  LDL.LU R127, [R1+0x7c] ;  /* 0x00007c00017f7983 */ /* 0x000ee20000300800 */
[----:B------:R-:W-:-:S02]  /*12500*/  IMAD.MOV.U32 R130, RZ, RZ, R216 ;  /* 0x000000ffff827224 */ /* 0x000fc400078e00d8 */
[----:B------:R-:W-:Y:S02]  /*12510*/  IMAD.MOV.U32 R131, RZ, RZ, R217 ;  /* 0x000000ffff837224 */ /* 0x000fe400078e00d9 */
[----:B------:R-:W-:Y:S02]  /*12520*/  IMAD.MOV.U32 R128, RZ, RZ, R200 ;  /* 0x000000ffff807224 */ /* 0x000fe400078e00c8 */
[----:B------:R-:W-:Y:S02]  /*12530*/  IMAD.MOV.U32 R129, RZ, RZ, R201 ;  /* 0x000000ffff817224 */ /* 0x000fe400078e00c9 */
[----:B------:R-:W-:Y:S02]  /*12540*/  IMAD.MOV.U32 R216, RZ, RZ, R202 ;  /* 0x000000ffffd87224 */ /* 0x000fe400078e00ca */
[----:B------:R-:W-:Y:S01]  /*12550*/  IMAD.MOV.U32 R217, RZ, RZ, R203 ;  /* 0x000000ffffd97224 */ /* 0x000fe200078e00cb */
[----:B------:R-:W-:Y:S04]  /*12560*/  STS.128 [R0+0x200], R128 ;  /* 0x0002008000007388 */ /* 0x000fe80000000c00 */
[----:B------:R-:W-:Y:S01]  /*12570*/  STS.128 [R0+0x280], R216 ;  /* 0x000280d800007388 */ /* 0x000fe20000000c00 */
[----:B------:R-:W-:-:S02]  /*12580*/  IMAD.MOV.U32 R152, RZ, RZ, R132 ;  /* 0x000000ffff987224 */ /* 0x000fc400078e0084 */
[----:B------:R-:W-:Y:S02]  /*12590*/  IMAD.MOV.U32 R153, RZ, RZ, R133 ;  /* 0x000000ffff997224 */ /* 0x000fe400078e0085 */
[----:B------:R-:W-:Y:S02]  /*125a0*/  IMAD.MOV.U32 R154, RZ, RZ, R24 ;  /* 0x000000ffff9a7224 */ /* 0x000fe400078e0018 */
[----:B------:R-:W-:Y:S01]  /*125b0*/  IMAD.MOV.U32 R155, RZ, RZ, R25 ;  /* 0x000000ffff9b7224 */ /* 0x000fe200078e0019 */
[----:B---3--:R3:W-:Y:S02]  /*125c0*/  STS.128 [R0+0x80], R124 ;  /* 0x0000807c00007388 */ /* 0x0087e40000000c00 */
[----:B---3--:R-:W-:Y:S02]  /*125d0*/  IMAD.MOV.U32 R126, RZ, RZ, R12 ;  /* 0x000000ffff7e7224 */ /* 0x008fe400078e000c */
[----:B------:R-:W-:Y:S02]  /*125e0*/  IMAD.MOV.U32 R127, RZ, RZ, R13 ;  /* 0x000000ffff7f7224 */ /* 0x000fe400078e000d */
[----:B------:R-:W-:-:S02]  /*125f0*/  IMAD.MOV.U32 R12, RZ, RZ, R142 ;  /* 0x000000ffff0c7224 */ /* 0x000fc400078e008e */
[----:B------:R-:W-:Y:S02]  /*12600*/  IMAD.MOV.U32 R13, RZ, RZ, R143 ;  /* 0x000000ffff0d7224 */ /* 0x000fe400078e008f */
[----:B------:R-:W-:Y:S02]  /*12610*/  IMAD.MOV.U32 R124, RZ, RZ, R140 ;  /* 0x000000ffff7c7224 */ /* 0x000fe400078e008c */
[----:B------:R-:W-:Y:S02]  /*12620*/  IMAD.MOV.U32 R125, RZ, RZ, R141 ;  /* 0x000000ffff7d7224 */ /* 0x000fe400078e008d */
[----:B------:R-:W-:Y:S02]  /*12630*/  IMAD.MOV.U32 R142, RZ, RZ, R16 ;  /* 0x000000ffff8e7224 */ /* 0x000fe400078e0010 */
[----:B------:R-:W-:Y:S02]  /*12640*/  IMAD.MOV.U32 R143, RZ, RZ, R17 ;  /* 0x000000ffff8f7224 */ /* 0x000fe400078e0011 */
[----:B------:R-:W-:-:S02]  /*12650*/  IMAD.MOV.U32 R140, RZ, RZ, R136 ;  /* 0x000000ffff8c7224 */ /* 0x000fc400078e0088 */
[----:B------:R-:W-:Y:S02]  /*12660*/  IMAD.MOV.U32 R141, RZ, RZ, R137 ;  /* 0x000000ffff8d7224 */ /* 0x000fe400078e0089 */
[----:B------:R-:W-:Y:S02]  /*12670*/  IMAD.MOV.U32 R16, RZ, RZ, R138 ;  /* 0x000000ffff107224 */ /* 0x000fe400078e008a */
[----:B------:R-:W-:Y:S01]  /*12680*/  IMAD.MOV.U32 R17, RZ, RZ, R139 ;  /* 0x000000ffff117224 */ /* 0x000fe200078e008b */
[----:B------:R-:W-:Y:S04]  /*12690*/  STS.128 [R0+0x400], R124 ;  /* 0x0004007c00007388 */ /* 0x000fe80000000c00 */
[----:B------:R-:W-:Y:S04]  /*126a0*/  STS.128 [R0+0x480], R12 ;  /* 0x0004800c00007388 */ /* 0x000fe80000000c00 */
[----:B------:R-:W-:Y:S04]  /*126b0*/  STS.128 [R0+0x600], R140 ;  /* 0x0006008c00007388 */ /* 0x000fe80000000c00 */
[----:B------:R-:W-:Y:S04]  /*126c0*/  STS.128 [R0+0x680], R16 ;  /* 0x0006801000007388 */ /* 0x000fe80000000c00 */
[----:B------:R-:W-:Y:S06]  /*126d0*/  BAR.SYNC.DEFER_BLOCKING 0x0 ;  /* 0x0000000000007b1d */ /* 0x000fec0000010000 */
[----:B------:R-:W3:Y:S04]  /*126e0*/  LDS.128 R148, [R2] ;  /* 0x0000000002947984 */ /* 0x000ee80000000c00 */
[----:B------:R-:W-:Y:S04]  /*126f0*/  LDS.128 R128, [R2+0x800] ;  /* 0x0008000002807984 */ /* 0x000fe80000000c00 */
[----:B------:R-:W-:Y:S04]  /*12700*/  LDS.128 R144, [R204] ;  /* 0x00000000cc907984 */ /* 0x000fe80000000c00 */
[----:B------:R-:W-:Y:S04]  /*12710*/  LDS.128 R124, [R204+0x800] ;  /* 0x00080000cc7c7984 */ /* 0x000fe80000000c00 */
[----:B------:R-:W-:Y:S04]  /*12720*/  LDS.128 R140, [R252] ;  /* 0x00000000fc8c7984 */ /* 0x000fe80000000c00 */
[----:B------:R-:W-:Y:S04]  /*12730*/  LDS.128 R16, [R252+0x800] ;  /* 0x00080000fc107984 */ /* 0x000fe80000000c00 */
[----:B------:R-:W-:Y:S04]  /*12740*/  LDS.128 R136, [R3] ;  /* 0x0000000003887984 */ /* 0x000fe80000000c00 */
[----:B------:R-:W-:Y:S04]  /*12750*/  LDS.128 R12, [R3+0x800] ;  /* 0x00080000030c7984 */ /* 0x000fe80000000c00 */
[----:B------:R-:W-:Y:S06]  /*12760*/  BAR.SYNC.DEFER_BLOCKING 0x0 ;  /* 0x0000000000007b1d */ /* 0x000fec0000010000 */
[----:B------:R1:W-:Y:S04]  /*12770*/  STS.128 [R0], R152 ;  /* 0x0000009800007388 */ /* 0x0003e80000000c00 */
[----:B-1----:R-:W2:Y:S04]  /*12780*/  LDL.LU R152, [R1+0x160] ;  /* 0x0001600001987983 */ /* 0x002ea80000300800 */
[----:B------:R-:W2:Y:S04]  /*12790*/  LDL.LU R153, [R1+0x164] ;  /* 0x0001640001997983 */ /* 0x000ea80000300800 */
[----:B------:R-:W2:Y:S04]  /*127a0*/  LDL.LU R154, [R1+0x1c8] ;  /* 0x0001c800019a7983 */ /* 0x000ea80000300800 */
[----:B------:R-:W2:Y:S01]  /*127b0*/  LDL.LU R155, [R1+0x1cc] ;  /* 0x0001cc00019b7983 */ /* 0x000ea20000300800 */
[----:B------:R-:W-:-:S02]  /*127c0*/  IMAD.MOV.U32 R24, RZ, RZ, R134 ;  /* 0x000000ffff187224 */ /* 0x000fc400078e0086 */
[----:B------:R-:W-:-:S05]  /*127d0*/  IMAD.MOV.U32 R25, RZ, RZ, R135 ;  /* 0x000000ffff197224 */ /* 0x000fca00078e0087 */
[----:B------:R1:W-:Y:S02]  /*127e0*/  STS.128 [R0+0x80], R24 ;  /* 0x0000801800007388 */ /* 0x0003e40000000c00 */
[----:B-1----:R-:W-:Y:S02]  /*127f0*/  IMAD.MOV.U32 R24, RZ, RZ, R36 ;  /* 0x000000ffff187224 */ /* 0x002fe400078e0024 */
[----:B------:R-:W-:Y:S02]  /*12800*/  IMAD.MOV.U32 R25, RZ, RZ, R37 ;  /* 0x000000ffff197224 */ /* 0x000fe400078e0025 */
[----:B------:R-:W-:Y:S02]  /*12810*/  IMAD.MOV.U32 R26, RZ, RZ, R40 ;  /* 0x000000ffff1a7224 */ /* 0x000fe400078e0028 */
[----:B------:R-:W-:Y:S02]  /*12820*/  IMAD.MOV.U32 R27, RZ, RZ, R41 ;  /* 0x000000ffff1b7224 */ /* 0x000fe400078e0029 */
[----:B------:R-:W-:-:S02]  /*12830*/  IMAD.MOV.U32 R40, RZ, RZ, R38 ;  /* 0x000000ffff287224 */ /* 0x000fc400078e0026 */
[----:B------:R-:W-:Y:S01]  /*12840*/  IMAD.MOV.U32 R41, RZ, RZ, R39 ;  /* 0x000000ffff297224 */ /* 0x000fe200078e0027 */
[----:B------:R1:W-:Y:S01]  /*12850*/  STS.128 [R0+0x200], R24 ;  /* 0x0002001800007388 */ /* 0x0003e20000000c00 */
[----:B------:R-:W-:Y:S02]  /*12860*/  IMAD.MOV.U32 R38, RZ, RZ, R80 ;  /* 0x000000ffff267224 */ /* 0x000fe400078e0050 */
[----:B------:R-:W-:Y:S02]  /*12870*/  IMAD.MOV.U32 R39, RZ, RZ, R81 ;  /* 0x000000ffff277224 */ /* 0x000fe400078e0051 */
[----:B------:R-:W-:Y:S02]  /*12880*/  IMAD.MOV.U32 R36, RZ, RZ, R76 ;  /* 0x000000ffff247224 */ /* 0x000fe400078e004c */
[----:B------:R-:W-:Y:S02]  /*12890*/  IMAD.MOV.U32 R37, RZ, RZ, R77 ;  /* 0x000000ffff257224 */ /* 0x000fe400078e004d */
[----:B------:R-:W-:-:S02]  /*128a0*/  IMAD.MOV.U32 R80, RZ, RZ, R78 ;  /* 0x000000ffff507224 */ /* 0x000fc400078e004e */
[----:B------:R-:W-:Y:S02]  /*128b0*/  IMAD.MOV.U32 R81, RZ, RZ, R79 ;  /* 0x000000ffff517224 */ /* 0x000fe400078e004f */
[----:B-1----:R-:W-:Y:S02]  /*128c0*/  IMAD.MOV.U32 R26, RZ, RZ, R60 ;  /* 0x000000ffff1a7224 */ /* 0x002fe400078e003c */
[----:B------:R-:W-:Y:S02]  /*128d0*/  IMAD.MOV.U32 R27, RZ, RZ, R61 ;  /* 0x000000ffff1b7224 */ /* 0x000fe400078e003d */
[----:B------:R-:W-:Y:S02]  /*128e0*/  IMAD.MOV.U32 R24, RZ, RZ, R56 ;  /* 0x000000ffff187224 */ /* 0x000fe400078e0038 */
[----:B------:R-:W-:Y:S02]  /*128f0*/  IMAD.MOV.U32 R25, RZ, RZ, R57 ;  /* 0x000000ffff197224 */ /* 0x000fe400078e0039 */
[----:B------:R-:W-:-:S02]  /*12900*/  IMAD.MOV.U32 R60, RZ, RZ, R58 ;  /* 0x000000ffff3c7224 */ /* 0x000fc400078e003a */
[----:B------:R-:W-:Y:S01]  /*12910*/  IMAD.MOV.U32 R61, RZ, RZ, R59 ;  /* 0x000000ffff3d7224 */ /* 0x000fe200078e003b */
[----:B------:R-:W-:Y:S04]  /*12920*/  STS.128 [R0+0x280], R40 ;  /* 0x0002802800007388 */ /* 0x000fe80000000c00 */
[----:B------:R-:W-:Y:S04]  /*12930*/  STS.128 [R0+0x400], R24 ;  /* 0x0004001800007388 */ /* 0x000fe80000000c00 */
[----:B------:R-:W-:Y:S04]  /*12940*/  STS.128 [R0+0x480], R60 ;  /* 0x0004803c00007388 */ /* 0x000fe80000000c00 */
[----:B------:R-:W-:Y:S04]  /*12950*/  STS.128 [R0+0x600], R36 ;  /* 0x0006002400007388 */ /* 0x000fe80000000c00 */
[----:B------:R-:W-:Y:S04]  /*12960*/  STS.128 [R0+0x680], R80 ;  /* 0x0006805000007388 */ /* 0x000fe80000000c00 */
[----:B------:R-:W-:Y:S06]  /*12970*/  BAR.SYNC.DEFER_BLOCKING 0x0 ;  /* 0x0000000000007b1d */ /* 0x000fec0000010000 */
[----:B------:R-:W1:Y:S04]  /*12980*/  LDS.128 R132, [R2] ;  /* 0x0000000002847984 */ /* 0x000e680000000c00 */
[----:B------:R-:W-:Y:S04]  /*12990*/  LDS.128 R56, [R2+0x800] ;  /* 0x0008000002387984 */ /* 0x000fe80000000c00 */
[----:B------:R-:W1:Y:S04]  /*129a0*/  LDS.128 R80, [R204] ;  /* 0x00000000cc507984 */ /* 0x000e680000000c00 */
[----:B------:R-:W-:Y:S04]  /*129b0*/  LDS.128 R40, [R204+0x800] ;  /* 0x00080000cc287984 */ /* 0x000fe80000000c00 */
[----:B------:R-:W1:Y:S04]  /*129c0*/  LDS.128 R76, [R252] ;  /* 0x00000000fc4c7984 */ /* 0x000e680000000c00 */
[----:B------:R-:W-:Y:S04]  /*129d0*/  LDS.128 R36, [R252+0x800] ;  /* 0x00080000fc247984 */ /* 0x000fe80000000c00 */
[----:B------:R-:W1:Y:S04]  /*129e0*/  LDS.128 R60, [R3] ;  /* 0x00000000033c7984 */ /* 0x000e680000000c00 */
[----:B------:R-:W1:Y:S04]  /*129f0*/  LDS.128 R24, [R3+0x800] ;  /* 0x0008000003187984 */ /* 0x000e680000000c00 */
[----:B------:R-:W-:Y:S06]  /*12a00*/  BAR.SYNC.DEFER_BLOCKING 0x0 ;  /* 0x0000000000007b1d */ /* 0x000fec0000010000 */
[----:B--2---:R2:W-:Y:S04]  /*12a10*/  STS.128 [R0], R152 ;  /* 0x0000009800007388 */ /* 0x0045e80000000c00 */
[----:B--2---:R-:W2:Y:S04]  /*12a20*/  LDL.LU R152, [R1+0x168] ;  /* 0x0001680001987983 */ /* 0x004ea80000300800 */
[----:B------:R-:W2:Y:S04]  /*12a30*/  LDL.LU R153, [R1+0x16c] ;  /* 0x00016c0001997983 */ /* 0x000ea80000300800 */
[----:B------:R-:W2:Y:S04]  /*12a40*/  LDL.LU R154, [R1+0x1d0] ;  /* 0x0001d000019a7983 */ /* 0x000ea80000300800 */
[----:B------:R-:W2:Y:S04]  /*12a50*/  LDL.LU R155, [R1+0x1d4] ;  /* 0x0001d400019b7983 */ /* 0x000ea80000300800 */
[----:B------:R-:W3:Y:S04]  /*12a60*/  LDL.LU R156, [R1+0x40] ;  /* 0x00004000019c7983 */ /* 0x000ee80000300800 */
[----:B------:R-:W3:Y:S04]  /*12a70*/  LDL.LU R157, [R1+0x44] ;  /* 0x00004400019d7983 */ /* 0x000ee80000300800 */
[----:B------:R-:W3:Y:S04]  /*12a80*/  LDL.LU R158, [R1+0x170] ;  /* 0x00017000019e7983 */ /* 0x000ee80000300800 */
[----:B------:R-:W3:Y:S04]  /*12a90*/  LDL.LU R159, [R1+0x174] ;  /* 0x00017400019f7983 */ /* 0x000ee80000300800 */
[----:B--2---:R2:W-:Y:S04]  /*12aa0*/  STS.128 [R0+0x80], R152 ;  /* 0x0000809800007388 */ /* 0x0045e80000000c00 */
[----:B--2---:R-:W2:Y:S04]  /*12ab0*/  LDL.LU R152, [R1+0x48] ;  /* 0x0000480001987983 */ /* 0x004ea80000300800 */
[----:B------:R-:W2:Y:S04]  /*12ac0*/  LDL.LU R153, [R1+0x4c] ;  /* 0x00004c0001997983 */ /* 0x000ea80000300800 */
[----:B------:R-:W2:Y:S04]  /*12ad0*/  LDL.LU R154, [R1+0x178] ;  /* 0x00017800019a7983 */ /* 0x000ea80000300800 */
[----:B------:R-:W2:Y:S04]  /*12ae0*/  LDL.LU R155, [R1+0x17c] ;  /* 0x00017c00019b7983 */ /* 0x000ea80000300800 */
[----:B---3--:R-:W-:Y:S04]  /*12af0*/  STS.128 [R0+0x200], R156 ;  /* 0x0002009c00007388 */ /* 0x008fe80000000c00 */
[----:B--2---:R2:W-:Y:S04]  /*12b00*/  STS.128 [R0+0x280], R152 ;  /* 0x0002809800007388 */ /* 0x0045e80000000c00 */
[----:B--2---:R-:W2:Y:S04]  /*12b10*/  LDL.LU R154, [R1+0x30] ;  /* 0x00003000019a7983 */ /* 0x004ea80000300800 */
[----:B------:R-:W2:Y:S04]  /*12b20*/  LDL.LU R155, [R1+0x34] ;  /* 0x00003400019b7983 */ /* 0x000ea80000300800 */
[----:B------:R-:W3:Y:S04]  /*12b30*/  LDL.LU R158, [R1+0x38] ;  /* 0x00003800019e7983 */ /* 0x000ee80000300800 */
[----:B------:R-:W3:Y:S01]  /*12b40*/  LDL.LU R159, [R1+0x3c] ;  /* 0x00003c00019f7983 */ /* 0x000ee20000300800 */
        /* <DEDUP_REMOVED lines=16> */
[----:B--2---:R-:W-:Y:S04]  /*12c50*/  STS.128 [R0+0x400], R152 ;  /* 0x0004009800007388 */ /* 0x004fe80000000c00 */
[----:B---3--:R-:W-:Y:S04]  /*12c60*/  STS.128 [R0+0x480], R156 ;  /* 0x0004809c00007388 */ /* 0x008fe80000000c00 */
[----:B------:R-:W-:Y:S06]  /*12c70*/  BAR.SYNC.DEFER_BLOCKING 0x0 ;  /* 0x0000000000007b1d */ /* 0x000fec0000010000 */
[----:B------:R-:W2:Y:S04]  /*12c80*/  LDS.128 R176, [R2] ;  /* 0x0000000002b07984 */ /* 0x000ea80000000c00 */
        /* <DEDUP_REMOVED lines=19> */
[----:B------:R1:W-:Y:S01]  /*12dc0*/  STS.128 [R0+0x80], R32 ;  /* 0x0000802000007388 */ /* 0x0003e20000000c00 */
[----:B------:R-:W-:-:S03]  /*12dd0*/  IMAD.MOV.U32 R48, RZ, RZ, R46 ;  /* 0x000000ffff307224 */ /* 0x000fc600078e002e */
[----:B------:R2:W-:Y:S01]  /*12de0*/  STS.128 [R0+0x200], R28 ;  /* 0x0002001c00007388 */ /* 0x0005e20000000c00 */
[----:B------:R-:W-:-:S05]  /*12df0*/  IMAD.MOV.U32 R49, RZ, RZ, R47 ;  /* 0x000000ffff317224 */ /* 0x000fca00078e002f */
[----:B------:R-:W-:Y:S01]  /*12e00*/  STS.128 [R0+0x280], R48 ;  /* 0x0002803000007388 */ /* 0x000fe20000000c00 */
[----:B-1----:R-:W-:Y:S02]  /*12e10*/  IMAD.MOV.U32 R34, RZ, RZ, R88 ;  /* 0x000000ffff227224 */ /* 0x002fe400078e0058 */
[----:B------:R-:W-:Y:S02]  /*12e20*/  IMAD.MOV.U32 R35, RZ, RZ, R89 ;  /* 0x000000ffff237224 */ /* 0x000fe400078e0059 */
[----:B--2---:R-:W-:Y:S02]  /*12e30*/  IMAD.MOV.U32 R30, RZ, RZ, R68 ;  /* 0x000000ffff1e7224 */ /* 0x004fe400078e0044 */
[----:B------:R-:W-:Y:S02]  /*12e40*/  IMAD.MOV.U32 R31, RZ, RZ, R69 ;  /* 0x000000ffff1f7224 */ /* 0x000fe400078e0045 */
[----:B------:R-:W-:Y:S02]  /*12e50*/  IMAD.MOV.U32 R28, RZ, RZ, R64 ;  /* 0x000000ffff1c7224 */ /* 0x000fe400078e0040 */
[----:B------:R-:W-:-:S02]  /*12e60*/  IMAD.MOV.U32 R29, RZ, RZ, R65 ;  /* 0x000000ffff1d7224 */ /* 0x000fc400078e0041 */
[----:B------:R-:W-:Y:S02]  /*12e70*/  IMAD.MOV.U32 R68, RZ, RZ, R66 ;  /* 0x000000ffff447224 */ /* 0x000fe400078e0042 */
[----:B------:R-:W-:Y:S02]  /*12e80*/  IMAD.MOV.U32 R69, RZ, RZ, R67 ;  /* 0x000000ffff457224 */ /* 0x000fe400078e0043 */
[----:B------:R-:W-:Y:S02]  /*12e90*/  IMAD.MOV.U32 R32, RZ, RZ, R84 ;  /* 0x000000ffff207224 */ /* 0x000fe400078e0054 */
        /* <DEDUP_REMOVED lines=8> */
[----:B------:R-:W1:Y:S04]  /*12f20*/  LDS.128 R88, [R2] ;  /* 0x0000000002587984 */ /* 0x000e680000000c00 */
[----:B------:R-:W-:Y:S04]  /*12f30*/  LDS.128 R48, [R2+0x800] ;  /* 0x0008000002307984 */ /* 0x000fe80000000c00 */
[----:B------:R-:W2:Y:S04]  /*12f40*/  LDS.128 R84, [R204] ;  /* 0x00000000cc547984 */ /* 0x000ea80000000c00 */
[----:B------:R-:W-:Y:S04]  /*12f50*/  LDS.128 R44, [R204+0x800] ;  /* 0x00080000cc2c7984 */ /* 0x000fe80000000c00 */
[----:B------:R-:W1:Y:S04]  /*12f60*/  LDS.128 R68, [R252] ;  /* 0x00000000fc447984 */ /* 0x000e680000000c00 */
[----:B------:R-:W-:Y:S04]  /*12f70*/  LDS.128 R32, [R252+0x800] ;  /* 0x00080000fc207984 */ /* 0x000fe80000000c00 */
[----:B------:R-:W1:Y:S04]  /*12f80*/  LDS.128 R64, [R3] ;  /* 0x0000000003407984 */ /* 0x000e680000000c00 */
[----:B------:R-:W1:Y:S04]  /*12f90*/  LDS.128 R28, [R3+0x800] ;  /* 0x00080000031c7984 */ /* 0x000e680000000c00 */
[----:B------:R-:W-:Y:S06]  /*12fa0*/  BAR.SYNC.DEFER_BLOCKING 0x0 ;  /* 0x0000000000007b1d */ /* 0x000fec0000010000 */
[----:B---3--:R3:W-:Y:S04]  /*12fb0*/  STS.128 [R0], R180 ;  /* 0x000000b400007388 */ /* 0x0087e80000000c00 */
[----:B---3--:R-:W3:Y:S04]  /*12fc0*/  LDL.LU R180, [R1+0x1f0] ;  /* 0x0001f00001b47983 */ /* 0x008ee80000300800 */
[----:B------:R-:W3:Y:S04]  /*12fd0*/  LDL.LU R181, [R1+0x1f4] ;  /* 0x0001f40001b57983 */ /* 0x000ee80000300800 */
[----:B------:R-:W3:Y:S04]  /*12fe0*/  LDL.LU R182, [R1+0x210] ;  /* 0x0002100001b67983 */ /* 0x000ee80000300800 */
[----:B------:R-:W3:Y:S04]  /*12ff0*/  LDL.LU R183, [R1+0x214] ;  /* 0x0002140001b77983 */ /* 0x000ee80000300800 */
[----:B------:R-:W2:Y:S04]  /*13000*/  LDL.LU R184, [R1+0x198] ;  /* 0x0001980001b87983 */ /* 0x000ea80000300800 */
[----:B------:R-:W2:Y:S04]  /*13010*/  LDL.LU R185, [R1+0x19c] ;  /* 0x00019c0001b97983 */ /* 0x000ea80000300800 */
[----:B------:R-:W2:Y:S04]  /*13020*/  LDL.LU R186, [R1+0x1d8] ;  /* 0x0001d80001ba7983 */ /* 0x000ea80000300800 */
[----:B------:R-:W2:Y:S04]  /*13030*/  LDL.LU R187, [R1+0x1dc] ;  /* 0x0001dc0001bb7983 */ /* 0x000ea80000300800 */
[----:B---3--:R3:W-:Y:S04]  /*13040*/  STS.128 [R0+0x80], R180 ;  /* 0x000080b400007388 */ /* 0x0087e80000000c00 */
[----:B---3--:R-:W3:Y:S04]  /*13050*/  LDL.LU R180, [R1+0x1a0] ;  /* 0x0001a00001b47983 */ /* 0x008ee80000300800 */
[----:B------:R-:W3:Y:S04]  /*13060*/  LDL.LU R181, [R1+0x1a4] ;  /* 0x0001a40001b57983 */ /* 0x000ee80000300800 */
[----:B------:R-:W3:Y:S04]  /*13070*/  LDL.LU R182, [R1+0x1e0] ;  /* 0x0001e00001b67983 */ /* 0x000ee80000300800 */
[----:B------:R-:W3:Y:S04]  /*13080*/  LDL.LU R183, [R1+0x1e4] ;  /* 0x0001e40001b77983 */ /* 0x000ee80000300800 */
[----:B---3--:R3:W-:Y:S04]  /*13090*/  STS.128 [R0+0x280], R180 ;  /* 0x000280b400007388 */ /* 0x0087e80000000c00 */
        /* <DEDUP_REMOVED lines=8> */
[----:B------:R-:W2:Y:S04]  /*13120*/  LDL.LU R200, [R1] ;  /* 0x0000000001c87983 */ /* 0x000ea80000300800 */
        /* <DEDUP_REMOVED lines=8> */
[----:B--2---:R-:W-:Y:S04]  /*131b0*/  STS.128 [R0+0x200], R184 ;  /* 0x000200b800007388 */ /* 0x004fe80000000c00 */
[----:B------:R-:W-:Y:S04]  /*131c0*/  STS.128 [R0+0x480], R196 ;  /* 0x000480c400007388 */ /* 0x000fe80000000c00 */
[----:B------:R-:W-:Y:S04]  /*131d0*/  STS.128 [R0+0x600], R200 ;  /* 0x000600c800007388 */ /* 0x000fe80000000c00 */
[----:B---3--:R2:W-:Y:S04]  /*131e0*/  STS.128 [R0+0x680], R180 ;  /* 0x000680b400007388 */ /* 0x0085e80000000c00 */
[----:B------:R-:W-:Y:S06]  /*131f0*/  BAR.SYNC.DEFER_BLOCKING 0x0 ;  /* 0x0000000000007b1d */ /* 0x000fec0000010000 */
[----:B--2---:R-:W2:Y:S04]  /*13200*/  LDL.LU R182, [R1+0x20] ;  /* 0x0000200001b67983 */ /* 0x004ea80000300800 */
[----:B------:R-:W2:Y:S04]  /*13210*/  LDL.LU R183, [R1+0x24] ;  /* 0x0000240001b77983 */ /* 0x000ea80000300800 */
[----:B------:R-:W-:Y:S04]  /*13220*/  LDS.128 R192, [R204] ;  /* 0x00000000ccc07984 */ /* 0x000fe80000000c00 */
[----:B------:R-:W-:Y:S04]  /*13230*/  LDS.128 R196, [R204+0x800] ;  /* 0x00080000ccc47984 */ /* 0x000fe80000000c00 */
[----:B------:R-:W3:Y:S04]  /*13240*/  LDS.128 R184, [R2] ;  /* 0x0000000002b87984 */ /* 0x000ee80000000c00 */
[----:B------:R-:W-:Y:S04]  /*13250*/  LDS.128 R188, [R2+0x800] ;  /* 0x0008000002bc7984 */ /* 0x000fe80000000c00 */
[----:B------:R-:W-:Y:S04]  /*13260*/  LDS.128 R200, [R252] ;  /* 0x00000000fcc87984 */ /* 0x000fe80000000c00 */
[----:B------:R-:W-:Y:S04]  /*13270*/  LDS.128 R204, [R252+0x800] ;  /* 0x00080000fccc7984 */ /* 0x000fe80000000c00 */
[----:B------:R-:W-:Y:S04]  /*13280*/  LDS.128 R208, [R3] ;  /* 0x0000000003d07984 */ /* 0x000fe80000000c00 */
[----:B------:R-:W-:Y:S01]  /*13290*/  LDS.128 R212, [R3+0x800] ;  /* 0x0008000003d47984 */ /* 0x000fe20000000c00 */
[----:B------:R-:W-:-:S02]  /*132a0*/  IMAD.MOV.U32 R180, RZ, RZ, R220 ;  /* 0x000000ffffb47224 */ /* 0x000fc400078e00dc */
[----:B------:R-:W-:Y:S01]  /*132b0*/  IMAD.MOV.U32 R181, RZ, RZ, R221 ;  /* 0x000000ffffb57224 */ /* 0x000fe200078e00dd */
[----:B------:R-:W-:Y:S06]  /*132c0*/  BAR.SYNC.DEFER_BLOCKING 0x0 ;  /* 0x0000000000007b1d */ /* 0x000fec0000010000 */
[----:B--2---:R2:W-:Y:S04]  /*132d0*/  STS.128 [R0], R180 ;  /* 0x000000b400007388 */ /* 0x0045e80000000c00 */
[----:B--2---:R-:W2:Y:S04]  /*132e0*/  LDL.LU R182, [R1+0x28] ;  /* 0x0000280001b67983 */ /* 0x004ea80000300800 */
[----:B------:R-:W2:Y:S01]  /*132f0*/  LDL.LU R183, [R1+0x2c] ;  /* 0x00002c0001b77983 */ /* 0x000ea20000300800 */
[----:B------:R-:W-:-:S02]  /*13300*/  IMAD.MOV.U32 R181, RZ, RZ, R223 ;  /* 0x000000ffffb57224 */ /* 0x000fc400078e00df */
[----:B------:R-:W-:Y:S01]  /*13310*/  IMAD.MOV.U32 R180, RZ, RZ, R222 ;  /* 0x000000ffffb47224 */ /* 0x000fe200078e00de */
[----:B------:R-:W3:Y:S04]  /*13320*/  LDL.LU R223, [R1+0x54] ;  /* 0x0000540001df7983 */ /* 0x000ee80000300800 */
        /* <DEDUP_REMOVED lines=13> */
[----:B--2---:R2:W-:Y:S04]  /*13400*/  STS.128 [R0+0x80], R180 ;  /* 0x000080b400007388 */ /* 0x0045e80000000c00 */
[----:B--2---:R-:W2:Y:S04]  /*13410*/  LDL.LU R181, [R1+0x80] ;  /* 0x0000800001b57983 */ /* 0x004ea80000300800 */
[----:B------:R-:W4:Y:S04]  /*13420*/  LDL.LU R182, [R1+0x84] ;  /* 0x0000840001b67983 */ /* 0x000f280000300800 */
[----:B------:R-:W4:Y:S01]  /*13430*/  LDL.LU R183, [R1+0x50] ;  /* 0x0000500001b77983 */ /* 0x000f220000300800 */
[----:B------:R-:W-:-:S03]  /*13440*/  IMAD.MOV.U32 R228, RZ, RZ, R74 ;  /* 0x000000ffffe47224 */ /* 0x000fc600078e004a */
[----:B------:R1:W-:Y:S01]  /*13450*/  STS.128 [R0+0x400], R52 ;  /* 0x0004003400007388 */ /* 0x0003e20000000c00 */
[----:B------:R-:W-:Y:S01]  /*13460*/  IMAD.MOV.U32 R229, RZ, RZ, R75 ;  /* 0x000000ffffe57224 */ /* 0x000fe200078e004b */
[C---:B---3--:R-:W-:Y:S02]  /*13470*/  IADD3 R73, R222.reuse, 0x2, RZ ;  /* 0x00000002de497810 */ /* 0x048fe40007ffe0ff */
[----:B------:R-:W-:Y:S01]  /*13480*/  STS.128 [R0+0x200], R216 ;  /* 0x000200d800007388 */ /* 0x000fe20000000c00 */
[----:B------:R-:W-:-:S03]  /*13490*/  IADD3 R72, R222, 0x1, RZ ;  /* 0x00000001de487810 */ /* 0x000fc60007ffe0ff */
[----:B------:R-:W-:Y:S01]  /*134a0*/  STS.128 [R0+0x280], R240 ;  /* 0x000280f000007388 */ /* 0x000fe20000000c00 */
[----:B-1----:R-:W-:Y:S02]  /*134b0*/  IMAD.MOV.U32 R54, RZ, RZ, R96 ;  /* 0x000000ffff367224 */ /* 0x002fe400078e0060 */
[----:B------:R-:W-:Y:S02]  /*134c0*/  IMAD.MOV.U32 R55, RZ, RZ, R97 ;  /* 0x000000ffff377224 */ /* 0x000fe400078e0061 */
[----:B------:R-:W-:Y:S02]  /*134d0*/  IMAD.MOV.U32 R52, RZ, RZ, R92 ;  /* 0x000000ffff347224 */ /* 0x000fe400078e005c */
[----:B------:R-:W-:Y:S02]  /*134e0*/  IMAD.MOV.U32 R53, RZ, RZ, R93 ;  /* 0x000000ffff357224 */ /* 0x000fe400078e005d */
[----:B------:R-:W-:Y:S02]  /*134f0*/  IMAD.MOV.U32 R96, RZ, RZ, R94 ;  /* 0x000000ffff607224 */ /* 0x000fe400078e005e */
[----:B------:R-:W-:Y:S01]  /*13500*/  IMAD.MOV.U32 R97, RZ, RZ, R95 ;  /* 0x000000ffff617224 */ /* 0x000fe200078e005f */
[----:B------:R-:W-:Y:S01]  /*13510*/  STS.128 [R0+0x480], R228 ;  /* 0x000480e400007388 */ /* 0x000fe20000000c00 */
[----:B------:R-:W-:-:S03]  /*13520*/  ISETP.GE.AND P4, PT, R73, c[0x0][0x17c], PT ;  /* 0x00005f0049007a0c */ /* 0x000fc60003f86270 */
[----:B------:R1:W-:Y:S01]  /*13530*/  STS.128 [R0+0x600], R52 ;  /* 0x0006003400007388 */ /* 0x0003e20000000c00 */
[----:B------:R-:W-:-:S03]  /*13540*/  IMAD R73, R221, c[0x0][0x194], RZ ;  /* 0x00006500dd497a24 */ /* 0x000fc600078e02ff */
[----:B------:R3:W-:Y:S01]  /*13550*/  STS.128 [R0+0x680], R96 ;  /* 0x0006806000007388 */ /* 0x0007e20000000c00 */
[----:B------:R-:W-:-:S03]  /*13560*/  IMAD.MOV.U32 R74, RZ, RZ, c[0x0][0x194] ;  /* 0x00006500ff4a7624 */ /* 0x000fc600078e00ff */
[----:B------:R-:W-:Y:S01]  /*13570*/  BAR.SYNC.DEFER_BLOCKING 0x0 ;  /* 0x0000000000007b1d */ /* 0x000fe20000010000 */
[----:B------:R-:W-:Y:S01]  /*13580*/  ISETP.GE.AND P5, PT, R72, c[0x0][0x17c], PT ;  /* 0x00005f0048007a0c */ /* 0x000fe20003fa6270 */
[----:B------:R-:W-:Y:S01]  /*13590*/  IMAD R74, R74, 0x80, R73 ;  /* 0x000000804a4a7824 */ /* 0x000fe200078e0249 */
[----:B------:R-:W-:Y:S02]  /*135a0*/  IADD3 R72, R222, 0x3, RZ ;  /* 0x00000003de487810 */ /* 0x000fe40007ffe0ff */
[----:B------:R-:W-:Y:S02]  /*135b0*/  ISETP.GE.AND P2, PT, R221, c[0x0][0x178], PT ;  /* 0x00005e00dd007a0c */ /* 0x000fe40003f46270 */
[----:B------:R-:W-:Y:S02]  /*135c0*/  ISETP.GE.AND P3, PT, R72, c[0x0][0x17c], PT ;  /* 0x00005f0048007a0c */ /* 0x000fe40003f66270 */
[----:B------:R-:W-:Y:S02]  /*135d0*/  LEA R72, P0, R73, c[0x0][0x170], 0x2 ;  /* 0x00005c0049487a11 */ /* 0x000fe400078010ff */
[----:B------:R-:W-:-:S02]  /*135e0*/  ISETP.GE.AND P6, PT, R222, c[0x0][0x17c], PT ;  /* 0x00005f00de007a0c */ /* 0x000fc40003fc6270 */
[----:B-1----:R-:W-:Y:S02]  /*135f0*/  LEA R52, P1, R74, c[0x0][0x170], 0x2 ;  /* 0x00005c004a347a11 */ /* 0x002fe400078210ff */
[C---:B------:R-:W-:Y:S01]  /*13600*/  ISETP.LT.AND P2, PT, R222.reuse, c[0x0][0x17c], !P2 ;  /* 0x00005f00de007a0c */ /* 0x040fe20005741270 */
[----:B------:R-:W-:Y:S01]  /*13610*/  IMAD R75, R222, c[0x0][0x198], RZ ;  /* 0x00006600de4b7a24 */ /* 0x000fe200078e02ff */
[----:B------:R-:W-:Y:S02]  /*13620*/  LEA.HI.X.SX32 R73, R73, c[0x0][0x174], 0x2, P0 ;  /* 0x00005d0049497a11 */ /* 0x000fe400000f16ff */
[----:B------:R-:W-:Y:S02]  /*13630*/  ISETP.LT.AND P6, PT, R220, c[0x0][0x178], !P6 ;  /* 0x00005e00dc007a0c */ /* 0x000fe400077c1270 */
[----:B------:R-:W-:Y:S02]  /*13640*/  LEA.HI.X.SX32 R53, R74, c[0x0][0x174], 0x2, P1 ;  /* 0x00005d004a357a11 */ /* 0x000fe400008f16ff */
[----:B------:R-:W-:-:S02]  /*13650*/  ISETP.LT.AND P1, PT, R221, c[0x0][0x178], !P5 ;  /* 0x00005e00dd007a0c */ /* 0x000fc40006f21270 */
[----:B------:R-:W-:Y:S01]  /*13660*/  ISETP.LT.AND P5, PT, R220, c[0x0][0x178], !P5 ;  /* 0x00005e00dc007a0c */ /* 0x000fe20006fa1270 */
[C---:B------:R-:W-:Y:S01]  /*13670*/  IMAD.WIDE R54, R75.reuse, 0x4, R72 ;  /* 0x000000044b367825 */ /* 0x040fe200078e0248 */
[----:B------:R-:W-:Y:S02]  /*13680*/  IADD3 R74, R222, 0x4, RZ ;  /* 0x00000004de4a7810 */ /* 0x000fe40007ffe0ff */
[C---:B------:R-:W-:Y:S01]  /*13690*/  IADD3 R95, R75.reuse, c[0x0][0x198], RZ ;  /* 0x000066004b5f7a10 */ /* 0x040fe20007ffe0ff */
[----:B------:R-:W-:Y:S01]  /*136a0*/  IMAD.WIDE R92, R75, 0x4, R52 ;  /* 0x000000044b5c7825 */ /* 0x000fe200078e0234 */
[----:B------:R-:W-:-:S03]  /*136b0*/  ISETP.GE.AND P0, PT, R74, c[0x0][0x17c], PT ;  /* 0x00005f004a007a0c */ /* 0x000fc60003f06270 */
[C---:B------:R-:W-:Y:S01]  /*136c0*/  IMAD.WIDE R74, R95.reuse, 0x4, R72 ;  /* 0x000000045f4a7825 */ /* 0x040fe200078e0248 */
[----:B---3--:R-:W-:Y:S01]  /*136d0*/  IADD3 R97, R95, c[0x0][0x198], RZ ;  /* 0x000066005f617a10 */ /* 0x008fe20007ffe0ff */
[----:B--2---:R1:W-:Y:S04]  /*136e0*/  @P2 STG.E [R54.64], R181 ;  /* 0x000000b536002986 */ /* 0x0043e8000c101904 */
[----:B------:R2:W-:Y:S01]  /*136f0*/  @P6 STG.E [R92.64], R4 ;  /* 0x000000045c006986 */ /* 0x0005e2000c101904 */
[----:B------:R-:W-:Y:S02]  /*13700*/  ISETP.LT.AND P6, PT, R221, c[0x0][0x178], !P4 ;  /* 0x00005e00dd007a0c */ /* 0x000fe400067c1270 */
[----:B------:R-:W-:Y:S01]  /*13710*/  ISETP.LT.AND P4, PT, R220, c[0x0][0x178], !P4 ;  /* 0x00005e00dc007a0c */ /* 0x000fe20006781270 */
[----:B----4-:R3:W-:Y:S01]  /*13720*/  @P1 STG.E [R74.64], R182 ;  /* 0x000000b64a001986 */ /* 0x0107e2000c101904 */
[----:B-1----:R-:W-:-:S05]  /*13730*/  IMAD.WIDE R54, R95, 0x4, R52 ;  /* 0x000000045f367825 */ /* 0x002fca00078e0234 */
[----:B------:R-:W-:Y:S01]  /*13740*/  @P5 STG.E [R54.64], R5 ;  /* 0x0000000536005986 */ /* 0x000fe2000c101904 */
[----:B------:R-:W-:Y:S01]  /*13750*/  ISETP.LT.AND P5, PT, R221, c[0x0][0x178], !P3 ;  /* 0x00005e00dd007a0c */ /* 0x000fe20005fa1270 */
[----:B--2---:R-:W-:-:S04]  /*13760*/  IMAD.WIDE R92, R97, 0x4, R72 ;  /* 0x00000004615c7825 */ /* 0x004fc800078e0248 */
[C---:B------:R-:W-:Y:S01]  /*13770*/  IMAD.WIDE R94, R97.reuse, 0x4, R52 ;  /* 0x00000004615e7825 */ /* 0x040fe200078e0234 */
[----:B------:R-:W-:Y:S01]  /*13780*/  IADD3 R97, R97, c[0x0][0x198], RZ ;  /* 0x0000660061617a10 */ /* 0x000fe20007ffe0ff */
[----:B------:R1:W-:Y:S04]  /*13790*/  @P6 STG.E [R92.64], R183 ;  /* 0x000000b75c006986 */ /* 0x0003e8000c101904 */
[----:B---3--:R-:W-:Y:S01]  /*137a0*/  IMAD.WIDE R74, R97, 0x4, R72 ;  /* 0x00000004614a7825 */ /* 0x008fe200078e0248 */
[----:B------:R-:W-:Y:S04]  /*137b0*/  @P4 STG.E [R94.64], R120 ;  /* 0x000000785e004986 */ /* 0x000fe8000c101904 */
[----:B------:R2:W-:Y:S04]  /*137c0*/  @P5 STG.E [R74.64], R223 ;  /* 0x000000df4a005986 */ /* 0x0005e8000c101904 */
[----:B-1----:R-:W3:Y:S04]  /*137d0*/  LDL.LU R183, [R1+0x60] ;  /* 0x0000600001b77983 */ /* 0x002ee80000300800 */
[----:B--2---:R-:W2:Y:S01]  /*137e0*/  LDL.LU R223, [R1+0x64] ;  /* 0x0000640001df7983 */ /* 0x004ea20000300800 */
[----:B------:R-:W-:-:S02]  /*137f0*/  ISETP.LT.AND P3, PT, R220, c[0x0][0x178], !P3 ;  /* 0x00005e00dc007a0c */ /* 0x000fc40005f61270 */
[----:B------:R-:W-:Y:S01]  /*13800*/  IADD3 R0, R222, 0x5, RZ ;  /* 0x00000005de007810 */ /* 0x000fe20007ffe0ff */
[C---:B------:R-:W-:Y:S01]  /*13810*/  IMAD.WIDE R4, R97.reuse, 0x4, R52 ;  /* 0x0000000461047825 */ /* 0x040fe200078e0234 */
[----:B------:R-:W-:Y:S01]  /*13820*/  IADD3 R99, R97, c[0x0][0x198], RZ ;  /* 0x0000660061637a10 */ /* 0x000fe20007ffe0ff */
[----:B------:R-:W4:Y:S01]  /*13830*/  LDL.LU R181, [R1+0x88] ;  /* 0x0000880001b57983 */ /* 0x000f220000300800 */
[----:B------:R-:W-:Y:S02]  /*13840*/  ISETP.GE.AND P2, PT, R0, c[0x0][0x17c], PT ;  /* 0x00005f0000007a0c */ /* 0x000fe40003f46270 */
[----:B------:R-:W-:Y:S01]  /*13850*/  ISETP.LT.AND P6, PT, R221, c[0x0][0x178], !P0 ;  /* 0x00005e00dd007a0c */ /* 0x000fe200047c1270 */
[----:B------:R-:W-:Y:S01]  /*13860*/  IMAD.WIDE R54, R99, 0x4, R72 ;  /* 0x0000000463367825 */ /* 0x000fe200078e0248 */
[----:B------:R-:W-:Y:S01]  /*13870*/  ISETP.LT.AND P0, PT, R220, c[0x0][0x178], !P0 ;  /* 0x00005e00dc007a0c */ /* 0x000fe20004701270 */
[----:B------:R-:W4:Y:S01]  /*13880*/  LDL.LU R182, [R1+0x8c] ;  /* 0x00008c0001b67983 */ /* 0x000f220000300800 */
[----:B------:R-:W-:-:S03]  /*13890*/  IADD3 R0, R222, 0x6, RZ ;  /* 0x00000006de007810 */ /* 0x000fc60007ffe0ff */
[----:B------:R1:W-:Y:S01]  /*138a0*/  @P3 STG.E [R4.64], R121 ;  /* 0x0000007904003986 */ /* 0x0003e2000c101904 */
[----:B------:R-:W-:Y:S01]  /*138b0*/  ISETP.LT.AND P3, PT, R221, c[0x0][0x178], !P2 ;  /* 0x00005e00dd007a0c */ /* 0x000fe20005761270 */
[C---:B------:R-:W-:Y:S01]  /*138c0*/  IMAD.WIDE R92, R99.reuse, 0x4, R52 ;  /* 0x00000004635c7825 */ /* 0x040fe200078e0234 */
[----:B------:R-:W-:Y:S02]  /*138d0*/  ISETP.LT.AND P2, PT, R220, c[0x0][0x178], !P2 ;  /* 0x00005e00dc007a0c */ /* 0x000fe40005741270 */
[----:B------:R-:W-:Y:S02]  /*138e0*/  IADD3 R99, R99, c[0x0][0x198], RZ ;  /* 0x0000660063637a10 */ /* 0x000fe40007ffe0ff */
[----:B------:R-:W-:Y:S02]  /*138f0*/  ISETP.GE.AND P1, PT, R0, c[0x0][0x17c], PT ;  /* 0x00005f0000007a0c */ /* 0x000fe40003f26270 */
[----:B------:R-:W-:Y:S01]  /*13900*/  IADD3 R0, R222, 0x7, RZ ;  /* 0x00000007de007810 */ /* 0x000fe20007ffe0ff */
[C---:B------:R-:W-:Y:S01]  /*13910*/  IMAD.WIDE R74, R99.reuse, 0x4, R72 ;  /* 0x00000004634a7825 */ /* 0x040fe200078e0248 */
[----:B------:R5:W-:Y:S03]  /*13920*/  @P6 STG.E [R54.64], R244 ;  /* 0x000000f436006986 */ /* 0x000be6000c101904 */
[C---:B-1----:R-:W-:Y:S01]  /*13930*/  IMAD.WIDE R4, R99.reuse, 0x4, R52 ;  /* 0x0000000463047825 */ /* 0x042fe200078e0234 */
[----:B------:R-:W-:Y:S01]  /*13940*/  ISETP.GE.AND P4, PT, R0, c[0x0][0x17c], PT ;  /* 0x00005f0000007a0c */ /* 0x000fe20003f86270 */
[----:B------:R1:W-:Y:S01]  /*13950*/  @P0 STG.E [R92.64], R116 ;  /* 0x000000745c000986 */ /* 0x0003e2000c101904 */
[----:B------:R-:W-:-:S02]  /*13960*/  IADD3 R95, R99, c[0x0][0x198], RZ ;  /* 0x00006600635f7a10 */ /* 0x000fc40007ffe0ff */
[----:B------:R-:W-:Y:S01]  /*13970*/  ISETP.LT.AND P6, PT, R221, c[0x0][0x178], !P1 ;  /* 0x00005e00dd007a0c */ /* 0x000fe20004fc1270 */
[----:B------:R1:W-:Y:S01]  /*13980*/  @P3 STG.E [R74.64], R245 ;  /* 0x000000f54a003986 */ /* 0x0003e2000c101904 */
[----:B------:R-:W-:-:S03]  /*13990*/  ISETP.LT.AND P1, PT, R220, c[0x0][0x178], !P1 ;  /* 0x00005e00dc007a0c */ /* 0x000fc60004f21270 */
[----:B------:R1:W-:Y:S01]  /*139a0*/  @P2 STG.E [R4.64], R117 ;  /* 0x0000007504002986 */ /* 0x0003e2000c101904 */
[----:B------:R-:W-:Y:S01]  /*139b0*/  ISETP.LT.AND P2, PT, R221, c[0x0][0x178], !P4 ;  /* 0x00005e00dd007a0c */ /* 0x000fe20006741270 */
[C---:B-----5:R-:W-:Y:S01]  /*139c0*/  IMAD.WIDE R54, R95.reuse, 0x4, R72 ;  /* 0x000000045f367825 */ /* 0x060fe200078e0248 */
[----:B------:R-:W-:Y:S02]  /*139d0*/  ISETP.LT.AND P4, PT, R220, c[0x0][0x178], !P4 ;  /* 0x00005e00dc007a0c */ /* 0x000fe40006781270 */
[----:B------:R-:W-:Y:S01]  /*139e0*/  IADD3 R0, R222, 0x8, RZ ;  /* 0x00000008de007810 */ /* 0x000fe20007ffe0ff */
[C---:B-1----:R-:W-:Y:S01]  /*139f0*/  IMAD.WIDE R92, R95.reuse, 0x4, R52 ;  /* 0x000000045f5c7825 */ /* 0x042fe200078e0234 */
[----:B------:R-:W-:Y:S02]  /*13a00*/  IADD3 R95, R95, c[0x0][0x198], RZ ;  /* 0x000066005f5f7a10 */ /* 0x000fe40007ffe0ff */
[----:B------:R-:W-:Y:S02]  /*13a10*/  ISETP.GE.AND P5, PT, R0, c[0x0][0x17c], PT ;  /* 0x00005f0000007a0c */ /* 0x000fe40003fa6270 */
[----:B------:R-:W-:Y:S01]  /*13a20*/  IADD3 R0, R222, 0x9, RZ ;  /* 0x00000009de007810 */ /* 0x000fe20007ffe0ff */
[C---:B------:R-:W-:Y:S01]  /*13a30*/  IMAD.WIDE R74, R95.reuse, 0x4, R72 ;  /* 0x000000045f4a7825 */ /* 0x040fe200078e0248 */
[----:B------:R1:W-:Y:S03]  /*13a40*/  @P6 STG.E [R54.64], R232 ;  /* 0x000000e836006986 */ /* 0x0003e6000c101904 */
[C---:B------:R-:W-:Y:S01]  /*13a50*/  IMAD.WIDE R4, R95.reuse, 0x4, R52 ;  /* 0x000000045f047825 */ /* 0x040fe200078e0234 */
[----:B------:R-:W-:Y:S01]  /*13a60*/  ISETP.GE.AND P0, PT, R0, c[0x0][0x17c], PT ;  /* 0x00005f0000007a0c */ /* 0x000fe20003f06270 */
[----:B------:R5:W-:Y:S01]  /*13a70*/  @P1 STG.E [R92.64], R112 ;  /* 0x000000705c001986 */ /* 0x000be2000c101904 */
[----:B------:R-:W-:-:S02]  /*13a80*/  IADD3 R97, R95, c[0x0][0x198], RZ ;  /* 0x000066005f617a10 */ /* 0x000fc40007ffe0ff */
[----:B------:R-:W-:Y:S01]  /*13a90*/  ISETP.LT.AND P6, PT, R221, c[0x0][0x178], !P5 ;  /* 0x00005e00dd007a0c */ /* 0x000fe20006fc1270 */
[----:B------:R5:W-:Y:S01]  /*13aa0*/  @P2 STG.E [R74.64], R233 ;  /* 0x000000e94a002986 */ /* 0x000be2000c101904 */
[----:B------:R-:W-:-:S03]  /*13ab0*/  ISETP.LT.AND P5, PT, R220, c[0x0][0x178], !P5 ;  /* 0x00005e00dc007a0c */ /* 0x000fc60006fa1270 */
[----:B------:R-:W-:Y:S01]  /*13ac0*/  @P4 STG.E [R4.64], R113 ;  /* 0x0000007104004986 */ /* 0x000fe2000c101904 */
[----:B------:R-:W-:Y:S01]  /*13ad0*/  ISETP.LT.AND P4, PT, R221, c[0x0][0x178], !P0 ;  /* 0x00005e00dd007a0c */ /* 0x000fe20004781270 */
[----:B-1----:R-:W-:-:S04]  /*13ae0*/  IMAD.WIDE R54, R97, 0x4, R72 ;  /* 0x0000000461367825 */ /* 0x002fc800078e0248 */
[C---:B-----5:R-:W-:Y:S01]  /*13af0*/  IMAD.WIDE R92, R97.reuse, 0x4, R52 ;  /* 0x00000004615c7825 */ /* 0x060fe200078e0234 */
[----:B------:R-:W-:-:S05]  /*13b00*/  IADD3 R97, R97, c[0x0][0x198], RZ ;  /* 0x0000660061617a10 */ /* 0x000fca0007ffe0ff */
[----:B------:R-:W-:Y:S01]  /*13b10*/  IMAD.WIDE R74, R97, 0x4, R72 ;  /* 0x00000004614a7825 */ /* 0x000fe200078e0248 */
[----:B---3--:R1:W-:Y:S04]  /*13b20*/  @P6 STG.E [R54.64], R183 ;  /* 0x000000b736006986 */ /* 0x0083e8000c101904 */
[----:B------:R-:W-:Y:S04]  /*13b30*/  @P5 STG.E [R92.64], R108 ;  /* 0x0000006c5c005986 */ /* 0x000fe8000c101904 */
[----:B--2---:R2:W-:Y:S04]  /*13b40*/  @P4 STG.E [R74.64], R223 ;  /* 0x000000df4a004986 */ /* 0x0045e8000c101904 */
[----:B-1----:R-:W3:Y:S04]  /*13b50*/  LDL.LU R183, [R1+0x58] ;  /* 0x0000580001b77983 */ /* 0x002ee80000300800 */
[----:B--2---:R-:W2:Y:S01]  /*13b60*/  LDL.LU R223, [R1+0x5c] ;  /* 0x00005c0001df7983 */ /* 0x004ea20000300800 */
[----:B------:R-:W-:-:S02]  /*13b70*/  ISETP.LT.AND P0, PT, R220, c[0x0][0x178], !P0 ;  /* 0x00005e00dc007a0c */ /* 0x000fc40004701270 */
[----:B------:R-:W-:Y:S01]  /*13b80*/  IADD3 R0, R222, 0xa, RZ ;  /* 0x0000000ade007810 */ /* 0x000fe20007ffe0ff */
[----:B------:R-:W-:-:S03]  /*13b90*/  IMAD.WIDE R4, R97, 0x4, R52 ;  /* 0x0000000461047825 */ /* 0x000fc600078e0234 */
[----:B------:R-:W-:Y:S02]  /*13ba0*/  ISETP.GE.AND P3, PT, R0, c[0x0][0x17c], PT ;  /* 0x00005f0000007a0c */ /* 0x000fe40003f66270 */
[----:B------:R-:W-:Y:S02]  /*13bb0*/  IADD3 R0, R222, 0xb, RZ ;  /* 0x0000000bde007810 */ /* 0x000fe40007ffe0ff */
[----:B------:R-:W-:Y:S02]  /*13bc0*/  IADD3 R95, R97, c[0x0][0x198], RZ ;  /* 0x00006600615f7a10 */ /* 0x000fe40007ffe0ff */
[----:B------:R-:W-:Y:S01]  /*13bd0*/  ISETP.GE.AND P1, PT, R0, c[0x0][0x17c], PT ;  /* 0x00005f0000007a0c */ /* 0x000fe20003f26270 */
[----:B------:R1:W-:Y:S01]  /*13be0*/  @P0 STG.E [R4.64], R109 ;  /* 0x0000006d04000986 */ /* 0x0003e2000c101904 */
[----:B------:R-:W-:Y:S02]  /*13bf0*/  ISETP.LT.AND P6, PT, R221, c[0x0][0x178], !P3 ;  /* 0x00005e00dd007a0c */ /* 0x000fe40005fc1270 */
[----:B------:R-:W-:-:S02]  /*13c00*/  ISETP.LT.AND P3, PT, R220, c[0x0][0x178], !P3 ;  /* 0x00005e00dc007a0c */ /* 0x000fc40005f61270 */
[----:B------:R-:W-:Y:S01]  /*13c10*/  ISETP.LT.AND P0, PT, R221, c[0x0][0x178], !P1 ;  /* 0x00005e00dd007a0c */ /* 0x000fe20004f01270 */
[C---:B------:R-:W-:Y:S01]  /*13c20*/  IMAD.WIDE R54, R95.reuse, 0x4, R72 ;  /* 0x000000045f367825 */ /* 0x040fe200078e0248 */
[----:B------:R-:W-:Y:S02]  /*13c30*/  ISETP.LT.AND P1, PT, R220, c[0x0][0x178], !P1 ;  /* 0x00005e00dc007a0c */ /* 0x000fe40004f21270 */
[----:B------:R-:W-:Y:S01]  /*13c40*/  IADD3 R0, R222, 0xc, RZ ;  /* 0x0000000cde007810 */ /* 0x000fe20007ffe0ff */
[C---:B------:R-:W-:Y:S01]  /*13c50*/  IMAD.WIDE R92, R95.reuse, 0x4, R52 ;  /* 0x000000045f5c7825 */ /* 0x040fe200078e0234 */
        /* <DEDUP_REMOVED lines=21> */
[C---:B----4-:R-:W-:Y:S01]  /*13db0*/  IMAD.WIDE R74, R97.reuse, 0x4, R72 ;  /* 0x00000004614a7825 */ /* 0x050fe200078e0248 */
        /* <DEDUP_REMOVED lines=10> */
[C---:B-1----:R-:W-:Y:S01]  /*13e60*/  IMAD.WIDE R54, R95.reuse, 0x4, R72 ;  /* 0x000000045f367825 */ /* 0x042fe200078e0248 */
[----:B------:R-:W-:Y:S02]  /*13e70*/  ISETP.LT.AND P3, PT, R220, c[0x0][0x178], !P3 ;  /* 0x00005e00dc007a0c */ /* 0x000fe40005f61270 */
[----:B------:R-:W-:Y:S01]  /*13e80*/  IADD3 R0, R222, 0x10, RZ ;  /* 0x00000010de007810 */ /* 0x000fe20007ffe0ff */
[C---:B----4-:R-:W-:Y:S01]  /*13e90*/  IMAD.WIDE R92, R95.reuse, 0x4, R52 ;  /* 0x000000045f5c7825 */ /* 0x050fe200078e0234 */
[----:B------:R-:W-:Y:S02]  /*13ea0*/  IADD3 R95, R95, c[0x0][0x198], RZ ;  /* 0x000066005f5f7a10 */ /* 0x000fe40007ffe0ff */
[----:B------:R-:W-:Y:S02]  /*13eb0*/  ISETP.GE.AND P0, PT, R0, c[0x0][0x17c], PT ;  /* 0x00005f0000007a0c */ /* 0x000fe40003f06270 */
[----:B------:R-:W-:Y:S01]  /*13ec0*/  IADD3 R0, R222, 0x11, RZ ;  /* 0x00000011de007810 */ /* 0x000fe20007ffe0ff */
[C---:B-----5:R-:W-:Y:S01]  /*13ed0*/  IMAD.WIDE R74, R95.reuse, 0x4, R72 ;  /* 0x000000045f4a7825 */ /* 0x060fe200078e0248 */
        /* <DEDUP_REMOVED lines=21> */
[----:B------:R-:W-:Y:S01]  /*14030*/  @P0 STG.E [R92.64], R6 ;  /* 0x000000065c000986 */ /* 0x000fe2000c101904 */
[----:B------:R-:W-:-:S02]  /*14040*/  IADD3 R95, R97, c[0x0][0x198], RZ ;  /* 0x00006600615f7a10 */ /* 0x000fc40007ffe0ff */
[----:B------:R-:W-:Y:S01]  /*14050*/  ISETP.LT.AND P6, PT, R221, c[0x0][0x178], !P1 ;  /* 0x00005e00dd007a0c */ /* 0x000fe20004fc1270 */
[----:B------:R4:W-:Y:S01]  /*14060*/  @P3 STG.E [R74.64], R182 ;  /* 0x000000b64a003986 */ /* 0x0009e2000c101904 */
[----:B------:R-:W-:-:S03]  /*14070*/  ISETP.LT.AND P1, PT, R220, c[0x0][0x178], !P1 ;  /* 0x00005e00dc007a0c */ /* 0x000fc60004f21270 */
[----:B------:R-:W-:Y:S01]  /*14080*/  @P2 STG.E [R4.64], R7 ;  /* 0x0000000704002986 */ /* 0x000fe2000c101904 */
[----:B------:R-:W-:Y:S01]  /*14090*/  ISETP.LT.AND P2, PT, R221, c[0x0][0x178], !P4 ;  /* 0x00005e00dd007a0c */ /* 0x000fe20006741270 */
[----:B------:R-:W-:-:S04]  /*140a0*/  IMAD.WIDE R8, R95, 0x4, R72 ;  /* 0x000000045f087825 */ /* 0x000fc800078e0248 */
[C---:B-1----:R-:W-:Y:S01]  /*140b0*/  IMAD.WIDE R54, R95.reuse, 0x4, R52 ;  /* 0x000000045f367825 */ /* 0x042fe200078e0234 */
[----:B------:R-:W-:-:S05]  /*140c0*/  IADD3 R95, R95, c[0x0][0x198], RZ ;  /* 0x000066005f5f7a10 */ /* 0x000fca0007ffe0ff */
[----:B----4-:R-:W-:Y:S01]  /*140d0*/  IMAD.WIDE R74, R95, 0x4, R72 ;  /* 0x000000045f4a7825 */ /* 0x010fe200078e0248 */
        /* <DEDUP_REMOVED lines=34> */
[C---:B----4-:R-:W-:Y:S01]  /*14300*/  IMAD.WIDE R6, R75.reuse, 0x4, R72 ;  /* 0x000000044b067825 */ /* 0x050fe200078e0248 */
[----:B------:R-:W-:Y:S02]  /*14310*/  ISETP.LT.AND P1, PT, R220, c[0x0][0x178], !P1 ;  /* 0x00005e00dc007a0c */ /* 0x000fe40004f21270 */
[----:B------:R-:W-:Y:S01]  /*14320*/  IADD3 R0, R222, 0x18, RZ ;  /* 0x00000018de007810 */ /* 0x000fe20007ffe0ff */
[C---:B-1----:R-:W-:Y:S01]  /*14330*/  IMAD.WIDE R8, R75.reuse, 0x4, R52 ;  /* 0x000000044b087825 */ /* 0x042fe200078e0234 */
        /* <DEDUP_REMOVED lines=22> */
[----:B------:R-:W-:-:S03]  /*144a0*/  IADD3 R75, R93, c[0x0][0x198], RZ ;  /* 0x000066005d4b7a10 */ /* 0x000fc60007ffe0ff */
[----:B------:R-:W-:Y:S01]  /*144b0*/  IMAD.WIDE R4, R93, 0x4, R52 ;  /* 0x000000045d047825 */ /* 0x000fe200078e0234 */
[----:B------:R-:W-:Y:S02]  /*144c0*/  ISETP.GE.AND P3, PT, R0, c[0x0][0x17c], PT ;  /* 0x00005f0000007a0c */ /* 0x000fe40003f66270 */
[----:B------:R-:W-:-:S04]  /*144d0*/  IADD3 R0, R222, 0x1c, RZ ;  /* 0x0000001cde007810 */ /* 0x000fc80007ffe0ff */
[----:B------:R-:W-:Y:S02]  /*144e0*/  ISETP.GE.AND P0, PT, R0, c[0x0][0x17c], PT ;  /* 0x00005f0000007a0c */ /* 0x000fe40003f06270 */
[----:B------:R-:W-:Y:S01]  /*144f0*/  IADD3 R0, R222, 0x1d, RZ ;  /* 0x0000001dde007810 */ /* 0x000fe20007ffe0ff */
[----:B---3--:R1:W-:Y:S01]  /*14500*/  @P6 STG.E [R6.64], R183 ;  /* 0x000000b706006986 */ /* 0x0083e2000c101904 */
[----:B------:R-:W-:-:S03]  /*14510*/  ISETP.LT.AND P6, PT, R221, c[0x0][0x178], !P4 ;  /* 0x00005e00dd007a0c */ /* 0x000fc600067c1270 */
[----:B------:R3:W-:Y:S01]  /*14520*/  @P2 STG.E [R8.64], R110 ;  /* 0x0000006e08002986 */ /* 0x0007e2000c101904 */
[----:B------:R-:W-:-:S03]  /*14530*/  ISETP.LT.AND P4, PT, R220, c[0x0][0x178], !P4 ;  /* 0x00005e00dc007a0c */ /* 0x000fc60006781270 */
[----:B--2---:R2:W-:Y:S04]  /*14540*/  @P1 STG.E [R54.64], R223 ;  /* 0x000000df36001986 */ /* 0x0045e8000c101904 */
[----:B------:R4:W-:Y:S01]  /*14550*/  @P5 STG.E [R4.64], R111 ;  /* 0x0000006f04005986 */ /* 0x0009e2000c101904 */
[----:B------:R-:W-:Y:S01]  /*14560*/  ISETP.LT.AND P5, PT, R221, c[0x0][0x178], !P3 ;  /* 0x00005e00dd007a0c */ /* 0x000fe20005fa1270 */
[----:B-1----:R-:W-:Y:S01]  /*14570*/  IMAD.WIDE R6, R75, 0x4, R72 ;  /* 0x000000044b067825 */ /* 0x002fe200078e0248 */
[----:B------:R-:W-:-:S03]  /*14580*/  ISETP.LT.AND P3, PT, R220, c[0x0][0x178], !P3 ;  /* 0x00005e00dc007a0c */ /* 0x000fc60005f61270 */
[C---:B---3--:R-:W-:Y:S01]  /*14590*/  IMAD.WIDE R8, R75.reuse, 0x4, R52 ;  /* 0x000000044b087825 */ /* 0x048fe200078e0234 */
[----:B------:R-:W-:Y:S01]  /*145a0*/  IADD3 R75, R75, c[0x0][0x198], RZ ;  /* 0x000066004b4b7a10 */ /* 0x000fe20007ffe0ff */
[----:B------:R1:W-:Y:S01]  /*145b0*/  @P6 STG.E [R6.64], R250 ;  /* 0x000000fa06006986 */ /* 0x0003e2000c101904 */
[----:B------:R-:W-:-:S03]  /*145c0*/  ISETP.GE.AND P2, PT, R0, c[0x0][0x17c], PT ;  /* 0x00005f0000007a0c */ /* 0x000fc60003f46270 */
[C---:B--2---:R-:W-:Y:S01]  /*145d0*/  IMAD.WIDE R54, R75.reuse, 0x4, R72 ;  /* 0x000000044b367825 */ /* 0x044fe200078e0248 */
[----:B------:R2:W-:Y:S03]  /*145e0*/  @P4 STG.E [R8.64], R106 ;  /* 0x0000006a08004986 */ /* 0x0005e6000c101904 */
[C---:B----4-:R-:W-:Y:S01]  /*145f0*/  IMAD.WIDE R4, R75.reuse, 0x4, R52 ;  /* 0x000000044b047825 */ /* 0x050fe200078e0234 */
[----:B------:R-:W-:Y:S01]  /*14600*/  IADD3 R93, R75, c[0x0][0x198], RZ ;  /* 0x000066004b5d7a10 */ /* 0x000fe20007ffe0ff */
[----:B------:R3:W-:Y:S01]  /*14610*/  @P5 STG.E [R54.64], R251 ;  /* 0x000000fb36005986 */ /* 0x0007e2000c101904 */
[C---:B------:R-:W-:Y:S02]  /*14620*/  ISETP.LT.AND P6, PT, R221.reuse, c[0x0][0x178], !P0 ;  /* 0x00005e00dd007a0c */ /* 0x040fe400047c1270 */
[C---:B------:R-:W-:Y:S01]  /*14630*/  ISETP.LT.AND P0, PT, R220.reuse, c[0x0][0x178], !P0 ;  /* 0x00005e00dc007a0c */ /* 0x040fe20004701270 */
[----:B------:R4:W-:Y:S01]  /*14640*/  @P3 STG.E [R4.64], R107 ;  /* 0x0000006b04003986 */ /* 0x0009e2000c101904 */
[----:B------:R-:W-:Y:S01]  /*14650*/  ISETP.LT.AND P3, PT, R221, c[0x0][0x178], !P2 ;  /* 0x00005e00dd007a0c */ /* 0x000fe20005761270 */
[----:B-1----:R-:W-:Y:S01]  /*14660*/  IMAD.WIDE R6, R93, 0x4, R72 ;  /* 0x000000045d067825 */ /* 0x002fe200078e0248 */
[----:B------:R-:W-:-:S02]  /*14670*/  ISETP.LT.AND P2, PT, R220, c[0x0][0x178], !P2 ;  /* 0x00005e00dc007a0c */ /* 0x000fc40005741270 */
[----:B------:R-:W-:Y:S01]  /*14680*/  IADD3 R0, R222, 0x1e, RZ ;  /* 0x0000001ede007810 */ /* 0x000fe20007ffe0ff */
[C---:B--2---:R-:W-:Y:S01]  /*14690*/  IMAD.WIDE R8, R93.reuse, 0x4, R52 ;  /* 0x000000045d087825 */ /* 0x044fe200078e0234 */
[----:B------:R-:W-:Y:S02]  /*146a0*/  IADD3 R93, R93, c[0x0][0x198], RZ ;  /* 0x000066005d5d7a10 */ /* 0x000fe40007ffe0ff */
[----:B------:R-:W-:Y:S02]  /*146b0*/  ISETP.GE.AND P1, PT, R0, c[0x0][0x17c], PT ;  /* 0x00005f0000007a0c */ /* 0x000fe40003f26270 */
[----:B------:R-:W-:Y:S01]  /*146c0*/  IADD3 R0, R222, 0x1f, RZ ;  /* 0x0000001fde007810 */ /* 0x000fe20007ffe0ff */
[C---:B---3--:R-:W-:Y:S01]  /*146d0*/  IMAD.WIDE R54, R93.reuse, 0x4, R72 ;  /* 0x000000045d367825 */ /* 0x048fe200078e0248 */
[----:B------:R1:W-:Y:S03]  /*146e0*/  @P6 STG.E [R6.64], R238 ;  /* 0x000000ee06006986 */ /* 0x0003e6000c101904 */
[C---:B----4-:R-:W-:Y:S01]  /*146f0*/  IMAD.WIDE R4, R93.reuse, 0x4, R52 ;  /* 0x000000045d047825 */ /* 0x050fe200078e0234 */
        /* <DEDUP_REMOVED lines=40> */
[----:B------:R-:W-:Y:S01]  /*14980*/  @P4 STG.E [R54.64], R149 ;  /* 0x0000009536004986 */ /* 0x000fe2000c101904 */
        /* <DEDUP_REMOVED lines=10> */
[C---:B------:R-:W-:Y:S01]  /*14a30*/  IMAD.WIDE R10, R75.reuse, 0x4, R72 ;  /* 0x000000044b0a7825 */ /* 0x040fe200078e0248 */
[----:B------:R1:W-:Y:S03]  /*14a40*/  @P6 STG.E [R6.64], R144 ;  /* 0x0000009006006986 */ /* 0x0003e6000c101904 */
[C---:B---3--:R-:W-:Y:S01]  /*14a50*/  IMAD.WIDE R4, R75.reuse, 0x4, R52 ;  /* 0x000000044b047825 */ /* 0x048fe200078e0234 */
        /* <DEDUP_REMOVED lines=395> */
[----:B----4-:R-:W-:Y:S01]  /*16310*/  IMAD.WIDE R4, R13, 0x4, R52 ;  /* 0x000000040d047825 */ /* 0x010fe200078e0234 */
[----:B------:R-:W-:Y:S01]  /*16320*/  ISETP.GE.AND P4, PT, R0, c[0x0][0x17c], PT ;  /* 0x00005f0000007a0c */ /* 0x000fe20003f86270 */
[----:B------:R2:W-:Y:S01]  /*16330*/  @P6 STG.E [R8.64], R28 ;  /* 0x0000001c08006986 */ /* 0x0005e2000c101904 */
[----:B------:R-:W-:-:S02]  /*16340*/  ISETP.LT.AND P5, PT, R221, c[0x0][0x178], !P3 ;  /* 0x00005e00dd007a0c */ /* 0x000fc40005fa1270 */
[----:B------:R-:W-:Y:S01]  /*16350*/  IADD3 R15, R13, c[0x0][0x198], RZ ;  /* 0x000066000d0f7a10 */ /* 0x000fe20007ffe0ff */
        /* <DEDUP_REMOVED lines=11> */
[----:B---3--:R-:W-:Y:S01]  /*16410*/  IMAD.WIDE R10, R15, 0x4, R72 ;  /* 0x000000040f0a7825 */ /* 0x008fe200078e0248 */
[----:B------:R1:W-:Y:S01]  /*16420*/  @P5 STG.E [R6.64], R178 ;  /* 0x000000b206005986 */ /* 0x0003e2000c101904 */
[----:B------:R-:W-:-:S02]  /*16430*/  ISETP.LT.AND P5, PT, R221, c[0x0][0x178], !P2 ;  /* 0x00005e00dd007a0c */ /* 0x000fc400057a1270 */
[C---:B----4-:R-:W-:Y:S01]  /*16440*/  IMAD.WIDE R4, R15.reuse, 0x4, R52 ;  /* 0x000000040f047825 */ /* 0x050fe200078e0234 */
[----:B------:R-:W-:Y:S01]  /*16450*/  ISETP.GE.AND P3, PT, R0, c[0x0][0x17c], PT ;  /* 0x00005f0000007a0c */ /* 0x000fe20003f66270 */
[----:B------:R2:W-:Y:S01]  /*16460*/  @P6 STG.E [R8.64], R90 ;  /* 0x0000005a08006986 */ /* 0x0005e2000c101904 */
[----:B------:R-:W-:Y:S02]  /*16470*/  ISETP.LT.AND P6, PT, R220, c[0x0][0x178], !P2 ;  /* 0x00005e00dc007a0c */ /* 0x000fe400057c1270 */
[----:B------:R-:W-:Y:S01]  /*16480*/  IADD3 R13, R15, c[0x0][0x198], RZ ;  /* 0x000066000f0d7a10 */ /* 0x000fe20007ffe0ff */
[----:B------:R3:W-:Y:S01]  /*16490*/  @P1 STG.E [R10.64], R179 ;  /* 0x000000b30a001986 */ /* 0x0007e2000c101904 */
[----:B------:R-:W-:-:S03]  /*164a0*/  IADD3 R0, R222, 0x54, RZ ;  /* 0x00000054de007810 */ /* 0x000fc60007ffe0ff */
[----:B------:R4:W-:Y:S01]  /*164b0*/  @P4 STG.E [R4.64], R91 ;  /* 0x0000005b04004986 */ /* 0x0009e2000c101904 */
[----:B------:R-:W-:Y:S01]  /*164c0*/  ISETP.LT.AND P4, PT, R221, c[0x0][0x178], !P3 ;  /* 0x00005e00dd007a0c */ /* 0x000fe20005f81270 */
[----:B-1----:R-:W-:Y:S01]  /*164d0*/  IMAD.WIDE R6, R13, 0x4, R72 ;  /* 0x000000040d067825 */ /* 0x002fe200078e0248 */
[----:B------:R-:W-:-:S03]  /*164e0*/  ISETP.LT.AND P3, PT, R220, c[0x0][0x178], !P3 ;  /* 0x00005e00dc007a0c */ /* 0x000fc60005f61270 */
[C---:B--2---:R-:W-:Y:S01]  /*164f0*/  IMAD.WIDE R8, R13.reuse, 0x4, R52 ;  /* 0x000000040d087825 */ /* 0x044fe200078e0234 */
[----:B------:R-:W-:Y:S02]  /*16500*/  IADD3 R13, R13, c[0x0][0x198], RZ ;  /* 0x000066000d0d7a10 */ /* 0x000fe40007ffe0ff */
[----:B------:R-:W-:Y:S02]  /*16510*/  ISETP.GE.AND P0, PT, R0, c[0x0][0x17c], PT ;  /* 0x00005f0000007a0c */ /* 0x000fe40003f06270 */
[----:B------:R-:W-:Y:S01]  /*16520*/  IADD3 R0, R222, 0x55, RZ ;  /* 0x00000055de007810 */ /* 0x000fe20007ffe0ff */
[----:B---3--:R-:W-:Y:S01]  /*16530*/  IMAD.WIDE R10, R13, 0x4, R72 ;  /* 0x000000040d0a7825 */ /* 0x008fe200078e0248 */
[----:B------:R1:W-:Y:S01]  /*16540*/  @P5 STG.E [R6.64], R174 ;  /* 0x000000ae06005986 */ /* 0x0003e2000c101904 */
[----:B------:R-:W-:Y:S02]  /*16550*/  ISETP.LT.AND P5, PT, R221, c[0x0][0x178], !P0 ;  /* 0x00005e00dd007a0c */ /* 0x000fe400047a1270 */
[----:B----4-:R-:W-:Y:S01]  /*16560*/  IMAD.WIDE R4, R13, 0x4, R52 ;  /* 0x000000040d047825 */ /* 0x010fe200078e0234 */
[----:B------:R2:W-:Y:S01]  /*16570*/  @P6 STG.E [R8.64], R86 ;  /* 0x0000005608006986 */ /* 0x0005e2000c101904 */
[----:B------:R-:W-:-:S02]  /*16580*/  ISETP.GE.AND P2, PT, R0, c[0x0][0x17c], PT ;  /* 0x00005f0000007a0c */ /* 0x000fc40003f46270 */
[----:B------:R-:W-:Y:S01]  /*16590*/  ISETP.LT.AND P6, PT, R220, c[0x0][0x178], !P0 ;  /* 0x00005e00dc007a0c */ /* 0x000fe200047c1270 */
[----:B------:R3:W-:Y:S01]  /*165a0*/  @P4 STG.E [R10.64], R175 ;  /* 0x000000af0a004986 */ /* 0x0007e2000c101904 */
[----:B------:R-:W-:-:S03]  /*165b0*/  IADD3 R15, R13, c[0x0][0x198], RZ ;  /* 0x000066000d0f7a10 */ /* 0x000fc60007ffe0ff */
[----:B------:R4:W-:Y:S01]  /*165c0*/  @P3 STG.E [R4.64], R87 ;  /* 0x0000005704003986 */ /* 0x0009e2000c101904 */
[----:B------:R-:W-:Y:S01]  /*165d0*/  ISETP.LT.AND P3, PT, R221, c[0x0][0x178], !P2 ;  /* 0x00005e00dd007a0c */ /* 0x000fe20005761270 */
[C---:B-1----:R-:W-:Y:S01]  /*165e0*/  IMAD.WIDE R6, R15.reuse, 0x4, R72 ;  /* 0x000000040f067825 */ /* 0x042fe200078e0248 */
[----:B------:R-:W-:Y:S02]  /*165f0*/  IADD3 R0, R222, 0x56, RZ ;  /* 0x00000056de007810 */ /* 0x000fe40007ffe0ff */
[----:B------:R-:W-:Y:S01]  /*16600*/  ISETP.LT.AND P2, PT, R220, c[0x0][0x178], !P2 ;  /* 0x00005e00dc007a0c */ /* 0x000fe20005741270 */
[C---:B--2---:R-:W-:Y:S01]  /*16610*/  IMAD.WIDE R8, R15.reuse, 0x4, R52 ;  /* 0x000000040f087825 */ /* 0x044fe200078e0234 */
[----:B------:R-:W-:Y:S02]  /*16620*/  IADD3 R15, R15, c[0x0][0x198], RZ ;  /* 0x000066000f0f7a10 */ /* 0x000fe40007ffe0ff */
[----:B------:R-:W-:Y:S01]  /*16630*/  ISETP.GE.AND P1, PT, R0, c[0x0][0x17c], PT ;  /* 0x00005f0000007a0c */ /* 0x000fe20003f26270 */
[----:B------:R1:W-:Y:S01]  /*16640*/  @P5 STG.E [R6.64], R170 ;  /* 0x000000aa06005986 */ /* 0x0003e2000c101904 */
[----:B------:R-:W-:Y:S01]  /*16650*/  IADD3 R0, R222, 0x57, RZ ;  /* 0x00000057de007810 */ /* 0x000fe20007ffe0ff */
[----:B---3--:R-:W-:Y:S01]  /*16660*/  IMAD.WIDE R10, R15, 0x4, R72 ;  /* 0x000000040f0a7825 */ /* 0x008fe200078e0248 */
[----:B------:R-:W-:Y:S01]  /*16670*/  ISETP.LT.AND P5, PT, R221, c[0x0][0x178], !P1 ;  /* 0x00005e00dd007a0c */ /* 0x000fe20004fa1270 */
[----:B------:R2:W-:Y:S01]  /*16680*/  @P6 STG.E [R8.64], R70 ;  /* 0x0000004608006986 */ /* 0x0005e2000c101904 */
[----:B------:R-:W-:Y:S01]  /*16690*/  ISETP.LT.AND P6, PT, R220, c[0x0][0x178], !P1 ;  /* 0x00005e00dc007a0c */ /* 0x000fe20004fc1270 */
[C---:B----4-:R-:W-:Y:S01]  /*166a0*/  IMAD.WIDE R4, R15.reuse, 0x4, R52 ;  /* 0x000000040f047825 */ /* 0x050fe200078e0234 */
[----:B------:R-:W-:Y:S01]  /*166b0*/  ISETP.GE.AND P0, PT, R0, c[0x0][0x17c], PT ;  /* 0x00005f0000007a0c */ /* 0x000fe20003f06270 */
[----:B------:R3:W-:Y:S01]  /*166c0*/  @P3 STG.E [R10.64], R171 ;  /* 0x000000ab0a003986 */ /* 0x0007e2000c101904 */
[----:B------:R-:W-:-:S02]  /*166d0*/  IADD3 R13, R15, c[0x0][0x198], RZ ;  /* 0x000066000f0d7a10 */ /* 0x000fc40007ffe0ff */
[----:B------:R-:W-:Y:S01]  /*166e0*/  IADD3 R0, R222, 0x58, RZ ;  /* 0x00000058de007810 */ /* 0x000fe20007ffe0ff */
[----:B------:R4:W-:Y:S01]  /*166f0*/  @P2 STG.E [R4.64], R71 ;  /* 0x0000004704002986 */ /* 0x0009e2000c101904 */
[----:B------:R-:W-:Y:S01]  /*16700*/  ISETP.LT.AND P2, PT, R221, c[0x0][0x178], !P0 ;  /* 0x00005e00dd007a0c */ /* 0x000fe20004741270 */
[----:B-1----:R-:W-:Y:S01]  /*16710*/  IMAD.WIDE R6, R13, 0x4, R72 ;  /* 0x000000040d067825 */ /* 0x002fe200078e0248 */
[----:B------:R-:W-:-:S03]  /*16720*/  ISETP.LT.AND P0, PT, R220, c[0x0][0x178], !P0 ;  /* 0x00005e00dc007a0c */ /* 0x000fc60004701270 */
        /* <DEDUP_REMOVED lines=9> */
[----:B----4-:R-:W-:Y:S01]  /*167c0*/  IMAD.WIDE R4, R13, 0x4, R52 ;  /* 0x000000040d047825 */ /* 0x010fe200078e0234 */
[----:B------:R-:W-:-:S02]  /*167d0*/  ISETP.GE.AND P1, PT, R0, c[0x0][0x17c], PT ;  /* 0x00005f0000007a0c */ /* 0x000fc40003f26270 */
[----:B------:R-:W-:Y:S01]  /*167e0*/  IADD3 R15, R13, c[0x0][0x198], RZ ;  /* 0x000066000d0f7a10 */ /* 0x000fe20007ffe0ff */
[----:B------:R3:W-:Y:S01]  /*167f0*/  @P2 STG.E [R10.64], R167 ;  /* 0x000000a70a002986 */ /* 0x0007e2000c101904 */
[----:B------:R-:W-:-:S03]  /*16800*/  IADD3 R0, R222, 0x5a, RZ ;  /* 0x0000005ade007810 */ /* 0x000fc60007ffe0ff */
[----:B------:R4:W-:Y:S01]  /*16810*/  @P0 STG.E [R4.64], R67 ;  /* 0x0000004304000986 */ /* 0x0009e2000c101904 */
[----:B------:R-:W-:Y:S01]  /*16820*/  ISETP.LT.AND P0, PT, R221, c[0x0][0x178], !P1 ;  /* 0x00005e00dd007a0c */ /* 0x000fe20004f01270 */
[C---:B-1----:R-:W-:Y:S01]  /*16830*/  IMAD.WIDE R6, R15.reuse, 0x4, R72 ;  /* 0x000000040f067825 */ /* 0x042fe200078e0248 */
[----:B------:R-:W-:Y:S02]  /*16840*/  ISETP.LT.AND P1, PT, R220, c[0x0][0x178], !P1 ;  /* 0x00005e00dc007a0c */ /* 0x000fe40004f21270 */
[----:B------:R-:W-:Y:S01]  /*16850*/  ISETP.GE.AND P3, PT, R0, c[0x0][0x17c], PT ;  /* 0x00005f0000007a0c */ /* 0x000fe20003f66270 */
[C---:B--2---:R-:W-:Y:S01]  /*16860*/  IMAD.WIDE R8, R15.reuse, 0x4, R52 ;  /* 0x000000040f087825 */ /* 0x044fe200078e0234 */
[----:B------:R-:W-:Y:S01]  /*16870*/  IADD3 R15, R15, c[0x0][0x198], RZ ;  /* 0x000066000f0f7a10 */ /* 0x000fe20007ffe0ff */
[----:B------:R1:W-:Y:S01]  /*16880*/  @P5 STG.E [R6.64], R162 ;  /* 0x000000a206005986 */ /* 0x0003e2000c101904 */
[----:B------:R-:W-:Y:S02]  /*16890*/  IADD3 R0, R222, 0x5b, RZ ;  /* 0x0000005bde007810 */ /* 0x000fe40007ffe0ff */
[----:B------:R-:W-:Y:S01]  /*168a0*/  ISETP.LT.AND P5, PT, R221, c[0x0][0x178], !P3 ;  /* 0x00005e00dd007a0c */ /* 0x000fe20005fa1270 */
[----:B------:R2:W-:Y:S01]  /*168b0*/  @P6 STG.E [R8.64], R50 ;  /* 0x0000003208006986 */ /* 0x0005e2000c101904 */
[----:B------:R-:W-:Y:S01]  /*168c0*/  ISETP.LT.AND P6, PT, R220, c[0x0][0x178], !P3 ;  /* 0x00005e00dc007a0c */ /* 0x000fe20005fc1270 */
[C---:B---3--:R-:W-:Y:S01]  /*168d0*/  IMAD.WIDE R10, R15.reuse, 0x4, R72 ;  /* 0x000000040f0a7825 */ /* 0x048fe200078e0248 */
[----:B------:R-:W-:-:S03]  /*168e0*/  IADD3 R13, R15, c[0x0][0x198], RZ ;  /* 0x000066000f0d7a10 */ /* 0x000fc60007ffe0ff */
[----:B----4-:R-:W-:Y:S01]  /*168f0*/  IMAD.WIDE R4, R15, 0x4, R52 ;  /* 0x000000040f047825 */ /* 0x010fe200078e0234 */
[----:B------:R-:W-:Y:S01]  /*16900*/  ISETP.GE.AND P4, PT, R0, c[0x0][0x17c], PT ;  /* 0x00005f0000007a0c */ /* 0x000fe20003f86270 */
[----:B------:R3:W-:Y:S01]  /*16910*/  @P0 STG.E [R10.64], R163 ;  /* 0x000000a30a000986 */ /* 0x0007e2000c101904 */
[----:B------:R-:W-:Y:S01]  /*16920*/  IADD3 R0, R222, 0x5c, RZ ;  /* 0x0000005cde007810 */ /* 0x000fe20007ffe0ff */
[----:B-1----:R-:W-:Y:S02]  /*16930*/  IMAD.WIDE R6, R13, 0x4, R72 ;  /* 0x000000040d067825 */ /* 0x002fe400078e0248 */
[----:B------:R-:W-:Y:S01]  /*16940*/  @P1 STG.E [R4.64], R51 ;  /* 0x0000003304001986 */ /* 0x000fe2000c101904 */
[----:B------:R-:W-:Y:S01]  /*16950*/  ISETP.LT.AND P1, PT, R221, c[0x0][0x178], !P4 ;  /* 0x00005e00dd007a0c */ /* 0x000fe20006721270 */
[----:B--2---:R-:W-:Y:S01]  /*16960*/  IMAD.WIDE R8, R13, 0x4, R52 ;  /* 0x000000040d087825 */ /* 0x004fe200078e0234 */
[----:B------:R-:W-:Y:S02]  /*16970*/  ISETP.LT.AND P4, PT, R220, c[0x0][0x178], !P4 ;  /* 0x00005e00dc007a0c */ /* 0x000fe40006781270 */
[----:B------:R-:W-:-:S02]  /*16980*/  ISETP.GE.AND P2, PT, R0, c[0x0][0x17c], PT ;  /* 0x00005f0000007a0c */ /* 0x000fc40003f46270 */
[----:B------:R-:W-:Y:S01]  /*16990*/  IADD3 R13, R13, c[0x0][0x198], RZ ;  /* 0x000066000d0d7a10 */ /* 0x000fe20007ffe0ff */
[----:B------:R-:W-:Y:S01]  /*169a0*/  @P5 STG.E [R6.64], R158 ;  /* 0x0000009e06005986 */ /* 0x000fe2000c101904 */
[C---:B------:R-:W-:Y:S02]  /*169b0*/  IADD3 R12, R222.reuse, 0x5f, RZ ;  /* 0x0000005fde0c7810 */ /* 0x040fe40007ffe0ff */
[----:B------:R-:W-:Y:S01]  /*169c0*/  IADD3 R0, R222, 0x5d, RZ ;  /* 0x0000005dde007810 */ /* 0x000fe20007ffe0ff */
[----:B------:R1:W-:Y:S01]  /*169d0*/  @P6 STG.E [R8.64], R46 ;  /* 0x0000002e08006986 */ /* 0x0003e2000c101904 */
[----:B------:R-:W-:Y:S01]  /*169e0*/  ISETP.LT.AND P5, PT, R221, c[0x0][0x178], !P2 ;  /* 0x00005e00dd007a0c */ /* 0x000fe200057a1270 */
[C---:B---3--:R-:W-:Y:S01]  /*169f0*/  IMAD.WIDE R10, R13.reuse, 0x4, R72 ;  /* 0x000000040d0a7825 */ /* 0x048fe200078e0248 */
[----:B------:R-:W-:Y:S01]  /*16a00*/  ISETP.LT.AND P6, PT, R220, c[0x0][0x178], !P2 ;  /* 0x00005e00dc007a0c */ /* 0x000fe200057c1270 */
[----:B------:R-:W2:Y:S01]  /*16a10*/  LDS.128 R4, [R2] ;  /* 0x0000000002047984 */ /* 0x000ea20000000c00 */
[----:B------:R-:W-:-:S02]  /*16a20*/  IADD3 R17, R13, c[0x0][0x198], RZ ;  /* 0x000066000d117a10 */ /* 0x000fc40007ffe0ff */
[----:B------:R-:W-:Y:S01]  /*16a30*/  ISETP.GE.AND P2, PT, R12, c[0x0][0x17c], PT ;  /* 0x00005f000c007a0c */ /* 0x000fe20003f46270 */
[----:B------:R-:W-:Y:S01]  /*16a40*/  IMAD.WIDE R12, R13, 0x4, R52 ;  /* 0x000000040d0c7825 */ /* 0x000fe200078e0234 */
[----:B------:R-:W-:Y:S01]  /*16a50*/  ISETP.GE.AND P3, PT, R0, c[0x0][0x17c], PT ;  /* 0x00005f0000007a0c */ /* 0x000fe20003f66270 */
[----:B------:R-:W-:Y:S01]  /*16a60*/  @P1 STG.E [R10.64], R159 ;  /* 0x0000009f0a001986 */ /* 0x000fe2000c101904 */
[----:B------:R-:W-:Y:S01]  /*16a70*/  IADD3 R0, R222, 0x5e, RZ ;  /* 0x0000005ede007810 */ /* 0x000fe20007ffe0ff */
[----:B-1----:R-:W-:Y:S02]  /*16a80*/  IMAD.WIDE R8, R17, 0x4, R72 ;  /* 0x0000000411087825 */ /* 0x002fe400078e0248 */
[----:B------:R1:W-:Y:S01]  /*16a90*/  @P4 STG.E [R12.64], R47 ;  /* 0x0000002f0c004986 */ /* 0x0003e2000c101904 */
[----:B------:R-:W-:Y:S01]  /*16aa0*/  ISETP.LT.AND P4, PT, R221, c[0x0][0x178], !P3 ;  /* 0x00005e00dd007a0c */ /* 0x000fe20005f81270 */
[----:B------:R-:W-:Y:S01]  /*16ab0*/  IMAD.WIDE R14, R17, 0x4, R52 ;  /* 0x00000004110e7825 */ /* 0x000fe200078e0234 */
[----:B------:R-:W-:-:S02]  /*16ac0*/  ISETP.LT.AND P3, PT, R220, c[0x0][0x178], !P3 ;  /* 0x00005e00dc007a0c */ /* 0x000fc40005f61270 */
[----:B------:R-:W-:Y:S02]  /*16ad0*/  ISETP.GE.AND P0, PT, R0, c[0x0][0x17c], PT ;  /* 0x00005f0000007a0c */ /* 0x000fe40003f06270 */
[----:B------:R-:W-:Y:S01]  /*16ae0*/  IADD3 R19, R17, c[0x0][0x198], RZ ;  /* 0x0000660011137a10 */ /* 0x000fe20007ffe0ff */
[----:B------:R-:W-:Y:S01]  /*16af0*/  @P5 STG.E [R8.64], R154 ;  /* 0x0000009a08005986 */ /* 0x000fe2000c101904 */
[----:B------:R-:W-:-:S03]  /*16b00*/  ISETP.LT.AND P5, PT, R221, c[0x0][0x178], !P0 ;  /* 0x00005e00dd007a0c */ /* 0x000fc600047a1270 */
[----:B------:R3:W-:Y:S01]  /*16b10*/  @P6 STG.E [R14.64], R34 ;  /* 0x000000220e006986 */ /* 0x0007e2000c101904 */
[----:B------:R-:W-:Y:S01]  /*16b20*/  ISETP.LT.AND P6, PT, R220, c[0x0][0x178], !P0 ;  /* 0x00005e00dc007a0c */ /* 0x000fe200047c1270 */
[C---:B------:R-:W-:Y:S01]  /*16b30*/  IMAD.WIDE R16, R19.reuse, 0x4, R72 ;  /* 0x0000000413107825 */ /* 0x040fe200078e0248 */
[----:B------:R-:W-:-:S03]  /*16b40*/  IADD3 R21, R19, c[0x0][0x198], RZ ;  /* 0x0000660013157a10 */ /* 0x000fc60007ffe0ff */
[----:B-1----:R-:W-:Y:S01]  /*16b50*/  IMAD.WIDE R12, R19, 0x4, R52 ;  /* 0x00000004130c7825 */ /* 0x002fe200078e0234 */
[----:B------:R-:W-:Y:S01]  /*16b60*/  IADD3 R10, R222, 0x61, RZ ;  /* 0x00000061de0a7810 */ /* 0x000fe20007ffe0ff */
[----:B------:R1:W-:Y:S01]  /*16b70*/  @P4 STG.E [R16.64], R155 ;  /* 0x0000009b10004986 */ /* 0x0003e2000c101904 */
[----:B------:R-:W-:Y:S02]  /*16b80*/  LOP3.LUT R223, R2, 0x20, RZ, 0x3c, !PT ;  /* 0x0000002002df7812 */ /* 0x000fe400078e3cff */
[----:B------:R-:W-:Y:S01]  /*16b90*/  IADD3 R0, R222, 0x60, RZ ;  /* 0x00000060de007810 */ /* 0x000fe20007ffe0ff */
[----:B------:R-:W-:Y:S01]  /*16ba0*/  @P3 STG.E [R12.64], R35 ;  /* 0x000000230c003986 */ /* 0x000fe2000c101904 */
[----:B---3--:R-:W-:Y:S01]  /*16bb0*/  IMAD.WIDE R14, R21, 0x4, R72 ;  /* 0x00000004150e7825 */ /* 0x008fe200078e0248 */
[----:B------:R-:W-:Y:S02]  /*16bc0*/  ISETP.LT.AND P3, PT, R221, c[0x0][0x178], !P2 ;  /* 0x00005e00dd007a0c */ /* 0x000fe40005761270 */
[----:B------:R-:W-:Y:S01]  /*16bd0*/  ISETP.GE.AND P0, PT, R10, c[0x0][0x17c], PT ;  /* 0x00005f000a007a0c */ /* 0x000fe20003f06270 */
[----:B------:R-:W-:Y:S01]  /*16be0*/  IMAD.WIDE R18, R21, 0x4, R52 ;  /* 0x0000000415127825 */ /* 0x000fe200078e0234 */
[----:B------:R-:W-:Y:S01]  /*16bf0*/  ISETP.LT.AND P2, PT, R220, c[0x0][0x178], !P2 ;  /* 0x00005e00dc007a0c */ /* 0x000fe20005741270 */
[----:B------:R-:W3:Y:S01]  /*16c00*/  LDS.128 R8, [R223] ;  /* 0x00000000df087984 */ /* 0x000ee20000000c00 */
[----:B------:R-:W-:-:S02]  /*16c10*/  ISETP.GE.AND P1, PT, R0, c[0x0][0x17c], PT ;  /* 0x00005f0000007a0c */ /* 0x000fc40003f26270 */
[----:B------:R-:W-:Y:S01]  /*16c20*/  IADD3 R21, R21, c[0x0][0x198], RZ ;  /* 0x0000660015157a10 */ /* 0x000fe20007ffe0ff */
[----:B------:R-:W-:Y:S01]  /*16c30*/  @P5 STG.E [R14.64], R22 ;  /* 0x000000160e005986 */ /* 0x000fe2000c101904 */
[----:B------:R-:W-:Y:S02]  /*16c40*/  IADD3 R20, R222, 0x63, RZ ;  /* 0x00000063de147810 */ /* 0x000fe40007ffe0ff */
[----:B------:R-:W-:Y:S01]  /*16c50*/  ISETP.LT.AND P5, PT, R221, c[0x0][0x178], !P1 ;  /* 0x00005e00dd007a0c */ /* 0x000fe20004fa1270 */
[----:B------:R4:W-:Y:S01]  /*16c60*/  @P6 STG.E [R18.64], R30 ;  /* 0x0000001e12006986 */ /* 0x0009e2000c101904 */
[----:B------:R-:W-:Y:S01]  /*16c70*/  ISETP.LT.AND P6, PT, R220, c[0x0][0x178], !P1 ;  /* 0x00005e00dc007a0c */ /* 0x000fe20004fc1270 */
[C---:B-1----:R-:W-:Y:S01]  /*16c80*/  IMAD.WIDE R16, R21.reuse, 0x4, R72 ;  /* 0x0000000415107825 */ /* 0x042fe200078e0248 */
[C---:B------:R-:W-:Y:S01]  /*16c90*/  IADD3 R27, R21.reuse, c[0x0][0x198], RZ ;  /* 0x00006600151b7a10 */ /* 0x040fe20007ffe0ff */
[----:B------:R-:W1:Y:S01]  /*16ca0*/  LDS.128 R12, [R252] ;  /* 0x00000000fc0c7984 */ /* 0x000e620000000c00 */
[----:B------:R-:W-:Y:S01]  /*16cb0*/  ISETP.GE.AND P1, PT, R20, c[0x0][0x17c], PT ;  /* 0x00005f0014007a0c */ /* 0x000fe20003f26270 */
[----:B------:R-:W-:-:S02]  /*16cc0*/  IMAD.WIDE R20, R21, 0x4, R52 ;  /* 0x0000000415147825 */ /* 0x000fc400078e0234 */
[----:B------:R5:W-:Y:S04]  /*16cd0*/  @P3 STG.E [R16.64], R23 ;  /* 0x0000001710003986 */ /* 0x000be8000c101904 */
[----:B------:R2:W-:Y:S01]  /*16ce0*/  @P2 STG.E [R20.64], R31 ;  /* 0x0000001f14002986 */ /* 0x0005e2000c101904 */
[----:B------:R-:W-:Y:S01]  /*16cf0*/  ISETP.LT.AND P2, PT, R221, c[0x0][0x178], !P0 ;  /* 0x00005e00dd007a0c */ /* 0x000fe20004741270 */
[----:B----4-:R-:W-:Y:S01]  /*16d00*/  IMAD.WIDE R18, R27, 0x4, R72 ;  /* 0x000000041b127825 */ /* 0x010fe200078e0248 */
[----:B------:R-:W-:-:S03]  /*16d10*/  ISETP.LT.AND P0, PT, R220, c[0x0][0x178], !P0 ;  /* 0x00005e00dc007a0c */ /* 0x000fc60004701270 */
[C---:B------:R-:W-:Y:S01]  /*16d20*/  IMAD.WIDE R24, R27.reuse, 0x4, R52 ;  /* 0x000000041b187825 */ /* 0x040fe200078e0234 */
[----:B------:R-:W-:Y:S02]  /*16d30*/  IADD3 R27, R27, c[0x0][0x198], RZ ;  /* 0x000066001b1b7a10 */ /* 0x000fe40007ffe0ff */
[----:B------:R-:W-:-:S03]  /*16d40*/  IADD3 R0, R222, 0x62, RZ ;  /* 0x00000062de007810 */ /* 0x000fc60007ffe0ff */
[C---:B-----5:R-:W-:Y:S01]  /*16d50*/  IMAD.WIDE R22, R27.reuse, 0x4, R72 ;  /* 0x000000041b167825 */ /* 0x060fe200078e0248 */
[----:B------:R-:W-:Y:S01]  /*16d60*/  ISETP.GE.AND P4, PT, R0, c[0x0][0x17c], PT ;  /* 0x00005f0000007a0c */ /* 0x000fe20003f86270 */
[----:B------:R-:W-:Y:S02]  /*16d70*/  @P5 STG.E [R18.64], R184 ;  /* 0x000000b812005986 */ /* 0x000fe4000c101904 */
[----:B--2---:R-:W-:Y:S01]  /*16d80*/  IMAD.WIDE R20, R27, 0x4, R52 ;  /* 0x000000041b147825 */ /* 0x004fe200078e0234 */
[----:B------:R-:W-:Y:S01]  /*16d90*/  IADD3 R16, R222, 0x65, RZ ;  /* 0x00000065de107810 */ /* 0x000fe20007ffe0ff */
[----:B------:R2:W-:Y:S01]  /*16da0*/  @P6 STG.E [R24.64], R4 ;  /* 0x0000000418006986 */ /* 0x0005e2000c101904 */
[----:B------:R-:W-:Y:S02]  /*16db0*/  ISETP.LT.AND P5, PT, R221, c[0x0][0x178], !P4 ;  /* 0x00005e00dd007a0c */ /* 0x000fe400067a1270 */
[----:B------:R-:W-:Y:S01]  /*16dc0*/  ISETP.LT.AND P6, PT, R220, c[0x0][0x178], !P4 ;  /* 0x00005e00dc007a0c */ /* 0x000fe200067c1270 */
[----:B------:R-:W-:Y:S01]  /*16dd0*/  @P2 STG.E [R22.64], R185 ;  /* 0x000000b916002986 */ /* 0x000fe2000c101904 */
[----:B------:R-:W-:-:S03]  /*16de0*/  IADD3 R29, R27, c[0x0][0x198], RZ ;  /* 0x000066001b1d7a10 */ /* 0x000fc60007ffe0ff */
[----:B------:R4:W-:Y:S01]  /*16df0*/  @P0 STG.E [R20.64], R5 ;  /* 0x0000000514000986 */ /* 0x0009e2000c101904 */
[----:B------:R-:W-:Y:S02]  /*16e00*/  ISETP.LT.AND P0, PT, R221, c[0x0][0x178], !P1 ;  /* 0x00005e00dd007a0c */ /* 0x000fe40004f01270 */
[----:B------:R-:W-:Y:S02]  /*16e10*/  ISETP.GE.AND P4, PT, R16, c[0x0][0x17c], PT ;  /* 0x00005f0010007a0c */ /* 0x000fe40003f86270 */
[C---:B------:R-:W-:Y:S01]  /*16e20*/  IADD3 R31, R29.reuse, c[0x0][0x198], RZ ;  /* 0x000066001d1f7a10 */ /* 0x040fe20007ffe0ff */
[----:B------:R-:W5:Y:S01]  /*16e30*/  LDS.128 R16, [R3] ;  /* 0x0000000003107984 */ /* 0x000f620000000c00 */
[----:B------:R-:W-:Y:S01]  /*16e40*/  ISETP.LT.AND P1, PT, R220, c[0x0][0x178], !P1 ;  /* 0x00005e00dc007a0c */ /* 0x000fe20004f21270 */
[C---:B--2---:R-:W-:Y:S01]  /*16e50*/  IMAD.WIDE R24, R29.reuse, 0x4, R72 ;  /* 0x000000041d187825 */ /* 0x044fe200078e0248 */
[----:B------:R-:W-:Y:S01]  /*16e60*/  IADD3 R0, R222, 0x64, RZ ;  /* 0x00000064de007810 */ /* 0x000fe20007ffe0ff */
[----:B------:R-:W2:Y:S02]  /*16e70*/  LDS.128 R20, [R2+0x800] ;  /* 0x0008000002147984 */ /* 0x000ea40000000c00 */
[----:B------:R-:W-:Y:S01]  /*16e80*/  IMAD.WIDE R26, R29, 0x4, R52 ;  /* 0x000000041d1a7825 */ /* 0x000fe200078e0234 */
[----:B------:R-:W-:-:S03]  /*16e90*/  ISETP.GE.AND P3, PT, R0, c[0x0][0x17c], PT ;  /* 0x00005f0000007a0c */ /* 0x000fc60003f66270 */
[C---:B------:R-:W-:Y:S01]  /*16ea0*/  IMAD.WIDE R28, R31.reuse, 0x4, R72 ;  /* 0x000000041f1c7825 */ /* 0x040fe200078e0248 */
[----:B------:R1:W-:Y:S03]  /*16eb0*/  @P5 STG.E [R24.64], R192 ;  /* 0x000000c018005986 */ /* 0x0003e6000c101904 */
[C---:B----4-:R-:W-:Y:S01]  /*16ec0*/  IMAD.WIDE R4, R31.reuse, 0x4, R52 ;  /* 0x000000041f047825 */ /* 0x050fe200078e0234 */
[----:B---3--:R3:W-:Y:S01]  /*16ed0*/  @P6 STG.E [R26.64], R8 ;  /* 0x000000081a006986 */ /* 0x0087e2000c101904 */
[----:B------:R-:W-:Y:S02]  /*16ee0*/  IADD3 R33, R31, c[0x0][0x198], RZ ;  /* 0x000066001f217a10 */ /* 0x000fe40007ffe0ff */
        /* <DEDUP_REMOVED lines=8> */
[C---:B---3--:R-:W-:Y:S01]  /*16f70*/  IMAD.WIDE R26, R33.reuse, 0x4, R52 ;  /* 0x00000004211a7825 */ /* 0x048fe200078e0234 */
[----:B------:R-:W-:Y:S02]  /*16f80*/  IADD3 R33, R33, c[0x0][0x198], RZ ;  /* 0x0000660021217a10 */ /* 0x000fe40007ffe0ff */
[----:B------:R-:W-:Y:S02]  /*16f90*/  ISETP.GE.AND P2, PT, R0, c[0x0][0x17c], PT ;  /* 0x00005f0000007a0c */ /* 0x000fe40003f46270 */
[----:B------:R-:W-:Y:S01]  /*16fa0*/  IADD3 R0, R222, 0x67, RZ ;  /* 0x00000067de007810 */ /* 0x000fe20007ffe0ff */
[C---:B----4-:R-:W-:Y:S01]  /*16fb0*/  IMAD.WIDE R4, R33.reuse, 0x4, R72 ;  /* 0x0000000421047825 */ /* 0x050fe200078e0248 */
[----:B------:R-:W-:Y:S03]  /*16fc0*/  @P5 STG.E [R24.64], R200 ;  /* 0x000000c818005986 */ /* 0x000fe6000c101904 */
[C---:B------:R-:W-:Y:S01]  /*16fd0*/  IMAD.WIDE R8, R33.reuse, 0x4, R52 ;  /* 0x0000000421087825 */ /* 0x040fe200078e0234 */
[----:B------:R-:W-:Y:S01]  /*16fe0*/  ISETP.GE.AND P3, PT, R0, c[0x0][0x17c], PT ;  /* 0x00005f0000007a0c */ /* 0x000fe20003f66270 */
[----:B------:R-:W-:Y:S01]  /*16ff0*/  @P6 STG.E [R26.64], R12 ;  /* 0x0000000c1a006986 */ /* 0x000fe2000c101904 */
[----:B------:R-:W-:-:S02]  /*17000*/  IADD3 R35, R33, c[0x0][0x198], RZ ;  /* 0x0000660021237a10 */ /* 0x000fc40007ffe0ff */
[----:B------:R-:W-:Y:S01]  /*17010*/  ISETP.LT.AND P5, PT, R221, c[0x0][0x178], !P2 ;  /* 0x00005e00dd007a0c */ /* 0x000fe200057a1270 */
[----:B------:R1:W-:Y:S01]  /*17020*/  @P1 STG.E [R4.64], R201 ;  /* 0x000000c904001986 */ /* 0x0003e2000c101904 */
[----:B------:R-:W-:-:S03]  /*17030*/  ISETP.LT.AND P2, PT, R220, c[0x0][0x178], !P2 ;  /* 0x00005e00dc007a0c */ /* 0x000fc60005741270 */
[----:B------:R3:W-:Y:S01]  /*17040*/  @P4 STG.E [R8.64], R13 ;  /* 0x0000000d08004986 */ /* 0x0007e2000c101904 */
[----:B------:R-:W-:Y:S01]  /*17050*/  ISETP.LT.AND P4, PT, R221, c[0x0][0x178], !P3 ;  /* 0x00005e00dd007a0c */ /* 0x000fe20005f81270 */
[C---:B------:R-:W-:Y:S01]  /*17060*/  IMAD.WIDE R28, R35.reuse, 0x4, R72 ;  /* 0x00000004231c7825 */ /* 0x040fe200078e0248 */
[----:B------:R-:W-:Y:S01]  /*17070*/  ISETP.LT.AND P3, PT, R220, c[0x0][0x178], !P3 ;  /* 0x00005e00dc007a0c */ /* 0x000fe20005f61270 */
[----:B------:R-:W4:Y:S01]  /*17080*/  LDS.128 R24, [R223+0x800] ;  /* 0x00080000df187984 */ /* 0x000f220000000c00 */
[----:B------:R-:W-:Y:S01]  /*17090*/  IADD3 R0, R222, 0x68, RZ ;  /* 0x00000068de007810 */ /* 0x000fe20007ffe0ff */
[C---:B------:R-:W-:Y:S01]  /*170a0*/  IMAD.WIDE R30, R35.reuse, 0x4, R52 ;  /* 0x00000004231e7825 */ /* 0x040fe200078e0234 */
[----:B------:R-:W-:Y:S02]  /*170b0*/  IADD3 R35, R35, c[0x0][0x198], RZ ;  /* 0x0000660023237a10 */ /* 0x000fe40007ffe0ff */
[----:B------:R-:W-:Y:S02]  /*170c0*/  ISETP.GE.AND P0, PT, R0, c[0x0][0x17c], PT ;  /* 0x00005f0000007a0c */ /* 0x000fe40003f06270 */
[----:B------:R-:W-:Y:S01]  /*170d0*/  IADD3 R0, R222, 0x69, RZ ;  /* 0x00000069de007810 */ /* 0x000fe20007ffe0ff */
[C---:B-1----:R-:W-:Y:S01]  /*170e0*/  IMAD.WIDE R4, R35.reuse, 0x4, R72 ;  /* 0x0000000423047825 */ /* 0x042fe200078e0248 */
[----:B------:R-:W-:Y:S03]  /*170f0*/  @P5 STG.E [R28.64], R208 ;  /* 0x000000d01c005986 */ /* 0x000fe6000c101904 */
[C---:B---3--:R-:W-:Y:S01]  /*17100*/  IMAD.WIDE R8, R35.reuse, 0x4, R52 ;  /* 0x0000000423087825 */ /* 0x048fe200078e0234 */
[----:B------:R-:W-:Y:S01]  /*17110*/  ISETP.GE.AND P6, PT, R0, c[0x0][0x17c], PT ;  /* 0x00005f0000007a0c */ /* 0x000fe20003fc6270 */
[----:B-----5:R-:W-:Y:S01]  /*17120*/  @P2 STG.E [R30.64], R16 ;  /* 0x000000101e002986 */ /* 0x020fe2000c101904 */
        /* <DEDUP_REMOVED lines=8> */
[----:B------:R-:W5:Y:S01]  /*171b0*/  LDS.128 R28, [R252+0x800] ;  /* 0x00080000fc1c7984 */ /* 0x000f620000000c00 */
[----:B------:R-:W-:Y:S01]  /*171c0*/  IADD3 R0, R222, 0x6a, RZ ;  /* 0x0000006ade007810 */ /* 0x000fe20007ffe0ff */
[C---:B------:R-:W-:Y:S01]  /*171d0*/  IMAD.WIDE R32, R37.reuse, 0x4, R52 ;  /* 0x0000000425207825 */ /* 0x040fe200078e0234 */
[----:B------:R-:W-:Y:S02]  /*171e0*/  IADD3 R37, R37, c[0x0][0x198], RZ ;  /* 0x0000660025257a10 */ /* 0x000fe40007ffe0ff */
[----:B------:R-:W-:Y:S02]  /*171f0*/  ISETP.GE.AND P1, PT, R0, c[0x0][0x17c], PT ;  /* 0x00005f0000007a0c */ /* 0x000fe40003f26270 */
[----:B------:R-:W-:Y:S01]  /*17200*/  IADD3 R0, R222, 0x6b, RZ ;  /* 0x0000006bde007810 */ /* 0x000fe20007ffe0ff */
[C---:B-1----:R-:W-:Y:S01]  /*17210*/  IMAD.WIDE R4, R37.reuse, 0x4, R72 ;  /* 0x0000000425047825 */ /* 0x042fe200078e0248 */
[----:B------:R1:W-:Y:S03]  /*17220*/  @P2 STG.E [R12.64], R188 ;  /* 0x000000bc0c002986 */ /* 0x0003e6000c101904 */
[----:B---3--:R-:W-:Y:S01]  /*17230*/  IMAD.WIDE R8, R37, 0x4, R52 ;  /* 0x0000000425087825 */ /* 0x008fe200078e0234 */
[----:B------:R-:W-:Y:S01]  /*17240*/  ISETP.GE.AND P0, PT, R0, c[0x0][0x17c], PT ;  /* 0x00005f0000007a0c */ /* 0x000fe20003f06270 */
[----:B--2---:R-:W-:Y:S01]  /*17250*/  @P5 STG.E [R32.64], R20 ;  /* 0x0000001420005986 */ /* 0x004fe2000c101904 */
[----:B------:R-:W-:-:S02]  /*17260*/  ISETP.LT.AND P5, PT, R221, c[0x0][0x178], !P1 ;  /* 0x00005e00dd007a0c */ /* 0x000fc40004fa1270 */
[----:B------:R-:W-:Y:S01]  /*17270*/  IADD3 R17, R37, c[0x0][0x198], RZ ;  /* 0x0000660025117a10 */ /* 0x000fe20007ffe0ff */
[----:B------:R2:W-:Y:S01]  /*17280*/  @P3 STG.E [R4.64], R189 ;  /* 0x000000bd04003986 */ /* 0x0005e2000c101904 */
[----:B------:R-:W-:-:S03]  /*17290*/  ISETP.LT.AND P1, PT, R220, c[0x0][0x178], !P1 ;  /* 0x00005e00dc007a0c */ /* 0x000fc60004f21270 */
[----:B------:R3:W-:Y:S01]  /*172a0*/  @P6 STG.E [R8.64], R21 ;  /* 0x0000001508006986 */ /* 0x0007e2000c101904 */
[----:B------:R-:W-:Y:S02]  /*172b0*/  ISETP.LT.AND P6, PT, R221, c[0x0][0x178], !P0 ;  /* 0x00005e00dd007a0c */ /* 0x000fe400047c1270 */
[----:B------:R-:W-:Y:S01]  /*172c0*/  IADD3 R0, R222, 0x6c, RZ ;  /* 0x0000006cde007810 */ /* 0x000fe20007ffe0ff */
[----:B------:R-:W5:Y:S01]  /*172d0*/  LDS.128 R32, [R3+0x800] ;  /* 0x0008000003207984 */ /* 0x000f620000000c00 */
[C---:B------:R-:W-:Y:S01]  /*172e0*/  IADD3 R39, R17.reuse, c[0x0][0x198], RZ ;  /* 0x0000660011277a10 */ /* 0x040fe20007ffe0ff */
[C---:B-1----:R-:W-:Y:S01]  /*172f0*/  IMAD.WIDE R12, R17.reuse, 0x4, R72 ;  /* 0x00000004110c7825 */ /* 0x042fe200078e0248 */
[----:B------:R-:W-:Y:S02]  /*17300*/  ISETP.GE.AND P4, PT, R0, c[0x0][0x17c], PT ;  /* 0x00005f0000007a0c */ /* 0x000fe40003f86270 */
[----:B------:R-:W-:Y:S01]  /*17310*/  IADD3 R0, R222, 0x6d, RZ ;  /* 0x0000006dde007810 */ /* 0x000fe20007ffe0ff */
[----:B------:R-:W-:Y:S01]  /*17320*/  IMAD.WIDE R16, R17, 0x4, R52 ;  /* 0x0000000411107825 */ /* 0x000fe200078e0234 */
[----:B------:R-:W-:-:S03]  /*17330*/  ISETP.LT.AND P0, PT, R220, c[0x0][0x178], !P0 ;  /* 0x00005e00dc007a0c */ /* 0x000fc60004701270 */
[----:B--2---:R-:W-:Y:S01]  /*17340*/  IMAD.WIDE R4, R39, 0x4, R72 ;  /* 0x0000000427047825 */ /* 0x004fe200078e0248 */
[----:B------:R-:W-:Y:S01]  /*17350*/  ISETP.GE.AND P2, PT, R0, c[0x0][0x17c], PT ;  /* 0x00005f0000007a0c */ /* 0x000fe20003f46270 */
[----:B------:R-:W-:Y:S01]  /*17360*/  @P5 STG.E [R12.64], R196 ;  /* 0x000000c40c005986 */ /* 0x000fe2000c101904 */
[----:B------:R-:W-:Y:S02]  /*17370*/  ISETP.LT.AND P5, PT, R221, c[0x0][0x178], !P4 ;  /* 0x00005e00dd007a0c */ /* 0x000fe400067a1270 */
[----:B---3--:R-:W-:Y:S01]  /*17380*/  IADD3 R9, R39, c[0x0][0x198], RZ ;  /* 0x0000660027097a10 */ /* 0x008fe20007ffe0ff */
[----:B----4-:R1:W-:Y:S01]  /*17390*/  @P1 STG.E [R16.64], R24 ;  /* 0x0000001810001986 */ /* 0x0103e2000c101904 */
[----:B------:R-:W-:-:S03]  /*173a0*/  ISETP.LT.AND P4, PT, R220, c[0x0][0x178], !P4 ;  /* 0x00005e00dc007a0c */ /* 0x000fc60006781270 */
[----:B------:R2:W-:Y:S01]  /*173b0*/  @P6 STG.E [R4.64], R197 ;  /* 0x000000c504006986 */ /* 0x0005e2000c101904 */
[----:B------:R-:W-:Y:S02]  /*173c0*/  ISETP.LT.AND P6, PT, R221, c[0x0][0x178], !P2 ;  /* 0x00005e00dd007a0c */ /* 0x000fe400057c1270 */
[----:B------:R-:W-:Y:S02]  /*173d0*/  ISETP.LT.AND P2, PT, R220, c[0x0][0x178], !P2 ;  /* 0x00005e00dc007a0c */ /* 0x000fe40005741270 */
[----:B------:R-:W-:Y:S01]  /*173e0*/  IADD3 R0, R222, 0x6e, RZ ;  /* 0x0000006ede007810 */ /* 0x000fe20007ffe0ff */
[----:B------:R-:W-:Y:S01]  /*173f0*/  IMAD.WIDE R36, R39, 0x4, R52 ;  /* 0x0000000427247825 */ /* 0x000fe200078e0234 */
[C---:B-1----:R-:W-:Y:S02]  /*17400*/  IADD3 R17, R9.reuse, c[0x0][0x198], RZ ;  /* 0x0000660009117a10 */ /* 0x042fe40007ffe0ff */
[----:B------:R-:W-:Y:S01]  /*17410*/  ISETP.GE.AND P3, PT, R0, c[0x0][0x17c], PT ;  /* 0x00005f0000007a0c */ /* 0x000fe20003f66270 */
[----:B------:R-:W-:Y:S01]  /*17420*/  IMAD.WIDE R2, R9, 0x4, R72 ;  /* 0x0000000409027825 */ /* 0x000fe200078e0248 */
[----:B------:R-:W-:-:S03]  /*17430*/  IADD3 R0, R222, 0x6f, RZ ;  /* 0x0000006fde007810 */ /* 0x000fc60007ffe0ff */
[----:B------:R-:W-:Y:S01]  /*17440*/  IMAD.WIDE R8, R9, 0x4, R52 ;  /* 0x0000000409087825 */ /* 0x000fe200078e0234 */
[----:B------:R-:W-:Y:S03]  /*17450*/  @P0 STG.E [R36.64], R25 ;  /* 0x0000001924000986 */ /* 0x000fe6000c101904 */
[C---:B--2---:R-:W-:Y:S01]  /*17460*/  IMAD.WIDE R4, R17.reuse, 0x4, R72 ;  /* 0x0000000411047825 */ /* 0x044fe200078e0248 */
[----:B------:R-:W-:Y:S01]  /*17470*/  ISETP.GE.AND P1, PT, R0, c[0x0][0x17c], PT ;  /* 0x00005f0000007a0c */ /* 0x000fe20003f26270 */
[----:B------:R1:W-:Y:S02]  /*17480*/  @P5 STG.E [R2.64], R204 ;  /* 0x000000cc02005986 */ /* 0x0003e4000c101904 */
[----:B------:R-:W-:Y:S01]  /*17490*/  IMAD.WIDE R12, R17, 0x4, R52 ;  /* 0x00000004110c7825 */ /* 0x000fe200078e0234 */
[----:B------:R-:W-:Y:S01]  /*174a0*/  ISETP.LT.AND P5, PT, R221, c[0x0][0x178], !P3 ;  /* 0x00005e00dd007a0c */ /* 0x000fe20005fa1270 */
[----:B-----5:R2:W-:Y:S01]  /*174b0*/  @P4 STG.E [R8.64], R28 ;  /* 0x0000001c08004986 */ /* 0x0205e2000c101904 */
[----:B------:R-:W-:-:S02]  /*174c0*/  IADD3 R17, R17, c[0x0][0x198], RZ ;  /* 0x0000660011117a10 */ /* 0x000fc40007ffe0ff */
[C---:B------:R-:W-:Y:S01]  /*174d0*/  ISETP.LT.AND P3, PT, R220.reuse, c[0x0][0x178], !P3 ;  /* 0x00005e00dc007a0c */ /* 0x040fe20005f61270 */
[----:B------:R3:W-:Y:S01]  /*174e0*/  @P6 STG.E [R4.64], R205 ;  /* 0x000000cd04006986 */ /* 0x0007e2000c101904 */
[----:B------:R-:W-:-:S03]  /*174f0*/  ISETP.LT.AND P6, PT, R220, c[0x0][0x178], !P1 ;  /* 0x00005e00dc007a0c */ /* 0x000fc60004fc1270 */
[----:B------:R4:W-:Y:S01]  /*17500*/  @P2 STG.E [R12.64], R29 ;  /* 0x0000001d0c002986 */ /* 0x0009e2000c101904 */
[----:B------:R-:W-:Y:S02]  /*17510*/  ISETP.LT.AND P2, PT, R221, c[0x0][0x178], !P1 ;  /* 0x00005e00dd007a0c */ /* 0x000fe40004f41270 */
[----:B------:R-:W-:Y:S02]  /*17520*/  IADD3 R0, R222, 0x70, RZ ;  /* 0x00000070de007810 */ /* 0x000fe40007ffe0ff */
[C---:B------:R-:W-:Y:S01]  /*17530*/  IADD3 R21, R17.reuse, c[0x0][0x198], RZ ;  /* 0x0000660011157a10 */ /* 0x040fe20007ffe0ff */
[C---:B-1----:R-:W-:Y:S01]  /*17540*/  IMAD.WIDE R2, R17.reuse, 0x4, R72 ;  /* 0x0000000411027825 */ /* 0x042fe200078e0248 */
[----:B------:R-:W-:Y:S02]  /*17550*/  ISETP.GE.AND P0, PT, R0, c[0x0][0x17c], PT ;  /* 0x00005f0000007a0c */ /* 0x000fe40003f06270 */
[----:B------:R-:W-:Y:S01]  /*17560*/  IADD3 R0, R222, 0x71, RZ ;  /* 0x00000071de007810 */ /* 0x000fe20007ffe0ff */
[----:B--2---:R-:W-:Y:S01]  /*17570*/  IMAD.WIDE R8, R17, 0x4, R52 ;  /* 0x0000000411087825 */ /* 0x004fe200078e0234 */
[----:B------:R1:W-:Y:S03]  /*17580*/  @P5 STG.E [R2.64], R212 ;  /* 0x000000d402005986 */ /* 0x0003e6000c101904 */
[----:B---3--:R-:W-:Y:S01]  /*17590*/  IMAD.WIDE R4, R21, 0x4, R72 ;  /* 0x0000000415047825 */ /* 0x008fe200078e0248 */
[----:B------:R-:W-:-:S03]  /*175a0*/  ISETP.GE.AND P4, PT, R0, c[0x0][0x17c], PT ;  /* 0x00005f0000007a0c */ /* 0x000fc60003f86270 */
[----:B----4-:R-:W-:Y:S01]  /*175b0*/  IMAD.WIDE R12, R21, 0x4, R52 ;  /* 0x00000004150c7825 */ /* 0x010fe200078e0234 */
[----:B------:R2:W-:Y:S01]  /*175c0*/  @P3 STG.E [R8.64], R32 ;  /* 0x0000002008003986 */ /* 0x0005e2000c101904 */
[----:B------:R-:W-:Y:S02]  /*175d0*/  ISETP.LT.AND P5, PT, R221, c[0x0][0x178], !P0 ;  /* 0x00005e00dd007a0c */ /* 0x000fe400047a1270 */
[----:B------:R-:W-:Y:S01]  /*175e0*/  IADD3 R21, R21, c[0x0][0x198], RZ ;  /* 0x0000660015157a10 */ /* 0x000fe20007ffe0ff */
[----:B------:R3:W-:Y:S01]  /*175f0*/  @P2 STG.E [R4.64], R213 ;  /* 0x000000d504002986 */ /* 0x0007e2000c101904 */
[----:B------:R-:W-:-:S03]  /*17600*/  ISETP.LT.AND P0, PT, R220, c[0x0][0x178], !P0 ;  /* 0x00005e00dc007a0c */ /* 0x000fc60004701270 */
[----:B------:R4:W-:Y:S01]  /*17610*/  @P6 STG.E [R12.64], R33 ;  /* 0x000000210c006986 */ /* 0x0009e2000c101904 */
[----:B------:R-:W-:Y:S02]  /*17620*/  ISETP.LT.AND P6, PT, R221, c[0x0][0x178], !P4 ;  /* 0x00005e00dd007a0c */ /* 0x000fe400067c1270 */
        /* <DEDUP_REMOVED lines=11> */
[----:B------:R-:W-:Y:S01]  /*176e0*/  ISETP.LT.AND P5, PT, R221, c[0x0][0x178], !P1 ;  /* 0x00005e00dd007a0c */ /* 0x000fe20004fa1270 */
[----:B------:R2:W-:Y:S01]  /*176f0*/  @P0 STG.E [R8.64], R6 ;  /* 0x0000000608000986 */ /* 0x0005e2000c101904 */
[----:B------:R-:W-:Y:S02]  /*17700*/  IADD3 R17, R17, c[0x0][0x198], RZ ;  /* 0x0000660011117a10 */ /* 0x000fe40007ffe0ff */
[----:B------:R-:W-:Y:S01]  /*17710*/  ISETP.LT.AND P1, PT, R220, c[0x0][0x178], !P1 ;  /* 0x00005e00dc007a0c */ /* 0x000fe20004f21270 */
[----:B------:R3:W-:Y:S01]  /*17720*/  @P6 STG.E [R4.64], R187 ;  /* 0x000000bb04006986 */ /* 0x0007e2000c101904 */
[----:B------:R-:W-:-:S03]  /*17730*/  IADD3 R0, R222, 0x74, RZ ;  /* 0x00000074de007810 */ /* 0x000fc60007ffe0ff */
[----:B------:R4:W-:Y:S01]  /*17740*/  @P4 STG.E [R12.64], R7 ;  /* 0x000000070c004986 */ /* 0x0009e2000c101904 */
[----:B------:R-:W-:Y:S02]  /*17750*/  ISETP.LT.AND P4, PT, R221, c[0x0][0x178], !P3 ;  /* 0x00005e00dd007a0c */ /* 0x000fe40005f81270 */
[----:B------:R-:W-:Y:S02]  /*17760*/  ISETP.LT.AND P6, PT, R220, c[0x0][0x178], !P3 ;  /* 0x00005e00dc007a0c */ /* 0x000fe40005fc1270 */
[C---:B------:R-:W-:Y:S01]  /*17770*/  IADD3 R21, R17.reuse, c[0x0][0x198], RZ ;  /* 0x0000660011157a10 */ /* 0x040fe20007ffe0ff */
[C---:B-1----:R-:W-:Y:S01]  /*17780*/  IMAD.WIDE R2, R17.reuse, 0x4, R72 ;  /* 0x0000000411027825 */ /* 0x042fe200078e0248 */
[----:B------:R-:W-:Y:S02]  /*17790*/  ISETP.GE.AND P2, PT, R0, c[0x0][0x17c], PT ;  /* 0x00005f0000007a0c */ /* 0x000fe40003f46270 */
[----:B------:R-:W-:Y:S01]  /*177a0*/  IADD3 R0, R222, 0x75, RZ ;  /* 0x00000075de007810 */ /* 0x000fe20007ffe0ff */
[----:B--2---:R-:W-:Y:S01]  /*177b0*/  IMAD.WIDE R8, R17, 0x4, R52 ;  /* 0x0000000411087825 */ /* 0x004fe200078e0234 */
[----:B------:R1:W-:Y:S03]  /*177c0*/  @P5 STG.E [R2.64], R194 ;  /* 0x000000c202005986 */ /* 0x0003e6000c101904 */
[----:B---3--:R-:W-:Y:S01]  /*177d0*/  IMAD.WIDE R4, R21, 0x4, R72 ;  /* 0x0000000415047825 */ /* 0x008fe200078e0248 */
[----:B------:R-:W-:Y:S01]  /*177e0*/  ISETP.GE.AND P0, PT, R0, c[0x0][0x17c], PT ;  /* 0x00005f0000007a0c */ /* 0x000fe20003f06270 */
[----:B------:R2:W-:Y:S01]  /*177f0*/  @P1 STG.E [R8.64], R10 ;  /* 0x0000000a08001986 */ /* 0x0005e2000c101904 */
[----:B------:R-:W-:Y:S01]  /*17800*/  ISETP.LT.AND P5, PT, R221, c[0x0][0x178], !P2 ;  /* 0x00005e00dd007a0c */ /* 0x000fe200057a1270 */
[C---:B----4-:R-:W-:Y:S01]  /*17810*/  IMAD.WIDE R6, R21.reuse, 0x4, R52 ;  /* 0x0000000415067825 */ /* 0x050fe200078e0234 */
[----:B------:R-:W-:Y:S01]  /*17820*/  IADD3 R21, R21, c[0x0][0x198], RZ ;  /* 0x0000660015157a10 */ /* 0x000fe20007ffe0ff */
[----:B------:R3:W-:Y:S01]  /*17830*/  @P4 STG.E [R4.64], R195 ;  /* 0x000000c304004986 */ /* 0x0007e2000c101904 */
[----:B------:R-:W-:-:S02]  /*17840*/  ISETP.LT.AND P2, PT, R220, c[0x0][0x178], !P2 ;  /* 0x00005e00dc007a0c */ /* 0x000fc40005741270 */
[----:B------:R-:W-:Y:S01]  /*17850*/  ISETP.LT.AND P4, PT, R221, c[0x0][0x178], !P0 ;  /* 0x00005e00dd007a0c */ /* 0x000fe20004781270 */
[----:B------:R4:W-:Y:S01]  /*17860*/  @P6 STG.E [R6.64], R11 ;  /* 0x0000000b06006986 */ /* 0x0009e2000c101904 */
[----:B------:R-:W-:Y:S02]  /*17870*/  IADD3 R0, R222, 0x76, RZ ;  /* 0x00000076de007810 */ /* 0x000fe40007ffe0ff */
        /* <DEDUP_REMOVED lines=30> */
[----:B------:R-:W-:Y:S01]  /*17a60*/  IADD3 R0, R222, 0x7a, RZ ;  /* 0x0000007ade007810 */ /* 0x000fe20007ffe0ff */
[----:B------:R3:W-:Y:S01]  /*17a70*/  @P4 STG.E [R4.64], R211 ;  /* 0x000000d304004986 */ /* 0x0007e2000c101904 */
[----:B------:R-:W-:-:S02]  /*17a80*/  IADD3 R11, R11, c[0x0][0x198], RZ ;  /* 0x000066000b0b7a10 */ /* 0x000fc40007ffe0ff */
[----:B------:R-:W-:Y:S01]  /*17a90*/  ISETP.LT.AND P0, PT, R220, c[0x0][0x178], !P0 ;  /* 0x00005e00dc007a0c */ /* 0x000fe20004701270 */
[----:B------:R4:W-:Y:S01]  /*17aa0*/  @P6 STG.E [R6.64], R19 ;  /* 0x0000001306006986 */ /* 0x0009e2000c101904 */
[----:B------:R-:W-:Y:S02]  /*17ab0*/  ISETP.LT.AND P4, PT, R221, c[0x0][0x178], !P2 ;  /* 0x00005e00dd007a0c */ /* 0x000fe40005781270 */
[----:B------:R-:W-:Y:S02]  /*17ac0*/  ISETP.GE.AND P1, PT, R0, c[0x0][0x17c], PT ;  /* 0x00005f0000007a0c */ /* 0x000fe40003f26270 */
[----:B------:R-:W-:Y:S02]  /*17ad0*/  ISETP.LT.AND P6, PT, R220, c[0x0][0x178], !P2 ;  /* 0x00005e00dc007a0c */ /* 0x000fe400057c1270 */
[----:B------:R-:W-:Y:S02]  /*17ae0*/  IADD3 R0, R222, 0x7b, RZ ;  /* 0x0000007bde007810 */ /* 0x000fe40007ffe0ff */
[C---:B------:R-:W-:Y:S01]  /*17af0*/  IADD3 R13, R11.reuse, c[0x0][0x198], RZ ;  /* 0x000066000b0d7a10 */ /* 0x040fe20007ffe0ff */
[----:B-1----:R-:W-:Y:S01]  /*17b00*/  IMAD.WIDE R2, R11, 0x4, R72 ;  /* 0x000000040b027825 */ /* 0x002fe200078e0248 */
[----:B------:R-:W-:-:S02]  /*17b10*/  ISETP.GE.AND P3, PT, R0, c[0x0][0x17c], PT ;  /* 0x00005f0000007a0c */ /* 0x000fc40003f66270 */
[----:B------:R-:W-:Y:S01]  /*17b20*/  IADD3 R0, R222, 0x7c, RZ ;  /* 0x0000007cde007810 */ /* 0x000fe20007ffe0ff */
[----:B--2---:R-:W-:Y:S01]  /*17b30*/  IMAD.WIDE R8, R11, 0x4, R52 ;  /* 0x000000040b087825 */ /* 0x004fe200078e0234 */
[----:B------:R1:W-:Y:S03]  /*17b40*/  @P5 STG.E [R2.64], R190 ;  /* 0x000000be02005986 */ /* 0x0003e6000c101904 */
[----:B---3--:R-:W-:Y:S01]  /*17b50*/  IMAD.WIDE R4, R13, 0x4, R72 ;  /* 0x000000040d047825 */ /* 0x008fe200078e0248 */
[----:B------:R-:W-:Y:S01]  /*17b60*/  ISETP.LT.AND P5, PT, R221, c[0x0][0x178], !P1 ;  /* 0x00005e00dd007a0c */ /* 0x000fe20004fa1270 */
[----:B------:R-:W-:Y:S02]  /*17b70*/  @P0 STG.E [R8.64], R22 ;  /* 0x0000001608000986 */ /* 0x000fe4000c101904 */
[C---:B----4-:R-:W-:Y:S01]  /*17b80*/  IMAD.WIDE R6, R13.reuse, 0x4, R52 ;  /* 0x000000040d067825 */ /* 0x050fe200078e0234 */
[----:B------:R-:W-:Y:S01]  /*17b90*/  IADD3 R13, R13, c[0x0][0x198], RZ ;  /* 0x000066000d0d7a10 */ /* 0x000fe20007ffe0ff */
[----:B------:R2:W-:Y:S01]  /*17ba0*/  @P4 STG.E [R4.64], R191 ;  /* 0x000000bf04004986 */ /* 0x0005e2000c101904 */
[----:B------:R-:W-:-:S02]  /*17bb0*/  ISETP.GE.AND P2, PT, R0, c[0x0][0x17c], PT ;  /* 0x00005f0000007a0c */ /* 0x000fc40003f46270 */
[C---:B------:R-:W-:Y:S01]  /*17bc0*/  ISETP.LT.AND P1, PT, R220.reuse, c[0x0][0x178], !P1 ;  /* 0x00005e00dc007a0c */ /* 0x040fe20004f21270 */
[----:B------:R3:W-:Y:S01]  /*17bd0*/  @P6 STG.E [R6.64], R23 ;  /* 0x0000001706006986 */ /* 0x0007e2000c101904 */
[----:B------:R-:W-:Y:S02]  /*17be0*/  ISETP.LT.AND P4, PT, R221, c[0x0][0x178], !P3 ;  /* 0x00005e00dd007a0c */ /* 0x000fe40005f81270 */
[----:B------:R-:W-:Y:S02]  /*17bf0*/  ISETP.LT.AND P3, PT, R220, c[0x0][0x178], !P3 ;  /* 0x00005e00dc007a0c */ /* 0x000fe40005f61270 */
[----:B------:R-:W-:Y:S02]  /*17c00*/  IADD3 R11, R13, c[0x0][0x198], RZ ;  /* 0x000066000d0b7a10 */ /* 0x000fe40007ffe0ff */
[----:B------:R-:W-:Y:S02]  /*17c10*/  IADD3 R0, R222, 0x7d, RZ ;  /* 0x0000007dde007810 */ /* 0x000fe40007ffe0ff */
[----:B------:R-:W-:Y:S01]  /*17c20*/  ISETP.LT.AND P6, PT, R221, c[0x0][0x178], !P2 ;  /* 0x00005e00dd007a0c */ /* 0x000fe200057c1270 */
[----:B-1----:R-:W-:Y:S01]  /*17c30*/  IMAD.WIDE R2, R13, 0x4, R72 ;  /* 0x000000040d027825 */ /* 0x002fe200078e0248 */
[----:B------:R-:W-:-:S02]  /*17c40*/  IADD3 R15, R11, c[0x0][0x198], RZ ;  /* 0x000066000b0f7a10 */ /* 0x000fc40007ffe0ff */
[----:B------:R-:W-:Y:S01]  /*17c50*/  ISETP.GE.AND P0, PT, R0, c[0x0][0x17c], PT ;  /* 0x00005f0000007a0c */ /* 0x000fe20003f06270 */
[----:B--2---:R-:W-:Y:S01]  /*17c60*/  IMAD.WIDE R4, R13, 0x4, R52 ;  /* 0x000000040d047825 */ /* 0x004fe200078e0234 */
[----:B------:R-:W-:Y:S01]  /*17c70*/  IADD3 R0, R222, 0x7e, RZ ;  /* 0x0000007ede007810 */ /* 0x000fe20007ffe0ff */
[----:B------:R1:W-:Y:S02]  /*17c80*/  @P5 STG.E [R2.64], R198 ;  /* 0x000000c602005986 */ /* 0x0003e4000c101904 */
[----:B---3--:R-:W-:Y:S01]  /*17c90*/  IMAD.WIDE R6, R11, 0x4, R72 ;  /* 0x000000040b067825 */ /* 0x008fe200078e0248 */
[----:B------:R-:W-:-:S03]  /*17ca0*/  ISETP.GE.AND P5, PT, R0, c[0x0][0x17c], PT ;  /* 0x00005f0000007a0c */ /* 0x000fc60003fa6270 */
[----:B------:R-:W-:Y:S01]  /*17cb0*/  IMAD.WIDE R8, R11, 0x4, R52 ;  /* 0x000000040b087825 */ /* 0x000fe200078e0234 */
[----:B------:R-:W-:Y:S01]  /*17cc0*/  IADD3 R0, R222, 0x7f, RZ ;  /* 0x0000007fde007810 */ /* 0x000fe20007ffe0ff */
[----:B------:R2:W-:Y:S02]  /*17cd0*/  @P1 STG.E [R4.64], R26 ;  /* 0x0000001a04001986 */ /* 0x0005e4000c101904 */
[C---:B------:R-:W-:Y:S02]  /*17ce0*/  IMAD.WIDE R10, R15.reuse, 0x4, R72 ;  /* 0x000000040f0a7825 */ /* 0x040fe400078e0248 */
[----:B------:R3:W-:Y:S01]  /*17cf0*/  @P4 STG.E [R6.64], R199 ;  /* 0x000000c706004986 */ /* 0x0007e2000c101904 */
[----:B------:R-:W-:Y:S02]  /*17d00*/  IADD3 R13, R15, c[0x0][0x198], RZ ;  /* 0x000066000f0d7a10 */ /* 0x000fe40007ffe0ff */
[----:B------:R-:W-:Y:S01]  /*17d10*/  ISETP.LT.AND P2, PT, R220, c[0x0][0x178], !P2 ;  /* 0x00005e00dc007a0c */ /* 0x000fe20005741270 */
[----:B------:R4:W-:Y:S01]  /*17d20*/  @P3 STG.E [R8.64], R27 ;  /* 0x0000001b08003986 */ /* 0x0009e2000c101904 */
[----:B------:R-:W-:-:S03]  /*17d30*/  ISETP.GE.AND P1, PT, R0, c[0x0][0x17c], PT ;  /* 0x00005f0000007a0c */ /* 0x000fc60003f26270 */
[----:B------:R5:W-:Y:S01]  /*17d40*/  @P6 STG.E [R10.64], R206 ;  /* 0x000000ce0a006986 */ /* 0x000be2000c101904 */
[C---:B------:R-:W-:Y:S02]  /*17d50*/  ISETP.LT.AND P6, PT, R221.reuse, c[0x0][0x178], !P0 ;  /* 0x00005e00dd007a0c */ /* 0x040fe400047c1270 */
[C---:B------:R-:W-:Y:S02]  /*17d60*/  ISETP.LT.AND P0, PT, R220.reuse, c[0x0][0x178], !P0 ;  /* 0x00005e00dc007a0c */ /* 0x040fe40004701270 */
[----:B------:R-:W-:Y:S02]  /*17d70*/  ISETP.LT.AND P4, PT, R221, c[0x0][0x178], !P5 ;  /* 0x00005e00dd007a0c */ /* 0x000fe40006f81270 */
[----:B------:R-:W-:Y:S02]  /*17d80*/  IADD3 R17, R13, c[0x0][0x198], RZ ;  /* 0x000066000d117a10 */ /* 0x000fe40007ffe0ff */
[C---:B------:R-:W-:Y:S02]  /*17d90*/  ISETP.LT.AND P5, PT, R220.reuse, c[0x0][0x178], !P5 ;  /* 0x00005e00dc007a0c */ /* 0x040fe40006fa1270 */
[----:B------:R-:W-:Y:S01]  /*17da0*/  ISETP.LT.AND P3, PT, R221, c[0x0][0x178], !P1 ;  /* 0x00005e00dd007a0c */ /* 0x000fe20004f61270 */
[----:B-1----:R-:W-:Y:S01]  /*17db0*/  IMAD.WIDE R2, R15, 0x4, R52 ;  /* 0x000000040f027825 */ /* 0x002fe200078e0234 */
[----:B------:R-:W-:-:S02]  /*17dc0*/  ISETP.LT.AND P1, PT, R220, c[0x0][0x178], !P1 ;  /* 0x00005e00dc007a0c */ /* 0x000fc40004f21270 */
[----:B------:R-:W-:Y:S01]  /*17dd0*/  IADD3 R15, R17, c[0x0][0x198], RZ ;  /* 0x00006600110f7a10 */ /* 0x000fe20007ffe0ff */
[C---:B--2---:R-:W-:Y:S01]  /*17de0*/  IMAD.WIDE R4, R13.reuse, 0x4, R72 ;  /* 0x000000040d047825 */ /* 0x044fe200078e0248 */
[----:B------:R1:W-:Y:S03]  /*17df0*/  @P2 STG.E [R2.64], R30 ;  /* 0x0000001e02002986 */ /* 0x0003e6000c101904 */
[----:B---3--:R-:W-:Y:S01]  /*17e00*/  IMAD.WIDE R6, R13, 0x4, R52 ;  /* 0x000000040d067825 */ /* 0x008fe200078e0234 */
[----:B------:R1:W-:Y:S03]  /*17e10*/  @P6 STG.E [R4.64], R207 ;  /* 0x000000cf04006986 */ /* 0x0003e6000c101904 */
[C---:B----4-:R-:W-:Y:S01]  /*17e20*/  IMAD.WIDE R8, R17.reuse, 0x4, R72 ;  /* 0x0000000411087825 */ /* 0x050fe200078e0248 */
[----:B------:R1:W-:Y:S03]  /*17e30*/  @P0 STG.E [R6.64], R31 ;  /* 0x0000001f06000986 */ /* 0x0003e6000c101904 */
[----:B-----5:R-:W-:Y:S01]  /*17e40*/  IMAD.WIDE R10, R17, 0x4, R52 ;  /* 0x00000004110a7825 */ /* 0x020fe200078e0234 */
[----:B------:R1:W-:Y:S03]  /*17e50*/  @P4 STG.E [R8.64], R214 ;  /* 0x000000d608004986 */ /* 0x0003e6000c101904 */
[C---:B------:R-:W-:Y:S01]  /*17e60*/  IMAD.WIDE R72, R15.reuse, 0x4, R72 ;  /* 0x000000040f487825 */ /* 0x040fe200078e0248 */
[----:B------:R1:W-:Y:S04]  /*17e70*/  @P5 STG.E [R10.64], R34 ;  /* 0x000000220a005986 */ /* 0x0003e8000c101904 */
[----:B------:R1:W-:Y:S01]  /*17e80*/  @P3 STG.E [R72.64], R215 ;  /* 0x000000d748003986 */ /* 0x0003e2000c101904 */
[----:B------:R-:W-:Y:S01]  /*17e90*/  IMAD.WIDE R52, R15, 0x4, R52 ;  /* 0x000000040f347825 */ /* 0x000fe200078e0234 */
[----:B------:R-:W-:Y:S06]  /*17ea0*/  @!P1 EXIT ;  /* 0x000000000000994d */ /* 0x000fec0003800000 */
[----:B------:R-:W-:Y:S01]  /*17eb0*/  STG.E [R52.64], R35 ;  /* 0x0000002334007986 */ /* 0x000fe2000c101904 */
[----:B------:R-:W-:Y:S05]  /*17ec0*/  EXIT ;  /* 0x000000000000794d */ /* 0x000fea0003800000 */
.L_x_3:
[----:B------:R-:W-:-:S00]  /*17ed0*/  BRA `(.L_x_3) ;  /* 0xfffffff000007947 */ /* 0x000fc0000383ffff */
[----:B------:R-:W-:-:S00]  /*17ee0*/  NOP ;  /* 0x0000000000007918 */ /* 0x000fc00000000000 */
        /* <DEDUP_REMOVED lines=9> */
.L_x_4:


//--------------------- .nv.shared.matmul_kernel  --------------------------
	.section	.nv.shared.matmul_kernel,"aw",@nobits
	.sectionflags	@""
	.align	16
